//
// Generated by NVIDIA NVVM Compiler
//
// Compiler Build ID: CL-36424714
// Cuda compilation tools, release 13.0, V13.0.88
// Based on NVVM 20.0.0
//

.version 9.0
.target sm_100
.address_size 64

	// .globl	_Z20BlockPrefixSumKernelILi1024ELi1ELN3cub18CUB_300001_SM_100018BlockScanAlgorithmE0EEvPiS3_Pl
// _ZZ20BlockPrefixSumKernelILi1024ELi1ELN3cub18CUB_300001_SM_100018BlockScanAlgorithmE0EEvPiS3_PlE12temp_storage has been demoted
// _ZZ20BlockPrefixSumKernelILi512ELi2ELN3cub18CUB_300001_SM_100018BlockScanAlgorithmE0EEvPiS3_PlE12temp_storage has been demoted
// _ZZ20BlockPrefixSumKernelILi256ELi4ELN3cub18CUB_300001_SM_100018BlockScanAlgorithmE0EEvPiS3_PlE12temp_storage has been demoted
// _ZZ20BlockPrefixSumKernelILi128ELi8ELN3cub18CUB_300001_SM_100018BlockScanAlgorithmE0EEvPiS3_PlE12temp_storage has been demoted
// _ZZ20BlockPrefixSumKernelILi64ELi16ELN3cub18CUB_300001_SM_100018BlockScanAlgorithmE0EEvPiS3_PlE12temp_storage has been demoted
// _ZZ20BlockPrefixSumKernelILi32ELi32ELN3cub18CUB_300001_SM_100018BlockScanAlgorithmE0EEvPiS3_PlE12temp_storage has been demoted
// _ZZ20BlockPrefixSumKernelILi1024ELi1ELN3cub18CUB_300001_SM_100018BlockScanAlgorithmE1EEvPiS3_PlE12temp_storage has been demoted
// _ZZ20BlockPrefixSumKernelILi512ELi2ELN3cub18CUB_300001_SM_100018BlockScanAlgorithmE1EEvPiS3_PlE12temp_storage has been demoted
// _ZZ20BlockPrefixSumKernelILi256ELi4ELN3cub18CUB_300001_SM_100018BlockScanAlgorithmE1EEvPiS3_PlE12temp_storage has been demoted
// _ZZ20BlockPrefixSumKernelILi128ELi8ELN3cub18CUB_300001_SM_100018BlockScanAlgorithmE1EEvPiS3_PlE12temp_storage has been demoted
// _ZZ20BlockPrefixSumKernelILi64ELi16ELN3cub18CUB_300001_SM_100018BlockScanAlgorithmE1EEvPiS3_PlE12temp_storage has been demoted
// _ZZ20BlockPrefixSumKernelILi32ELi32ELN3cub18CUB_300001_SM_100018BlockScanAlgorithmE1EEvPiS3_PlE12temp_storage has been demoted
// _ZZ20BlockPrefixSumKernelILi1024ELi1ELN3cub18CUB_300001_SM_100018BlockScanAlgorithmE2EEvPiS3_PlE12temp_storage has been demoted
// _ZZ20BlockPrefixSumKernelILi512ELi2ELN3cub18CUB_300001_SM_100018BlockScanAlgorithmE2EEvPiS3_PlE12temp_storage has been demoted
// _ZZ20BlockPrefixSumKernelILi256ELi4ELN3cub18CUB_300001_SM_100018BlockScanAlgorithmE2EEvPiS3_PlE12temp_storage has been demoted
// _ZZ20BlockPrefixSumKernelILi128ELi8ELN3cub18CUB_300001_SM_100018BlockScanAlgorithmE2EEvPiS3_PlE12temp_storage has been demoted
// _ZZ20BlockPrefixSumKernelILi64ELi16ELN3cub18CUB_300001_SM_100018BlockScanAlgorithmE2EEvPiS3_PlE12temp_storage has been demoted
// _ZZ20BlockPrefixSumKernelILi32ELi32ELN3cub18CUB_300001_SM_100018BlockScanAlgorithmE2EEvPiS3_PlE12temp_storage has been demoted
.global .align 1 .b8 _ZN34_INTERNAL_8e733d34_4_k_cu_edf0dd894cuda3std3__45__cpo5beginE[1];
.global .align 1 .b8 _ZN34_INTERNAL_8e733d34_4_k_cu_edf0dd894cuda3std3__45__cpo3endE[1];
.global .align 1 .b8 _ZN34_INTERNAL_8e733d34_4_k_cu_edf0dd894cuda3std3__45__cpo6cbeginE[1];
.global .align 1 .b8 _ZN34_INTERNAL_8e733d34_4_k_cu_edf0dd894cuda3std3__45__cpo4cendE[1];
.global .align 1 .b8 _ZN34_INTERNAL_8e733d34_4_k_cu_edf0dd894cuda3std3__45__cpo6rbeginE[1];
.global .align 1 .b8 _ZN34_INTERNAL_8e733d34_4_k_cu_edf0dd894cuda3std3__45__cpo4rendE[1];
.global .align 1 .b8 _ZN34_INTERNAL_8e733d34_4_k_cu_edf0dd894cuda3std3__45__cpo7crbeginE[1];
.global .align 1 .b8 _ZN34_INTERNAL_8e733d34_4_k_cu_edf0dd894cuda3std3__45__cpo5crendE[1];
.global .align 1 .b8 _ZN34_INTERNAL_8e733d34_4_k_cu_edf0dd894cuda3std3__436_GLOBAL__N__8e733d34_4_k_cu_edf0dd896ignoreE[1];
.global .align 1 .b8 _ZN34_INTERNAL_8e733d34_4_k_cu_edf0dd894cuda3std3__419piecewise_constructE[1];
.global .align 1 .b8 _ZN34_INTERNAL_8e733d34_4_k_cu_edf0dd894cuda3std3__48in_placeE[1];
.global .align 1 .b8 _ZN34_INTERNAL_8e733d34_4_k_cu_edf0dd894cuda3std3__420unreachable_sentinelE[1];
.global .align 1 .b8 _ZN34_INTERNAL_8e733d34_4_k_cu_edf0dd894cuda3std3__47nulloptE[1];
.global .align 1 .b8 _ZN34_INTERNAL_8e733d34_4_k_cu_edf0dd894cuda3std3__48unexpectE[1];
.global .align 1 .b8 _ZN34_INTERNAL_8e733d34_4_k_cu_edf0dd894cuda3std6ranges3__45__cpo4swapE[1];
.global .align 1 .b8 _ZN34_INTERNAL_8e733d34_4_k_cu_edf0dd894cuda3std6ranges3__45__cpo9iter_moveE[1];
.global .align 1 .b8 _ZN34_INTERNAL_8e733d34_4_k_cu_edf0dd894cuda3std6ranges3__45__cpo5beginE[1];
.global .align 1 .b8 _ZN34_INTERNAL_8e733d34_4_k_cu_edf0dd894cuda3std6ranges3__45__cpo3endE[1];
.global .align 1 .b8 _ZN34_INTERNAL_8e733d34_4_k_cu_edf0dd894cuda3std6ranges3__45__cpo6cbeginE[1];
.global .align 1 .b8 _ZN34_INTERNAL_8e733d34_4_k_cu_edf0dd894cuda3std6ranges3__45__cpo4cendE[1];
.global .align 1 .b8 _ZN34_INTERNAL_8e733d34_4_k_cu_edf0dd894cuda3std6ranges3__45__cpo7advanceE[1];
.global .align 1 .b8 _ZN34_INTERNAL_8e733d34_4_k_cu_edf0dd894cuda3std6ranges3__45__cpo9iter_swapE[1];
.global .align 1 .b8 _ZN34_INTERNAL_8e733d34_4_k_cu_edf0dd894cuda3std6ranges3__45__cpo4nextE[1];
.global .align 1 .b8 _ZN34_INTERNAL_8e733d34_4_k_cu_edf0dd894cuda3std6ranges3__45__cpo4prevE[1];
.global .align 1 .b8 _ZN34_INTERNAL_8e733d34_4_k_cu_edf0dd894cuda3std6ranges3__45__cpo4dataE[1];
.global .align 1 .b8 _ZN34_INTERNAL_8e733d34_4_k_cu_edf0dd894cuda3std6ranges3__45__cpo5cdataE[1];
.global .align 1 .b8 _ZN34_INTERNAL_8e733d34_4_k_cu_edf0dd894cuda3std6ranges3__45__cpo4sizeE[1];
.global .align 1 .b8 _ZN34_INTERNAL_8e733d34_4_k_cu_edf0dd894cuda3std6ranges3__45__cpo5ssizeE[1];
.global .align 1 .b8 _ZN34_INTERNAL_8e733d34_4_k_cu_edf0dd894cuda3std6ranges3__45__cpo8distanceE[1];
.global .align 1 .b8 _ZN34_INTERNAL_8e733d34_4_k_cu_edf0dd896thrust24THRUST_300001_SM_1000_NS6system6detail10sequential3seqE[1];
.global .align 1 .b8 _ZN34_INTERNAL_8e733d34_4_k_cu_edf0dd896thrust24THRUST_300001_SM_1000_NS12placeholders2_1E[1];
.global .align 1 .b8 _ZN34_INTERNAL_8e733d34_4_k_cu_edf0dd896thrust24THRUST_300001_SM_1000_NS12placeholders2_2E[1];
.global .align 1 .b8 _ZN34_INTERNAL_8e733d34_4_k_cu_edf0dd896thrust24THRUST_300001_SM_1000_NS12placeholders2_3E[1];
.global .align 1 .b8 _ZN34_INTERNAL_8e733d34_4_k_cu_edf0dd896thrust24THRUST_300001_SM_1000_NS12placeholders2_4E[1];
.global .align 1 .b8 _ZN34_INTERNAL_8e733d34_4_k_cu_edf0dd896thrust24THRUST_300001_SM_1000_NS12placeholders2_5E[1];
.global .align 1 .b8 _ZN34_INTERNAL_8e733d34_4_k_cu_edf0dd896thrust24THRUST_300001_SM_1000_NS12placeholders2_6E[1];
.global .align 1 .b8 _ZN34_INTERNAL_8e733d34_4_k_cu_edf0dd896thrust24THRUST_300001_SM_1000_NS12placeholders2_7E[1];
.global .align 1 .b8 _ZN34_INTERNAL_8e733d34_4_k_cu_edf0dd896thrust24THRUST_300001_SM_1000_NS12placeholders2_8E[1];
.global .align 1 .b8 _ZN34_INTERNAL_8e733d34_4_k_cu_edf0dd896thrust24THRUST_300001_SM_1000_NS12placeholders2_9E[1];
.global .align 1 .b8 _ZN34_INTERNAL_8e733d34_4_k_cu_edf0dd896thrust24THRUST_300001_SM_1000_NS12placeholders3_10E[1];

.visible .entry _Z20BlockPrefixSumKernelILi1024ELi1ELN3cub18CUB_300001_SM_100018BlockScanAlgorithmE0EEvPiS3_Pl(
	.param .u64 .ptr .align 1 _Z20BlockPrefixSumKernelILi1024ELi1ELN3cub18CUB_300001_SM_100018BlockScanAlgorithmE0EEvPiS3_Pl_param_0,
	.param .u64 .ptr .align 1 _Z20BlockPrefixSumKernelILi1024ELi1ELN3cub18CUB_300001_SM_100018BlockScanAlgorithmE0EEvPiS3_Pl_param_1,
	.param .u64 .ptr .align 1 _Z20BlockPrefixSumKernelILi1024ELi1ELN3cub18CUB_300001_SM_100018BlockScanAlgorithmE0EEvPiS3_Pl_param_2
)
{
	.reg .pred 	%p<5>;
	.reg .b32 	%r<182>;
	.reg .b64 	%rd<19>;
	// demoted variable
	.shared .align 16 .b8 _ZZ20BlockPrefixSumKernelILi1024ELi1ELN3cub18CUB_300001_SM_100018BlockScanAlgorithmE0EEvPiS3_PlE12temp_storage[4256];
	ld.param.u64 	%rd7, [_Z20BlockPrefixSumKernelILi1024ELi1ELN3cub18CUB_300001_SM_100018BlockScanAlgorithmE0EEvPiS3_Pl_param_0];
	cvta.to.global.u64 	%rd8, %rd7;
	mov.u32 	%r5, %tid.x;
	and.b32  	%r6, %r5, 992;
	mul.wide.u32 	%rd9, %r5, 4;
	add.s64 	%rd10, %rd8, %rd9;
	ld.global.u32 	%r7, [%rd10];
	// begin inline asm
	mov.u32 %r4, %laneid;
	// end inline asm
	add.s32 	%r8, %r4, %r6;
	shl.b32 	%r9, %r8, 2;
	mov.u32 	%r10, _ZZ20BlockPrefixSumKernelILi1024ELi1ELN3cub18CUB_300001_SM_100018BlockScanAlgorithmE0EEvPiS3_PlE12temp_storage;
	add.s32 	%r1, %r10, %r9;
	st.shared.u32 	[%r1], %r7;
	bar.warp.sync 	-1;
	ld.shared.u32 	%r11, [%r1];
	bar.sync 	0;
	// begin inline asm
	mov.u64 	%rd6, %clock64;
	// end inline asm
	shr.u32 	%r12, %r5, 5;
	add.s32 	%r13, %r12, %r5;
	shl.b32 	%r14, %r13, 2;
	add.s32 	%r15, %r10, %r14;
	st.shared.u32 	[%r15+16], %r11;
	bar.sync 	0;
	setp.gt.u32 	%p1, %r5, 31;
	@%p1 bra 	$L__BB0_3;
	mov.u32 	%r46, %tid.x;
	mov.u32 	%r47, _ZZ20BlockPrefixSumKernelILi1024ELi1ELN3cub18CUB_300001_SM_100018BlockScanAlgorithmE0EEvPiS3_PlE12temp_storage;
	mad.lo.s32 	%r48, %r46, 132, %r47;
	ld.shared.u32 	%r49, [%r48+16];
	ld.shared.u32 	%r50, [%r48+20];
	ld.shared.u32 	%r51, [%r48+24];
	ld.shared.u32 	%r52, [%r48+28];
	ld.shared.u32 	%r53, [%r48+32];
	ld.shared.u32 	%r54, [%r48+36];
	ld.shared.u32 	%r55, [%r48+40];
	ld.shared.u32 	%r56, [%r48+44];
	ld.shared.u32 	%r57, [%r48+48];
	ld.shared.u32 	%r58, [%r48+52];
	ld.shared.u32 	%r59, [%r48+56];
	ld.shared.u32 	%r60, [%r48+60];
	ld.shared.u32 	%r61, [%r48+64];
	ld.shared.u32 	%r62, [%r48+68];
	ld.shared.u32 	%r63, [%r48+72];
	ld.shared.u32 	%r64, [%r48+76];
	ld.shared.u32 	%r65, [%r48+80];
	ld.shared.u32 	%r66, [%r48+84];
	ld.shared.u32 	%r67, [%r48+88];
	ld.shared.u32 	%r68, [%r48+92];
	ld.shared.u32 	%r69, [%r48+96];
	ld.shared.u32 	%r70, [%r48+100];
	ld.shared.u32 	%r71, [%r48+104];
	ld.shared.u32 	%r72, [%r48+108];
	ld.shared.u32 	%r73, [%r48+112];
	ld.shared.u32 	%r74, [%r48+116];
	ld.shared.u32 	%r75, [%r48+120];
	ld.shared.u32 	%r76, [%r48+124];
	ld.shared.u32 	%r77, [%r48+128];
	ld.shared.u32 	%r78, [%r48+132];
	ld.shared.u32 	%r79, [%r48+136];
	ld.shared.u32 	%r80, [%r48+140];
	add.s32 	%r81, %r50, %r49;
	add.s32 	%r82, %r81, %r51;
	add.s32 	%r83, %r82, %r52;
	add.s32 	%r84, %r83, %r53;
	add.s32 	%r85, %r84, %r54;
	add.s32 	%r86, %r85, %r55;
	add.s32 	%r87, %r86, %r56;
	add.s32 	%r88, %r87, %r57;
	add.s32 	%r89, %r88, %r58;
	add.s32 	%r90, %r89, %r59;
	add.s32 	%r91, %r90, %r60;
	add.s32 	%r92, %r91, %r61;
	add.s32 	%r93, %r92, %r62;
	add.s32 	%r94, %r93, %r63;
	add.s32 	%r95, %r94, %r64;
	add.s32 	%r96, %r95, %r65;
	add.s32 	%r97, %r96, %r66;
	add.s32 	%r98, %r97, %r67;
	add.s32 	%r99, %r98, %r68;
	add.s32 	%r100, %r99, %r69;
	add.s32 	%r101, %r100, %r70;
	add.s32 	%r102, %r101, %r71;
	add.s32 	%r103, %r102, %r72;
	add.s32 	%r104, %r103, %r73;
	add.s32 	%r105, %r104, %r74;
	add.s32 	%r106, %r105, %r75;
	add.s32 	%r107, %r106, %r76;
	add.s32 	%r108, %r107, %r77;
	add.s32 	%r109, %r108, %r78;
	add.s32 	%r110, %r109, %r79;
	add.s32 	%r20, %r110, %r80;
	mov.b32 	%r18, 1;
	mov.b32 	%r43, 0;
	mov.b32 	%r45, -1;
	// begin inline asm
	{  .reg .s32 r0;  .reg .pred p;  shfl.sync.up.b32 r0|p, %r20, %r18, %r43, %r45;  @p add.s32 r0, r0, %r20;  mov.s32 %r16, r0;}
	// end inline asm
	mov.b32 	%r24, 2;
	// begin inline asm
	{  .reg .s32 r0;  .reg .pred p;  shfl.sync.up.b32 r0|p, %r16, %r24, %r43, %r45;  @p add.s32 r0, r0, %r16;  mov.s32 %r22, r0;}
	// end inline asm
	mov.b32 	%r30, 4;
	// begin inline asm
	{  .reg .s32 r0;  .reg .pred p;  shfl.sync.up.b32 r0|p, %r22, %r30, %r43, %r45;  @p add.s32 r0, r0, %r22;  mov.s32 %r28, r0;}
	// end inline asm
	mov.b32 	%r36, 8;
	// begin inline asm
	{  .reg .s32 r0;  .reg .pred p;  shfl.sync.up.b32 r0|p, %r28, %r36, %r43, %r45;  @p add.s32 r0, r0, %r28;  mov.s32 %r34, r0;}
	// end inline asm
	mov.b32 	%r42, 16;
	// begin inline asm
	{  .reg .s32 r0;  .reg .pred p;  shfl.sync.up.b32 r0|p, %r34, %r42, %r43, %r45;  @p add.s32 r0, r0, %r34;  mov.s32 %r40, r0;}
	// end inline asm
	shfl.sync.idx.b32	%r2|%p2, %r40, 31, 31, -1;
	sub.s32 	%r111, %r40, %r20;
	ld.shared.u32 	%r112, [%r48+16];
	ld.shared.u32 	%r113, [%r48+20];
	ld.shared.u32 	%r114, [%r48+24];
	ld.shared.u32 	%r115, [%r48+28];
	ld.shared.u32 	%r116, [%r48+32];
	ld.shared.u32 	%r117, [%r48+36];
	ld.shared.u32 	%r118, [%r48+40];
	ld.shared.u32 	%r119, [%r48+44];
	ld.shared.u32 	%r120, [%r48+48];
	ld.shared.u32 	%r121, [%r48+52];
	ld.shared.u32 	%r122, [%r48+56];
	ld.shared.u32 	%r123, [%r48+60];
	ld.shared.u32 	%r124, [%r48+64];
	ld.shared.u32 	%r125, [%r48+68];
	ld.shared.u32 	%r126, [%r48+72];
	ld.shared.u32 	%r127, [%r48+76];
	ld.shared.u32 	%r128, [%r48+80];
	ld.shared.u32 	%r129, [%r48+84];
	ld.shared.u32 	%r130, [%r48+88];
	ld.shared.u32 	%r131, [%r48+92];
	ld.shared.u32 	%r132, [%r48+96];
	ld.shared.u32 	%r133, [%r48+100];
	ld.shared.u32 	%r134, [%r48+104];
	ld.shared.u32 	%r135, [%r48+108];
	ld.shared.u32 	%r136, [%r48+112];
	ld.shared.u32 	%r137, [%r48+116];
	ld.shared.u32 	%r138, [%r48+120];
	ld.shared.u32 	%r139, [%r48+124];
	ld.shared.u32 	%r140, [%r48+128];
	ld.shared.u32 	%r141, [%r48+132];
	ld.shared.u32 	%r142, [%r48+136];
	add.s32 	%r143, %r112, %r111;
	add.s32 	%r144, %r113, %r143;
	add.s32 	%r145, %r114, %r144;
	add.s32 	%r146, %r115, %r145;
	add.s32 	%r147, %r116, %r146;
	add.s32 	%r148, %r117, %r147;
	add.s32 	%r149, %r118, %r148;
	add.s32 	%r150, %r119, %r149;
	add.s32 	%r151, %r120, %r150;
	add.s32 	%r152, %r121, %r151;
	add.s32 	%r153, %r122, %r152;
	add.s32 	%r154, %r123, %r153;
	add.s32 	%r155, %r124, %r154;
	add.s32 	%r156, %r125, %r155;
	add.s32 	%r157, %r126, %r156;
	add.s32 	%r158, %r127, %r157;
	add.s32 	%r159, %r128, %r158;
	add.s32 	%r160, %r129, %r159;
	add.s32 	%r161, %r130, %r160;
	add.s32 	%r162, %r131, %r161;
	add.s32 	%r163, %r132, %r162;
	add.s32 	%r164, %r133, %r163;
	add.s32 	%r165, %r134, %r164;
	add.s32 	%r166, %r135, %r165;
	add.s32 	%r167, %r136, %r166;
	add.s32 	%r168, %r137, %r167;
	add.s32 	%r169, %r138, %r168;
	add.s32 	%r170, %r139, %r169;
	add.s32 	%r171, %r140, %r170;
	add.s32 	%r172, %r141, %r171;
	add.s32 	%r173, %r142, %r172;
	st.shared.u32 	[%r48+16], %r111;
	st.shared.u32 	[%r48+20], %r143;
	st.shared.u32 	[%r48+24], %r144;
	st.shared.u32 	[%r48+28], %r145;
	st.shared.u32 	[%r48+32], %r146;
	st.shared.u32 	[%r48+36], %r147;
	st.shared.u32 	[%r48+40], %r148;
	st.shared.u32 	[%r48+44], %r149;
	st.shared.u32 	[%r48+48], %r150;
	st.shared.u32 	[%r48+52], %r151;
	st.shared.u32 	[%r48+56], %r152;
	st.shared.u32 	[%r48+60], %r153;
	st.shared.u32 	[%r48+64], %r154;
	st.shared.u32 	[%r48+68], %r155;
	st.shared.u32 	[%r48+72], %r156;
	st.shared.u32 	[%r48+76], %r157;
	st.shared.u32 	[%r48+80], %r158;
	st.shared.u32 	[%r48+84], %r159;
	st.shared.u32 	[%r48+88], %r160;
	st.shared.u32 	[%r48+92], %r161;
	st.shared.u32 	[%r48+96], %r162;
	st.shared.u32 	[%r48+100], %r163;
	st.shared.u32 	[%r48+104], %r164;
	st.shared.u32 	[%r48+108], %r165;
	st.shared.u32 	[%r48+112], %r166;
	st.shared.u32 	[%r48+116], %r167;
	st.shared.u32 	[%r48+120], %r168;
	st.shared.u32 	[%r48+124], %r169;
	st.shared.u32 	[%r48+128], %r170;
	st.shared.u32 	[%r48+132], %r171;
	st.shared.u32 	[%r48+136], %r172;
	st.shared.u32 	[%r48+140], %r173;
	setp.ne.s32 	%p3, %r46, 0;
	@%p3 bra 	$L__BB0_3;
	st.shared.u32 	[_ZZ20BlockPrefixSumKernelILi1024ELi1ELN3cub18CUB_300001_SM_100018BlockScanAlgorithmE0EEvPiS3_PlE12temp_storage+4240], %r2;
$L__BB0_3:
	ld.param.u64 	%rd17, [_Z20BlockPrefixSumKernelILi1024ELi1ELN3cub18CUB_300001_SM_100018BlockScanAlgorithmE0EEvPiS3_Pl_param_1];
	mov.u32 	%r174, %tid.x;
	bar.sync 	0;
	shr.u32 	%r175, %r174, 5;
	add.s32 	%r176, %r175, %r174;
	shl.b32 	%r177, %r176, 2;
	mov.u32 	%r178, _ZZ20BlockPrefixSumKernelILi1024ELi1ELN3cub18CUB_300001_SM_100018BlockScanAlgorithmE0EEvPiS3_PlE12temp_storage;
	add.s32 	%r179, %r178, %r177;
	ld.shared.u32 	%r180, [%r179+16];
	ld.shared.u32 	%r3, [_ZZ20BlockPrefixSumKernelILi1024ELi1ELN3cub18CUB_300001_SM_100018BlockScanAlgorithmE0EEvPiS3_PlE12temp_storage+4240];
	// begin inline asm
	mov.u64 	%rd11, %clock64;
	// end inline asm
	bar.sync 	0;
	st.shared.u32 	[%r1], %r180;
	bar.warp.sync 	-1;
	ld.shared.u32 	%r181, [%r1];
	cvta.to.global.u64 	%rd3, %rd17;
	mul.wide.u32 	%rd12, %r174, 4;
	add.s64 	%rd13, %rd3, %rd12;
	st.global.u32 	[%rd13], %r181;
	setp.ne.s32 	%p4, %r174, 0;
	@%p4 bra 	$L__BB0_5;
	ld.param.u64 	%rd18, [_Z20BlockPrefixSumKernelILi1024ELi1ELN3cub18CUB_300001_SM_100018BlockScanAlgorithmE0EEvPiS3_Pl_param_2];
	sub.s64 	%rd14, %rd6, %rd11;
	abs.s64 	%rd15, %rd14;
	cvta.to.global.u64 	%rd16, %rd18;
	st.global.u64 	[%rd16], %rd15;
	st.global.u32 	[%rd3+4096], %r3;
$L__BB0_5:
	ret;

}
	// .globl	_Z20BlockPrefixSumKernelILi512ELi2ELN3cub18CUB_300001_SM_100018BlockScanAlgorithmE0EEvPiS3_Pl
.visible .entry _Z20BlockPrefixSumKernelILi512ELi2ELN3cub18CUB_300001_SM_100018BlockScanAlgorithmE0EEvPiS3_Pl(
	.param .u64 .ptr .align 1 _Z20BlockPrefixSumKernelILi512ELi2ELN3cub18CUB_300001_SM_100018BlockScanAlgorithmE0EEvPiS3_Pl_param_0,
	.param .u64 .ptr .align 1 _Z20BlockPrefixSumKernelILi512ELi2ELN3cub18CUB_300001_SM_100018BlockScanAlgorithmE0EEvPiS3_Pl_param_1,
	.param .u64 .ptr .align 1 _Z20BlockPrefixSumKernelILi512ELi2ELN3cub18CUB_300001_SM_100018BlockScanAlgorithmE0EEvPiS3_Pl_param_2
)
{
	.reg .pred 	%p<5>;
	.reg .b32 	%r<128>;
	.reg .b64 	%rd<19>;
	// demoted variable
	.shared .align 16 .b8 _ZZ20BlockPrefixSumKernelILi512ELi2ELN3cub18CUB_300001_SM_100018BlockScanAlgorithmE0EEvPiS3_PlE12temp_storage[4112];
	ld.param.u64 	%rd7, [_Z20BlockPrefixSumKernelILi512ELi2ELN3cub18CUB_300001_SM_100018BlockScanAlgorithmE0EEvPiS3_Pl_param_0];
	mov.u32 	%r1, %tid.x;
	and.b32  	%r9, %r1, 31;
	and.b32  	%r10, %r1, 992;
	shl.b32 	%r11, %r1, 1;
	and.b32  	%r12, %r11, 1984;
	or.b32  	%r13, %r12, %r9;
	cvta.to.global.u64 	%rd8, %rd7;
	mul.wide.u32 	%rd9, %r13, 4;
	add.s64 	%rd10, %rd8, %rd9;
	ld.global.u32 	%r14, [%rd10];
	ld.global.u32 	%r15, [%rd10+128];
	// begin inline asm
	mov.u32 %r8, %laneid;
	// end inline asm
	add.s32 	%r16, %r8, %r12;
	shl.b32 	%r17, %r16, 2;
	mov.u32 	%r18, _ZZ20BlockPrefixSumKernelILi512ELi2ELN3cub18CUB_300001_SM_100018BlockScanAlgorithmE0EEvPiS3_PlE12temp_storage;
	add.s32 	%r2, %r18, %r17;
	st.shared.u32 	[%r2], %r14;
	st.shared.u32 	[%r2+128], %r15;
	bar.warp.sync 	-1;
	add.s32 	%r19, %r8, %r10;
	shl.b32 	%r20, %r19, 3;
	add.s32 	%r3, %r18, %r20;
	ld.shared.v2.u32 	{%r4, %r21}, [%r3];
	bar.sync 	0;
	// begin inline asm
	mov.u64 	%rd6, %clock64;
	// end inline asm
	add.s32 	%r22, %r21, %r4;
	shr.u32 	%r23, %r1, 4;
	add.s32 	%r24, %r23, %r1;
	shl.b32 	%r25, %r24, 2;
	add.s32 	%r26, %r18, %r25;
	add.s32 	%r5, %r26, 16;
	st.shared.u32 	[%r26+16], %r22;
	bar.sync 	0;
	setp.gt.u32 	%p1, %r1, 31;
	@%p1 bra 	$L__BB1_3;
	mad.lo.s32 	%r58, %r1, 68, %r18;
	ld.shared.u32 	%r59, [%r58+16];
	ld.shared.u32 	%r60, [%r58+20];
	ld.shared.u32 	%r61, [%r58+24];
	ld.shared.u32 	%r62, [%r58+28];
	ld.shared.u32 	%r63, [%r58+32];
	ld.shared.u32 	%r64, [%r58+36];
	ld.shared.u32 	%r65, [%r58+40];
	ld.shared.u32 	%r66, [%r58+44];
	ld.shared.u32 	%r67, [%r58+48];
	ld.shared.u32 	%r68, [%r58+52];
	ld.shared.u32 	%r69, [%r58+56];
	ld.shared.u32 	%r70, [%r58+60];
	ld.shared.u32 	%r71, [%r58+64];
	ld.shared.u32 	%r72, [%r58+68];
	ld.shared.u32 	%r73, [%r58+72];
	ld.shared.u32 	%r74, [%r58+76];
	add.s32 	%r75, %r60, %r59;
	add.s32 	%r76, %r75, %r61;
	add.s32 	%r77, %r76, %r62;
	add.s32 	%r78, %r77, %r63;
	add.s32 	%r79, %r78, %r64;
	add.s32 	%r80, %r79, %r65;
	add.s32 	%r81, %r80, %r66;
	add.s32 	%r82, %r81, %r67;
	add.s32 	%r83, %r82, %r68;
	add.s32 	%r84, %r83, %r69;
	add.s32 	%r85, %r84, %r70;
	add.s32 	%r86, %r85, %r71;
	add.s32 	%r87, %r86, %r72;
	add.s32 	%r88, %r87, %r73;
	add.s32 	%r31, %r88, %r74;
	mov.b32 	%r29, 1;
	mov.b32 	%r54, 0;
	mov.b32 	%r56, -1;
	// begin inline asm
	{  .reg .s32 r0;  .reg .pred p;  shfl.sync.up.b32 r0|p, %r31, %r29, %r54, %r56;  @p add.s32 r0, r0, %r31;  mov.s32 %r27, r0;}
	// end inline asm
	mov.b32 	%r35, 2;
	// begin inline asm
	{  .reg .s32 r0;  .reg .pred p;  shfl.sync.up.b32 r0|p, %r27, %r35, %r54, %r56;  @p add.s32 r0, r0, %r27;  mov.s32 %r33, r0;}
	// end inline asm
	mov.b32 	%r41, 4;
	// begin inline asm
	{  .reg .s32 r0;  .reg .pred p;  shfl.sync.up.b32 r0|p, %r33, %r41, %r54, %r56;  @p add.s32 r0, r0, %r33;  mov.s32 %r39, r0;}
	// end inline asm
	mov.b32 	%r47, 8;
	// begin inline asm
	{  .reg .s32 r0;  .reg .pred p;  shfl.sync.up.b32 r0|p, %r39, %r47, %r54, %r56;  @p add.s32 r0, r0, %r39;  mov.s32 %r45, r0;}
	// end inline asm
	mov.b32 	%r53, 16;
	// begin inline asm
	{  .reg .s32 r0;  .reg .pred p;  shfl.sync.up.b32 r0|p, %r45, %r53, %r54, %r56;  @p add.s32 r0, r0, %r45;  mov.s32 %r51, r0;}
	// end inline asm
	shfl.sync.idx.b32	%r6|%p2, %r51, 31, 31, -1;
	sub.s32 	%r89, %r51, %r31;
	ld.shared.u32 	%r90, [%r58+16];
	ld.shared.u32 	%r91, [%r58+20];
	ld.shared.u32 	%r92, [%r58+24];
	ld.shared.u32 	%r93, [%r58+28];
	ld.shared.u32 	%r94, [%r58+32];
	ld.shared.u32 	%r95, [%r58+36];
	ld.shared.u32 	%r96, [%r58+40];
	ld.shared.u32 	%r97, [%r58+44];
	ld.shared.u32 	%r98, [%r58+48];
	ld.shared.u32 	%r99, [%r58+52];
	ld.shared.u32 	%r100, [%r58+56];
	ld.shared.u32 	%r101, [%r58+60];
	ld.shared.u32 	%r102, [%r58+64];
	ld.shared.u32 	%r103, [%r58+68];
	ld.shared.u32 	%r104, [%r58+72];
	add.s32 	%r105, %r90, %r89;
	add.s32 	%r106, %r91, %r105;
	add.s32 	%r107, %r92, %r106;
	add.s32 	%r108, %r93, %r107;
	add.s32 	%r109, %r94, %r108;
	add.s32 	%r110, %r95, %r109;
	add.s32 	%r111, %r96, %r110;
	add.s32 	%r112, %r97, %r111;
	add.s32 	%r113, %r98, %r112;
	add.s32 	%r114, %r99, %r113;
	add.s32 	%r115, %r100, %r114;
	add.s32 	%r116, %r101, %r115;
	add.s32 	%r117, %r102, %r116;
	add.s32 	%r118, %r103, %r117;
	add.s32 	%r119, %r104, %r118;
	st.shared.u32 	[%r58+16], %r89;
	st.shared.u32 	[%r58+20], %r105;
	st.shared.u32 	[%r58+24], %r106;
	st.shared.u32 	[%r58+28], %r107;
	st.shared.u32 	[%r58+32], %r108;
	st.shared.u32 	[%r58+36], %r109;
	st.shared.u32 	[%r58+40], %r110;
	st.shared.u32 	[%r58+44], %r111;
	st.shared.u32 	[%r58+48], %r112;
	st.shared.u32 	[%r58+52], %r113;
	st.shared.u32 	[%r58+56], %r114;
	st.shared.u32 	[%r58+60], %r115;
	st.shared.u32 	[%r58+64], %r116;
	st.shared.u32 	[%r58+68], %r117;
	st.shared.u32 	[%r58+72], %r118;
	st.shared.u32 	[%r58+76], %r119;
	setp.ne.s32 	%p3, %r1, 0;
	@%p3 bra 	$L__BB1_3;
	st.shared.u32 	[_ZZ20BlockPrefixSumKernelILi512ELi2ELN3cub18CUB_300001_SM_100018BlockScanAlgorithmE0EEvPiS3_PlE12temp_storage+2192], %r6;
$L__BB1_3:
	ld.param.u64 	%rd17, [_Z20BlockPrefixSumKernelILi512ELi2ELN3cub18CUB_300001_SM_100018BlockScanAlgorithmE0EEvPiS3_Pl_param_1];
	bar.sync 	0;
	ld.shared.u32 	%r124, [%r5];
	ld.shared.u32 	%r7, [_ZZ20BlockPrefixSumKernelILi512ELi2ELN3cub18CUB_300001_SM_100018BlockScanAlgorithmE0EEvPiS3_PlE12temp_storage+2192];
	add.s32 	%r125, %r4, %r124;
	// begin inline asm
	mov.u64 	%rd11, %clock64;
	// end inline asm
	bar.sync 	0;
	st.shared.v2.u32 	[%r3], {%r124, %r125};
	bar.warp.sync 	-1;
	ld.shared.u32 	%r126, [%r2];
	ld.shared.u32 	%r127, [%r2+128];
	cvta.to.global.u64 	%rd3, %rd17;
	add.s64 	%rd13, %rd3, %rd9;
	st.global.u32 	[%rd13], %r126;
	st.global.u32 	[%rd13+128], %r127;
	setp.ne.s32 	%p4, %r1, 0;
	@%p4 bra 	$L__BB1_5;
	ld.param.u64 	%rd18, [_Z20BlockPrefixSumKernelILi512ELi2ELN3cub18CUB_300001_SM_100018BlockScanAlgorithmE0EEvPiS3_Pl_param_2];
	sub.s64 	%rd14, %rd6, %rd11;
	abs.s64 	%rd15, %rd14;
	cvta.to.global.u64 	%rd16, %rd18;
	st.global.u64 	[%rd16], %rd15;
	st.global.u32 	[%rd3+4096], %r7;
$L__BB1_5:
	ret;

}
	// .globl	_Z20BlockPrefixSumKernelILi256ELi4ELN3cub18CUB_300001_SM_100018BlockScanAlgorithmE0EEvPiS3_Pl
.visible .entry _Z20BlockPrefixSumKernelILi256ELi4ELN3cub18CUB_300001_SM_100018BlockScanAlgorithmE0EEvPiS3_Pl(
	.param .u64 .ptr .align 1 _Z20BlockPrefixSumKernelILi256ELi4ELN3cub18CUB_300001_SM_100018BlockScanAlgorithmE0EEvPiS3_Pl_param_0,
	.param .u64 .ptr .align 1 _Z20BlockPrefixSumKernelILi256ELi4ELN3cub18CUB_300001_SM_100018BlockScanAlgorithmE0EEvPiS3_Pl_param_1,
	.param .u64 .ptr .align 1 _Z20BlockPrefixSumKernelILi256ELi4ELN3cub18CUB_300001_SM_100018BlockScanAlgorithmE0EEvPiS3_Pl_param_2
)
{
	.reg .pred 	%p<5>;
	.reg .b32 	%r<102>;
	.reg .b64 	%rd<17>;
	// demoted variable
	.shared .align 16 .b8 _ZZ20BlockPrefixSumKernelILi256ELi4ELN3cub18CUB_300001_SM_100018BlockScanAlgorithmE0EEvPiS3_PlE12temp_storage[4112];
	ld.param.u64 	%rd6, [_Z20BlockPrefixSumKernelILi256ELi4ELN3cub18CUB_300001_SM_100018BlockScanAlgorithmE0EEvPiS3_Pl_param_0];
	ld.param.u64 	%rd7, [_Z20BlockPrefixSumKernelILi256ELi4ELN3cub18CUB_300001_SM_100018BlockScanAlgorithmE0EEvPiS3_Pl_param_1];
	ld.param.u64 	%rd4, [_Z20BlockPrefixSumKernelILi256ELi4ELN3cub18CUB_300001_SM_100018BlockScanAlgorithmE0EEvPiS3_Pl_param_2];
	cvta.to.global.u64 	%rd1, %rd7;
	mov.u32 	%r1, %tid.x;
	and.b32  	%r12, %r1, 31;
	and.b32  	%r13, %r1, 992;
	shl.b32 	%r14, %r1, 2;
	and.b32  	%r15, %r14, 3968;
	or.b32  	%r2, %r15, %r12;
	cvta.to.global.u64 	%rd8, %rd6;
	mul.wide.u32 	%rd9, %r2, 4;
	add.s64 	%rd10, %rd8, %rd9;
	ld.global.u32 	%r16, [%rd10];
	ld.global.u32 	%r17, [%rd10+128];
	ld.global.u32 	%r18, [%rd10+256];
	ld.global.u32 	%r19, [%rd10+384];
	// begin inline asm
	mov.u32 %r11, %laneid;
	// end inline asm
	add.s32 	%r20, %r11, %r15;
	shl.b32 	%r21, %r20, 2;
	mov.u32 	%r22, _ZZ20BlockPrefixSumKernelILi256ELi4ELN3cub18CUB_300001_SM_100018BlockScanAlgorithmE0EEvPiS3_PlE12temp_storage;
	add.s32 	%r3, %r22, %r21;
	st.shared.u32 	[%r3], %r16;
	st.shared.u32 	[%r3+128], %r17;
	st.shared.u32 	[%r3+256], %r18;
	st.shared.u32 	[%r3+384], %r19;
	bar.warp.sync 	-1;
	add.s32 	%r23, %r11, %r13;
	shl.b32 	%r24, %r23, 4;
	add.s32 	%r4, %r22, %r24;
	ld.shared.v4.u32 	{%r5, %r25, %r26, %r27}, [%r4];
	bar.sync 	0;
	// begin inline asm
	mov.u64 	%rd5, %clock64;
	// end inline asm
	add.s32 	%r6, %r25, %r5;
	add.s32 	%r7, %r26, %r6;
	add.s32 	%r28, %r27, %r7;
	shr.u32 	%r29, %r1, 3;
	add.s32 	%r30, %r29, %r1;
	shl.b32 	%r31, %r30, 2;
	add.s32 	%r32, %r22, %r31;
	add.s32 	%r8, %r32, 16;
	st.shared.u32 	[%r32+16], %r28;
	bar.sync 	0;
	setp.gt.u32 	%p1, %r1, 31;
	@%p1 bra 	$L__BB2_3;
	mad.lo.s32 	%r64, %r1, 36, %r22;
	ld.shared.u32 	%r65, [%r64+16];
	ld.shared.u32 	%r66, [%r64+20];
	ld.shared.u32 	%r67, [%r64+24];
	ld.shared.u32 	%r68, [%r64+28];
	ld.shared.u32 	%r69, [%r64+32];
	ld.shared.u32 	%r70, [%r64+36];
	ld.shared.u32 	%r71, [%r64+40];
	ld.shared.u32 	%r72, [%r64+44];
	add.s32 	%r73, %r66, %r65;
	add.s32 	%r74, %r73, %r67;
	add.s32 	%r75, %r74, %r68;
	add.s32 	%r76, %r75, %r69;
	add.s32 	%r77, %r76, %r70;
	add.s32 	%r78, %r77, %r71;
	add.s32 	%r37, %r78, %r72;
	mov.b32 	%r35, 1;
	mov.b32 	%r60, 0;
	mov.b32 	%r62, -1;
	// begin inline asm
	{  .reg .s32 r0;  .reg .pred p;  shfl.sync.up.b32 r0|p, %r37, %r35, %r60, %r62;  @p add.s32 r0, r0, %r37;  mov.s32 %r33, r0;}
	// end inline asm
	mov.b32 	%r41, 2;
	// begin inline asm
	{  .reg .s32 r0;  .reg .pred p;  shfl.sync.up.b32 r0|p, %r33, %r41, %r60, %r62;  @p add.s32 r0, r0, %r33;  mov.s32 %r39, r0;}
	// end inline asm
	mov.b32 	%r47, 4;
	// begin inline asm
	{  .reg .s32 r0;  .reg .pred p;  shfl.sync.up.b32 r0|p, %r39, %r47, %r60, %r62;  @p add.s32 r0, r0, %r39;  mov.s32 %r45, r0;}
	// end inline asm
	mov.b32 	%r53, 8;
	// begin inline asm
	{  .reg .s32 r0;  .reg .pred p;  shfl.sync.up.b32 r0|p, %r45, %r53, %r60, %r62;  @p add.s32 r0, r0, %r45;  mov.s32 %r51, r0;}
	// end inline asm
	mov.b32 	%r59, 16;
	// begin inline asm
	{  .reg .s32 r0;  .reg .pred p;  shfl.sync.up.b32 r0|p, %r51, %r59, %r60, %r62;  @p add.s32 r0, r0, %r51;  mov.s32 %r57, r0;}
	// end inline asm
	shfl.sync.idx.b32	%r9|%p2, %r57, 31, 31, -1;
	sub.s32 	%r79, %r57, %r37;
	ld.shared.u32 	%r80, [%r64+16];
	ld.shared.u32 	%r81, [%r64+20];
	ld.shared.u32 	%r82, [%r64+24];
	ld.shared.u32 	%r83, [%r64+28];
	ld.shared.u32 	%r84, [%r64+32];
	ld.shared.u32 	%r85, [%r64+36];
	ld.shared.u32 	%r86, [%r64+40];
	add.s32 	%r87, %r80, %r79;
	add.s32 	%r88, %r81, %r87;
	add.s32 	%r89, %r82, %r88;
	add.s32 	%r90, %r83, %r89;
	add.s32 	%r91, %r84, %r90;
	add.s32 	%r92, %r85, %r91;
	add.s32 	%r93, %r86, %r92;
	st.shared.u32 	[%r64+16], %r79;
	st.shared.u32 	[%r64+20], %r87;
	st.shared.u32 	[%r64+24], %r88;
	st.shared.u32 	[%r64+28], %r89;
	st.shared.u32 	[%r64+32], %r90;
	st.shared.u32 	[%r64+36], %r91;
	st.shared.u32 	[%r64+40], %r92;
	st.shared.u32 	[%r64+44], %r93;
	setp.ne.s32 	%p3, %r1, 0;
	@%p3 bra 	$L__BB2_3;
	st.shared.u32 	[_ZZ20BlockPrefixSumKernelILi256ELi4ELN3cub18CUB_300001_SM_100018BlockScanAlgorithmE0EEvPiS3_PlE12temp_storage+1168], %r9;
$L__BB2_3:
	bar.sync 	0;
	ld.shared.u32 	%r94, [%r8];
	ld.shared.u32 	%r10, [_ZZ20BlockPrefixSumKernelILi256ELi4ELN3cub18CUB_300001_SM_100018BlockScanAlgorithmE0EEvPiS3_PlE12temp_storage+1168];
	add.s32 	%r95, %r5, %r94;
	add.s32 	%r96, %r6, %r94;
	add.s32 	%r97, %r7, %r94;
	// begin inline asm
	mov.u64 	%rd11, %clock64;
	// end inline asm
	bar.sync 	0;
	st.shared.v4.u32 	[%r4], {%r94, %r95, %r96, %r97};
	bar.warp.sync 	-1;
	ld.shared.u32 	%r98, [%r3];
	ld.shared.u32 	%r99, [%r3+128];
	ld.shared.u32 	%r100, [%r3+256];
	ld.shared.u32 	%r101, [%r3+384];
	add.s64 	%rd13, %rd1, %rd9;
	st.global.u32 	[%rd13], %r98;
	st.global.u32 	[%rd13+128], %r99;
	st.global.u32 	[%rd13+256], %r100;
	st.global.u32 	[%rd13+384], %r101;
	setp.ne.s32 	%p4, %r1, 0;
	@%p4 bra 	$L__BB2_5;
	sub.s64 	%rd14, %rd5, %rd11;
	abs.s64 	%rd15, %rd14;
	cvta.to.global.u64 	%rd16, %rd4;
	st.global.u64 	[%rd16], %rd15;
	st.global.u32 	[%rd1+4096], %r10;
$L__BB2_5:
	ret;

}
	// .globl	_Z20BlockPrefixSumKernelILi128ELi8ELN3cub18CUB_300001_SM_100018BlockScanAlgorithmE0EEvPiS3_Pl
.visible .entry _Z20BlockPrefixSumKernelILi128ELi8ELN3cub18CUB_300001_SM_100018BlockScanAlgorithmE0EEvPiS3_Pl(
	.param .u64 .ptr .align 1 _Z20BlockPrefixSumKernelILi128ELi8ELN3cub18CUB_300001_SM_100018BlockScanAlgorithmE0EEvPiS3_Pl_param_0,
	.param .u64 .ptr .align 1 _Z20BlockPrefixSumKernelILi128ELi8ELN3cub18CUB_300001_SM_100018BlockScanAlgorithmE0EEvPiS3_Pl_param_1,
	.param .u64 .ptr .align 1 _Z20BlockPrefixSumKernelILi128ELi8ELN3cub18CUB_300001_SM_100018BlockScanAlgorithmE0EEvPiS3_Pl_param_2
)
{
	.reg .pred 	%p<5>;
	.reg .b32 	%r<163>;
	.reg .b64 	%rd<19>;
	// demoted variable
	.shared .align 16 .b8 _ZZ20BlockPrefixSumKernelILi128ELi8ELN3cub18CUB_300001_SM_100018BlockScanAlgorithmE0EEvPiS3_PlE12temp_storage[4240];
	ld.param.u64 	%rd7, [_Z20BlockPrefixSumKernelILi128ELi8ELN3cub18CUB_300001_SM_100018BlockScanAlgorithmE0EEvPiS3_Pl_param_0];
	mov.u32 	%r27, %tid.x;
	and.b32  	%r28, %r27, 31;
	and.b32  	%r29, %r27, 992;
	shl.b32 	%r30, %r27, 3;
	and.b32  	%r31, %r30, 7936;
	or.b32  	%r32, %r31, %r28;
	cvta.to.global.u64 	%rd8, %rd7;
	mul.wide.u32 	%rd9, %r32, 4;
	add.s64 	%rd10, %rd8, %rd9;
	ld.global.u32 	%r33, [%rd10];
	ld.global.u32 	%r34, [%rd10+128];
	ld.global.u32 	%r35, [%rd10+256];
	ld.global.u32 	%r36, [%rd10+384];
	ld.global.u32 	%r37, [%rd10+512];
	ld.global.u32 	%r38, [%rd10+640];
	ld.global.u32 	%r39, [%rd10+768];
	ld.global.u32 	%r40, [%rd10+896];
	// begin inline asm
	mov.u32 %r26, %laneid;
	// end inline asm
	add.s32 	%r41, %r26, %r31;
	shr.s32 	%r42, %r41, 5;
	add.s32 	%r43, %r42, %r41;
	shl.b32 	%r44, %r43, 2;
	mov.u32 	%r45, _ZZ20BlockPrefixSumKernelILi128ELi8ELN3cub18CUB_300001_SM_100018BlockScanAlgorithmE0EEvPiS3_PlE12temp_storage;
	add.s32 	%r1, %r45, %r44;
	st.shared.u32 	[%r1], %r33;
	add.s32 	%r46, %r41, 32;
	shr.s32 	%r47, %r46, 5;
	add.s32 	%r48, %r47, %r41;
	shl.b32 	%r49, %r48, 2;
	add.s32 	%r2, %r45, %r49;
	st.shared.u32 	[%r2+128], %r34;
	add.s32 	%r50, %r41, 64;
	shr.s32 	%r51, %r50, 5;
	add.s32 	%r52, %r51, %r41;
	shl.b32 	%r53, %r52, 2;
	add.s32 	%r3, %r45, %r53;
	st.shared.u32 	[%r3+256], %r35;
	add.s32 	%r54, %r41, 96;
	shr.s32 	%r55, %r54, 5;
	add.s32 	%r56, %r55, %r41;
	shl.b32 	%r57, %r56, 2;
	add.s32 	%r4, %r45, %r57;
	st.shared.u32 	[%r4+384], %r36;
	add.s32 	%r58, %r41, 128;
	shr.s32 	%r59, %r58, 5;
	add.s32 	%r60, %r59, %r41;
	shl.b32 	%r61, %r60, 2;
	add.s32 	%r5, %r45, %r61;
	st.shared.u32 	[%r5+512], %r37;
	add.s32 	%r62, %r41, 160;
	shr.s32 	%r63, %r62, 5;
	add.s32 	%r64, %r63, %r41;
	shl.b32 	%r65, %r64, 2;
	add.s32 	%r6, %r45, %r65;
	st.shared.u32 	[%r6+640], %r38;
	add.s32 	%r66, %r41, 192;
	shr.s32 	%r67, %r66, 5;
	add.s32 	%r68, %r67, %r41;
	shl.b32 	%r69, %r68, 2;
	add.s32 	%r7, %r45, %r69;
	st.shared.u32 	[%r7+768], %r39;
	add.s32 	%r70, %r41, 224;
	shr.s32 	%r71, %r70, 5;
	add.s32 	%r72, %r71, %r41;
	shl.b32 	%r73, %r72, 2;
	add.s32 	%r8, %r45, %r73;
	st.shared.u32 	[%r8+896], %r40;
	bar.warp.sync 	-1;
	add.s32 	%r74, %r26, %r29;
	shl.b32 	%r75, %r74, 3;
	shr.s32 	%r76, %r75, 5;
	add.s32 	%r77, %r76, %r75;
	shl.b32 	%r78, %r77, 2;
	add.s32 	%r11, %r45, %r78;
	ld.shared.u32 	%r10, [%r11];
	ld.shared.u32 	%r79, [%r11+4];
	ld.shared.u32 	%r80, [%r11+8];
	ld.shared.u32 	%r81, [%r11+12];
	ld.shared.u32 	%r82, [%r11+16];
	ld.shared.u32 	%r83, [%r11+20];
	ld.shared.u32 	%r84, [%r11+24];
	ld.shared.u32 	%r85, [%r11+28];
	bar.sync 	0;
	// begin inline asm
	mov.u64 	%rd6, %clock64;
	// end inline asm
	add.s32 	%r18, %r79, %r10;
	add.s32 	%r19, %r80, %r18;
	add.s32 	%r20, %r81, %r19;
	add.s32 	%r21, %r82, %r20;
	add.s32 	%r22, %r83, %r21;
	add.s32 	%r23, %r84, %r22;
	add.s32 	%r86, %r85, %r23;
	shr.u32 	%r87, %r27, 2;
	add.s32 	%r88, %r87, %r27;
	shl.b32 	%r89, %r88, 2;
	add.s32 	%r90, %r45, %r89;
	st.shared.u32 	[%r90+16], %r86;
	bar.sync 	0;
	setp.gt.u32 	%p1, %r27, 31;
	@%p1 bra 	$L__BB3_3;
	mad.lo.s32 	%r123, %r27, 20, %r45;
	ld.shared.u32 	%r124, [%r123+16];
	ld.shared.u32 	%r125, [%r123+20];
	ld.shared.u32 	%r126, [%r123+24];
	ld.shared.u32 	%r127, [%r123+28];
	add.s32 	%r128, %r124, %r127;
	add.s32 	%r129, %r128, %r125;
	add.s32 	%r95, %r129, %r126;
	mov.b32 	%r93, 1;
	mov.b32 	%r118, 0;
	mov.b32 	%r120, -1;
	// begin inline asm
	{  .reg .s32 r0;  .reg .pred p;  shfl.sync.up.b32 r0|p, %r95, %r93, %r118, %r120;  @p add.s32 r0, r0, %r95;  mov.s32 %r91, r0;}
	// end inline asm
	mov.b32 	%r99, 2;
	// begin inline asm
	{  .reg .s32 r0;  .reg .pred p;  shfl.sync.up.b32 r0|p, %r91, %r99, %r118, %r120;  @p add.s32 r0, r0, %r91;  mov.s32 %r97, r0;}
	// end inline asm
	mov.b32 	%r105, 4;
	// begin inline asm
	{  .reg .s32 r0;  .reg .pred p;  shfl.sync.up.b32 r0|p, %r97, %r105, %r118, %r120;  @p add.s32 r0, r0, %r97;  mov.s32 %r103, r0;}
	// end inline asm
	mov.b32 	%r111, 8;
	// begin inline asm
	{  .reg .s32 r0;  .reg .pred p;  shfl.sync.up.b32 r0|p, %r103, %r111, %r118, %r120;  @p add.s32 r0, r0, %r103;  mov.s32 %r109, r0;}
	// end inline asm
	mov.b32 	%r117, 16;
	// begin inline asm
	{  .reg .s32 r0;  .reg .pred p;  shfl.sync.up.b32 r0|p, %r109, %r117, %r118, %r120;  @p add.s32 r0, r0, %r109;  mov.s32 %r115, r0;}
	// end inline asm
	shfl.sync.idx.b32	%r24|%p2, %r115, 31, 31, -1;
	sub.s32 	%r130, %r115, %r95;
	ld.shared.u32 	%r131, [%r123+16];
	ld.shared.u32 	%r132, [%r123+20];
	ld.shared.u32 	%r133, [%r123+24];
	add.s32 	%r134, %r131, %r130;
	add.s32 	%r135, %r132, %r134;
	add.s32 	%r136, %r133, %r135;
	st.shared.u32 	[%r123+16], %r130;
	st.shared.u32 	[%r123+20], %r134;
	st.shared.u32 	[%r123+24], %r135;
	st.shared.u32 	[%r123+28], %r136;
	setp.ne.s32 	%p3, %r27, 0;
	@%p3 bra 	$L__BB3_3;
	st.shared.u32 	[_ZZ20BlockPrefixSumKernelILi128ELi8ELN3cub18CUB_300001_SM_100018BlockScanAlgorithmE0EEvPiS3_PlE12temp_storage+656], %r24;
$L__BB3_3:
	ld.param.u64 	%rd17, [_Z20BlockPrefixSumKernelILi128ELi8ELN3cub18CUB_300001_SM_100018BlockScanAlgorithmE0EEvPiS3_Pl_param_1];
	bar.sync 	0;
	ld.shared.u32 	%r147, [%r90+16];
	ld.shared.u32 	%r25, [_ZZ20BlockPrefixSumKernelILi128ELi8ELN3cub18CUB_300001_SM_100018BlockScanAlgorithmE0EEvPiS3_PlE12temp_storage+656];
	add.s32 	%r148, %r10, %r147;
	add.s32 	%r149, %r18, %r147;
	add.s32 	%r150, %r19, %r147;
	add.s32 	%r151, %r20, %r147;
	add.s32 	%r152, %r21, %r147;
	add.s32 	%r153, %r22, %r147;
	add.s32 	%r154, %r23, %r147;
	// begin inline asm
	mov.u64 	%rd11, %clock64;
	// end inline asm
	bar.sync 	0;
	st.shared.u32 	[%r11], %r147;
	st.shared.u32 	[%r11+4], %r148;
	st.shared.u32 	[%r11+8], %r149;
	st.shared.u32 	[%r11+12], %r150;
	st.shared.u32 	[%r11+16], %r151;
	st.shared.u32 	[%r11+20], %r152;
	st.shared.u32 	[%r11+24], %r153;
	st.shared.u32 	[%r11+28], %r154;
	bar.warp.sync 	-1;
	ld.shared.u32 	%r155, [%r1];
	ld.shared.u32 	%r156, [%r2+128];
	ld.shared.u32 	%r157, [%r3+256];
	ld.shared.u32 	%r158, [%r4+384];
	ld.shared.u32 	%r159, [%r5+512];
	ld.shared.u32 	%r160, [%r6+640];
	ld.shared.u32 	%r161, [%r7+768];
	ld.shared.u32 	%r162, [%r8+896];
	cvta.to.global.u64 	%rd3, %rd17;
	add.s64 	%rd13, %rd3, %rd9;
	st.global.u32 	[%rd13], %r155;
	st.global.u32 	[%rd13+128], %r156;
	st.global.u32 	[%rd13+256], %r157;
	st.global.u32 	[%rd13+384], %r158;
	st.global.u32 	[%rd13+512], %r159;
	st.global.u32 	[%rd13+640], %r160;
	st.global.u32 	[%rd13+768], %r161;
	st.global.u32 	[%rd13+896], %r162;
	setp.ne.s32 	%p4, %r27, 0;
	@%p4 bra 	$L__BB3_5;
	ld.param.u64 	%rd18, [_Z20BlockPrefixSumKernelILi128ELi8ELN3cub18CUB_300001_SM_100018BlockScanAlgorithmE0EEvPiS3_Pl_param_2];
	sub.s64 	%rd14, %rd6, %rd11;
	abs.s64 	%rd15, %rd14;
	cvta.to.global.u64 	%rd16, %rd18;
	st.global.u64 	[%rd16], %rd15;
	st.global.u32 	[%rd3+4096], %r25;
$L__BB3_5:
	ret;

}
	// .globl	_Z20BlockPrefixSumKernelILi64ELi16ELN3cub18CUB_300001_SM_100018BlockScanAlgorithmE0EEvPiS3_Pl
.visible .entry _Z20BlockPrefixSumKernelILi64ELi16ELN3cub18CUB_300001_SM_100018BlockScanAlgorithmE0EEvPiS3_Pl(
	.param .u64 .ptr .align 1 _Z20BlockPrefixSumKernelILi64ELi16ELN3cub18CUB_300001_SM_100018BlockScanAlgorithmE0EEvPiS3_Pl_param_0,
	.param .u64 .ptr .align 1 _Z20BlockPrefixSumKernelILi64ELi16ELN3cub18CUB_300001_SM_100018BlockScanAlgorithmE0EEvPiS3_Pl_param_1,
	.param .u64 .ptr .align 1 _Z20BlockPrefixSumKernelILi64ELi16ELN3cub18CUB_300001_SM_100018BlockScanAlgorithmE0EEvPiS3_Pl_param_2
)
{
	.reg .pred 	%p<5>;
	.reg .b32 	%r<241>;
	.reg .b64 	%rd<19>;
	// demoted variable
	.shared .align 16 .b8 _ZZ20BlockPrefixSumKernelILi64ELi16ELN3cub18CUB_300001_SM_100018BlockScanAlgorithmE0EEvPiS3_PlE12temp_storage[4240];
	ld.param.u64 	%rd7, [_Z20BlockPrefixSumKernelILi64ELi16ELN3cub18CUB_300001_SM_100018BlockScanAlgorithmE0EEvPiS3_Pl_param_0];
	mov.u32 	%r51, %tid.x;
	and.b32  	%r52, %r51, 31;
	and.b32  	%r53, %r51, 992;
	shl.b32 	%r54, %r51, 4;
	and.b32  	%r55, %r54, 15872;
	or.b32  	%r56, %r55, %r52;
	cvta.to.global.u64 	%rd8, %rd7;
	mul.wide.u32 	%rd9, %r56, 4;
	add.s64 	%rd10, %rd8, %rd9;
	ld.global.u32 	%r57, [%rd10];
	ld.global.u32 	%r58, [%rd10+128];
	ld.global.u32 	%r59, [%rd10+256];
	ld.global.u32 	%r60, [%rd10+384];
	ld.global.u32 	%r61, [%rd10+512];
	ld.global.u32 	%r62, [%rd10+640];
	ld.global.u32 	%r63, [%rd10+768];
	ld.global.u32 	%r64, [%rd10+896];
	ld.global.u32 	%r65, [%rd10+1024];
	ld.global.u32 	%r66, [%rd10+1152];
	ld.global.u32 	%r67, [%rd10+1280];
	ld.global.u32 	%r68, [%rd10+1408];
	ld.global.u32 	%r69, [%rd10+1536];
	ld.global.u32 	%r70, [%rd10+1664];
	ld.global.u32 	%r71, [%rd10+1792];
	ld.global.u32 	%r72, [%rd10+1920];
	// begin inline asm
	mov.u32 %r50, %laneid;
	// end inline asm
	add.s32 	%r73, %r50, %r55;
	shr.s32 	%r74, %r73, 5;
	add.s32 	%r75, %r74, %r73;
	shl.b32 	%r76, %r75, 2;
	mov.u32 	%r77, _ZZ20BlockPrefixSumKernelILi64ELi16ELN3cub18CUB_300001_SM_100018BlockScanAlgorithmE0EEvPiS3_PlE12temp_storage;
	add.s32 	%r1, %r77, %r76;
	st.shared.u32 	[%r1], %r57;
	add.s32 	%r78, %r73, 32;
	shr.s32 	%r79, %r78, 5;
	add.s32 	%r80, %r79, %r73;
	shl.b32 	%r81, %r80, 2;
	add.s32 	%r2, %r77, %r81;
	st.shared.u32 	[%r2+128], %r58;
	add.s32 	%r82, %r73, 64;
	shr.s32 	%r83, %r82, 5;
	add.s32 	%r84, %r83, %r73;
	shl.b32 	%r85, %r84, 2;
	add.s32 	%r3, %r77, %r85;
	st.shared.u32 	[%r3+256], %r59;
	add.s32 	%r86, %r73, 96;
	shr.s32 	%r87, %r86, 5;
	add.s32 	%r88, %r87, %r73;
	shl.b32 	%r89, %r88, 2;
	add.s32 	%r4, %r77, %r89;
	st.shared.u32 	[%r4+384], %r60;
	add.s32 	%r90, %r73, 128;
	shr.s32 	%r91, %r90, 5;
	add.s32 	%r92, %r91, %r73;
	shl.b32 	%r93, %r92, 2;
	add.s32 	%r5, %r77, %r93;
	st.shared.u32 	[%r5+512], %r61;
	add.s32 	%r94, %r73, 160;
	shr.s32 	%r95, %r94, 5;
	add.s32 	%r96, %r95, %r73;
	shl.b32 	%r97, %r96, 2;
	add.s32 	%r6, %r77, %r97;
	st.shared.u32 	[%r6+640], %r62;
	add.s32 	%r98, %r73, 192;
	shr.s32 	%r99, %r98, 5;
	add.s32 	%r100, %r99, %r73;
	shl.b32 	%r101, %r100, 2;
	add.s32 	%r7, %r77, %r101;
	st.shared.u32 	[%r7+768], %r63;
	add.s32 	%r102, %r73, 224;
	shr.s32 	%r103, %r102, 5;
	add.s32 	%r104, %r103, %r73;
	shl.b32 	%r105, %r104, 2;
	add.s32 	%r8, %r77, %r105;
	st.shared.u32 	[%r8+896], %r64;
	add.s32 	%r106, %r73, 256;
	shr.s32 	%r107, %r106, 5;
	add.s32 	%r108, %r107, %r73;
	shl.b32 	%r109, %r108, 2;
	add.s32 	%r9, %r77, %r109;
	st.shared.u32 	[%r9+1024], %r65;
	add.s32 	%r110, %r73, 288;
	shr.s32 	%r111, %r110, 5;
	add.s32 	%r112, %r111, %r73;
	shl.b32 	%r113, %r112, 2;
	add.s32 	%r10, %r77, %r113;
	st.shared.u32 	[%r10+1152], %r66;
	add.s32 	%r114, %r73, 320;
	shr.s32 	%r115, %r114, 5;
	add.s32 	%r116, %r115, %r73;
	shl.b32 	%r117, %r116, 2;
	add.s32 	%r11, %r77, %r117;
	st.shared.u32 	[%r11+1280], %r67;
	add.s32 	%r118, %r73, 352;
	shr.s32 	%r119, %r118, 5;
	add.s32 	%r120, %r119, %r73;
	shl.b32 	%r121, %r120, 2;
	add.s32 	%r12, %r77, %r121;
	st.shared.u32 	[%r12+1408], %r68;
	add.s32 	%r122, %r73, 384;
	shr.s32 	%r123, %r122, 5;
	add.s32 	%r124, %r123, %r73;
	shl.b32 	%r125, %r124, 2;
	add.s32 	%r13, %r77, %r125;
	st.shared.u32 	[%r13+1536], %r69;
	add.s32 	%r126, %r73, 416;
	shr.s32 	%r127, %r126, 5;
	add.s32 	%r128, %r127, %r73;
	shl.b32 	%r129, %r128, 2;
	add.s32 	%r14, %r77, %r129;
	st.shared.u32 	[%r14+1664], %r70;
	add.s32 	%r130, %r73, 448;
	shr.s32 	%r131, %r130, 5;
	add.s32 	%r132, %r131, %r73;
	shl.b32 	%r133, %r132, 2;
	add.s32 	%r15, %r77, %r133;
	st.shared.u32 	[%r15+1792], %r71;
	add.s32 	%r134, %r73, 480;
	shr.s32 	%r135, %r134, 5;
	add.s32 	%r136, %r135, %r73;
	shl.b32 	%r137, %r136, 2;
	add.s32 	%r16, %r77, %r137;
	st.shared.u32 	[%r16+1920], %r72;
	bar.warp.sync 	-1;
	add.s32 	%r138, %r50, %r53;
	shl.b32 	%r139, %r138, 4;
	shr.s32 	%r140, %r139, 5;
	add.s32 	%r141, %r140, %r139;
	shl.b32 	%r142, %r141, 2;
	add.s32 	%r19, %r77, %r142;
	ld.shared.u32 	%r18, [%r19];
	ld.shared.u32 	%r143, [%r19+4];
	ld.shared.u32 	%r144, [%r19+8];
	ld.shared.u32 	%r145, [%r19+12];
	ld.shared.u32 	%r146, [%r19+16];
	ld.shared.u32 	%r147, [%r19+20];
	ld.shared.u32 	%r148, [%r19+24];
	ld.shared.u32 	%r149, [%r19+28];
	ld.shared.u32 	%r150, [%r19+32];
	ld.shared.u32 	%r151, [%r19+36];
	ld.shared.u32 	%r152, [%r19+40];
	ld.shared.u32 	%r153, [%r19+44];
	ld.shared.u32 	%r154, [%r19+48];
	ld.shared.u32 	%r155, [%r19+52];
	ld.shared.u32 	%r156, [%r19+56];
	ld.shared.u32 	%r157, [%r19+60];
	bar.sync 	0;
	// begin inline asm
	mov.u64 	%rd6, %clock64;
	// end inline asm
	add.s32 	%r34, %r143, %r18;
	add.s32 	%r35, %r144, %r34;
	add.s32 	%r36, %r145, %r35;
	add.s32 	%r37, %r146, %r36;
	add.s32 	%r38, %r147, %r37;
	add.s32 	%r39, %r148, %r38;
	add.s32 	%r40, %r149, %r39;
	add.s32 	%r41, %r150, %r40;
	add.s32 	%r42, %r151, %r41;
	add.s32 	%r43, %r152, %r42;
	add.s32 	%r44, %r153, %r43;
	add.s32 	%r45, %r154, %r44;
	add.s32 	%r46, %r155, %r45;
	add.s32 	%r47, %r156, %r46;
	add.s32 	%r158, %r157, %r47;
	shl.b32 	%r159, %r51, 2;
	add.s32 	%r160, %r77, %r159;
	st.shared.u32 	[%r160+16], %r158;
	bar.sync 	0;
	setp.gt.u32 	%p1, %r51, 31;
	@%p1 bra 	$L__BB4_3;
	mov.u32 	%r191, %tid.x;
	shl.b32 	%r192, %r191, 2;
	mov.u32 	%r193, _ZZ20BlockPrefixSumKernelILi64ELi16ELN3cub18CUB_300001_SM_100018BlockScanAlgorithmE0EEvPiS3_PlE12temp_storage;
	add.s32 	%r194, %r193, %r192;
	add.s32 	%r195, %r194, %r192;
	ld.shared.v2.u32 	{%r196, %r197}, [%r195+16];
	add.s32 	%r165, %r197, %r196;
	mov.b32 	%r163, 1;
	mov.b32 	%r188, 0;
	mov.b32 	%r190, -1;
	// begin inline asm
	{  .reg .s32 r0;  .reg .pred p;  shfl.sync.up.b32 r0|p, %r165, %r163, %r188, %r190;  @p add.s32 r0, r0, %r165;  mov.s32 %r161, r0;}
	// end inline asm
	mov.b32 	%r169, 2;
	// begin inline asm
	{  .reg .s32 r0;  .reg .pred p;  shfl.sync.up.b32 r0|p, %r161, %r169, %r188, %r190;  @p add.s32 r0, r0, %r161;  mov.s32 %r167, r0;}
	// end inline asm
	mov.b32 	%r175, 4;
	// begin inline asm
	{  .reg .s32 r0;  .reg .pred p;  shfl.sync.up.b32 r0|p, %r167, %r175, %r188, %r190;  @p add.s32 r0, r0, %r167;  mov.s32 %r173, r0;}
	// end inline asm
	mov.b32 	%r181, 8;
	// begin inline asm
	{  .reg .s32 r0;  .reg .pred p;  shfl.sync.up.b32 r0|p, %r173, %r181, %r188, %r190;  @p add.s32 r0, r0, %r173;  mov.s32 %r179, r0;}
	// end inline asm
	mov.b32 	%r187, 16;
	// begin inline asm
	{  .reg .s32 r0;  .reg .pred p;  shfl.sync.up.b32 r0|p, %r179, %r187, %r188, %r190;  @p add.s32 r0, r0, %r179;  mov.s32 %r185, r0;}
	// end inline asm
	shfl.sync.idx.b32	%r48|%p2, %r185, 31, 31, -1;
	sub.s32 	%r198, %r185, %r165;
	ld.shared.u32 	%r199, [%r195+16];
	add.s32 	%r200, %r199, %r198;
	st.shared.v2.u32 	[%r195+16], {%r198, %r200};
	setp.ne.s32 	%p3, %r191, 0;
	@%p3 bra 	$L__BB4_3;
	st.shared.u32 	[_ZZ20BlockPrefixSumKernelILi64ELi16ELN3cub18CUB_300001_SM_100018BlockScanAlgorithmE0EEvPiS3_PlE12temp_storage+272], %r48;
$L__BB4_3:
	ld.param.u64 	%rd17, [_Z20BlockPrefixSumKernelILi64ELi16ELN3cub18CUB_300001_SM_100018BlockScanAlgorithmE0EEvPiS3_Pl_param_1];
	mov.u32 	%r201, %tid.x;
	shl.b32 	%r202, %r201, 4;
	and.b32  	%r203, %r202, 15872;
	and.b32  	%r204, %r201, 31;
	or.b32  	%r205, %r203, %r204;
	bar.sync 	0;
	shl.b32 	%r206, %r201, 2;
	mov.u32 	%r207, _ZZ20BlockPrefixSumKernelILi64ELi16ELN3cub18CUB_300001_SM_100018BlockScanAlgorithmE0EEvPiS3_PlE12temp_storage;
	add.s32 	%r208, %r207, %r206;
	ld.shared.u32 	%r209, [%r208+16];
	ld.shared.u32 	%r49, [_ZZ20BlockPrefixSumKernelILi64ELi16ELN3cub18CUB_300001_SM_100018BlockScanAlgorithmE0EEvPiS3_PlE12temp_storage+272];
	add.s32 	%r210, %r18, %r209;
	add.s32 	%r211, %r34, %r209;
	add.s32 	%r212, %r35, %r209;
	add.s32 	%r213, %r36, %r209;
	add.s32 	%r214, %r37, %r209;
	add.s32 	%r215, %r38, %r209;
	add.s32 	%r216, %r39, %r209;
	add.s32 	%r217, %r40, %r209;
	add.s32 	%r218, %r41, %r209;
	add.s32 	%r219, %r42, %r209;
	add.s32 	%r220, %r43, %r209;
	add.s32 	%r221, %r44, %r209;
	add.s32 	%r222, %r45, %r209;
	add.s32 	%r223, %r46, %r209;
	add.s32 	%r224, %r47, %r209;
	// begin inline asm
	mov.u64 	%rd11, %clock64;
	// end inline asm
	bar.sync 	0;
	st.shared.u32 	[%r19], %r209;
	st.shared.u32 	[%r19+4], %r210;
	st.shared.u32 	[%r19+8], %r211;
	st.shared.u32 	[%r19+12], %r212;
	st.shared.u32 	[%r19+16], %r213;
	st.shared.u32 	[%r19+20], %r214;
	st.shared.u32 	[%r19+24], %r215;
	st.shared.u32 	[%r19+28], %r216;
	st.shared.u32 	[%r19+32], %r217;
	st.shared.u32 	[%r19+36], %r218;
	st.shared.u32 	[%r19+40], %r219;
	st.shared.u32 	[%r19+44], %r220;
	st.shared.u32 	[%r19+48], %r221;
	st.shared.u32 	[%r19+52], %r222;
	st.shared.u32 	[%r19+56], %r223;
	st.shared.u32 	[%r19+60], %r224;
	bar.warp.sync 	-1;
	ld.shared.u32 	%r225, [%r1];
	ld.shared.u32 	%r226, [%r2+128];
	ld.shared.u32 	%r227, [%r3+256];
	ld.shared.u32 	%r228, [%r4+384];
	ld.shared.u32 	%r229, [%r5+512];
	ld.shared.u32 	%r230, [%r6+640];
	ld.shared.u32 	%r231, [%r7+768];
	ld.shared.u32 	%r232, [%r8+896];
	ld.shared.u32 	%r233, [%r9+1024];
	ld.shared.u32 	%r234, [%r10+1152];
	ld.shared.u32 	%r235, [%r11+1280];
	ld.shared.u32 	%r236, [%r12+1408];
	ld.shared.u32 	%r237, [%r13+1536];
	ld.shared.u32 	%r238, [%r14+1664];
	ld.shared.u32 	%r239, [%r15+1792];
	ld.shared.u32 	%r240, [%r16+1920];
	cvta.to.global.u64 	%rd3, %rd17;
	mul.wide.u32 	%rd12, %r205, 4;
	add.s64 	%rd13, %rd3, %rd12;
	st.global.u32 	[%rd13], %r225;
	st.global.u32 	[%rd13+128], %r226;
	st.global.u32 	[%rd13+256], %r227;
	st.global.u32 	[%rd13+384], %r228;
	st.global.u32 	[%rd13+512], %r229;
	st.global.u32 	[%rd13+640], %r230;
	st.global.u32 	[%rd13+768], %r231;
	st.global.u32 	[%rd13+896], %r232;
	st.global.u32 	[%rd13+1024], %r233;
	st.global.u32 	[%rd13+1152], %r234;
	st.global.u32 	[%rd13+1280], %r235;
	st.global.u32 	[%rd13+1408], %r236;
	st.global.u32 	[%rd13+1536], %r237;
	st.global.u32 	[%rd13+1664], %r238;
	st.global.u32 	[%rd13+1792], %r239;
	st.global.u32 	[%rd13+1920], %r240;
	setp.ne.s32 	%p4, %r201, 0;
	@%p4 bra 	$L__BB4_5;
	ld.param.u64 	%rd18, [_Z20BlockPrefixSumKernelILi64ELi16ELN3cub18CUB_300001_SM_100018BlockScanAlgorithmE0EEvPiS3_Pl_param_2];
	sub.s64 	%rd14, %rd6, %rd11;
	abs.s64 	%rd15, %rd14;
	cvta.to.global.u64 	%rd16, %rd18;
	st.global.u64 	[%rd16], %rd15;
	st.global.u32 	[%rd3+4096], %r49;
$L__BB4_5:
	ret;

}
	// .globl	_Z20BlockPrefixSumKernelILi32ELi32ELN3cub18CUB_300001_SM_100018BlockScanAlgorithmE0EEvPiS3_Pl
.visible .entry _Z20BlockPrefixSumKernelILi32ELi32ELN3cub18CUB_300001_SM_100018BlockScanAlgorithmE0EEvPiS3_Pl(
	.param .u64 .ptr .align 1 _Z20BlockPrefixSumKernelILi32ELi32ELN3cub18CUB_300001_SM_100018BlockScanAlgorithmE0EEvPiS3_Pl_param_0,
	.param .u64 .ptr .align 1 _Z20BlockPrefixSumKernelILi32ELi32ELN3cub18CUB_300001_SM_100018BlockScanAlgorithmE0EEvPiS3_Pl_param_1,
	.param .u64 .ptr .align 1 _Z20BlockPrefixSumKernelILi32ELi32ELN3cub18CUB_300001_SM_100018BlockScanAlgorithmE0EEvPiS3_Pl_param_2
)
{
	.reg .pred 	%p<3>;
	.reg .b32 	%r<360>;
	.reg .b64 	%rd<17>;
	// demoted variable
	.shared .align 16 .b8 _ZZ20BlockPrefixSumKernelILi32ELi32ELN3cub18CUB_300001_SM_100018BlockScanAlgorithmE0EEvPiS3_PlE12temp_storage[4240];
	ld.param.u64 	%rd7, [_Z20BlockPrefixSumKernelILi32ELi32ELN3cub18CUB_300001_SM_100018BlockScanAlgorithmE0EEvPiS3_Pl_param_0];
	ld.param.u64 	%rd8, [_Z20BlockPrefixSumKernelILi32ELi32ELN3cub18CUB_300001_SM_100018BlockScanAlgorithmE0EEvPiS3_Pl_param_1];
	cvta.to.global.u64 	%rd1, %rd8;
	mov.u32 	%r33, %tid.x;
	cvta.to.global.u64 	%rd9, %rd7;
	shl.b32 	%r34, %r33, 5;
	or.b32  	%r35, %r34, %r33;
	and.b32  	%r36, %r35, 31775;
	mul.wide.u32 	%rd10, %r36, 4;
	add.s64 	%rd11, %rd9, %rd10;
	ld.global.u32 	%r37, [%rd11];
	ld.global.u32 	%r38, [%rd11+128];
	ld.global.u32 	%r39, [%rd11+256];
	ld.global.u32 	%r40, [%rd11+384];
	ld.global.u32 	%r41, [%rd11+512];
	ld.global.u32 	%r42, [%rd11+640];
	ld.global.u32 	%r43, [%rd11+768];
	ld.global.u32 	%r44, [%rd11+896];
	ld.global.u32 	%r45, [%rd11+1024];
	ld.global.u32 	%r46, [%rd11+1152];
	ld.global.u32 	%r47, [%rd11+1280];
	ld.global.u32 	%r48, [%rd11+1408];
	ld.global.u32 	%r49, [%rd11+1536];
	ld.global.u32 	%r50, [%rd11+1664];
	ld.global.u32 	%r51, [%rd11+1792];
	ld.global.u32 	%r52, [%rd11+1920];
	ld.global.u32 	%r53, [%rd11+2048];
	ld.global.u32 	%r54, [%rd11+2176];
	ld.global.u32 	%r55, [%rd11+2304];
	ld.global.u32 	%r56, [%rd11+2432];
	ld.global.u32 	%r57, [%rd11+2560];
	ld.global.u32 	%r58, [%rd11+2688];
	ld.global.u32 	%r59, [%rd11+2816];
	ld.global.u32 	%r60, [%rd11+2944];
	ld.global.u32 	%r61, [%rd11+3072];
	ld.global.u32 	%r62, [%rd11+3200];
	ld.global.u32 	%r63, [%rd11+3328];
	ld.global.u32 	%r64, [%rd11+3456];
	ld.global.u32 	%r65, [%rd11+3584];
	ld.global.u32 	%r66, [%rd11+3712];
	ld.global.u32 	%r67, [%rd11+3840];
	ld.global.u32 	%r68, [%rd11+3968];
	// begin inline asm
	mov.u32 %r2, %laneid;
	// end inline asm
	shr.s32 	%r69, %r2, 5;
	add.s32 	%r70, %r69, %r2;
	shl.b32 	%r71, %r70, 2;
	mov.u32 	%r72, _ZZ20BlockPrefixSumKernelILi32ELi32ELN3cub18CUB_300001_SM_100018BlockScanAlgorithmE0EEvPiS3_PlE12temp_storage;
	add.s32 	%r73, %r72, %r71;
	st.shared.u32 	[%r73], %r37;
	add.s32 	%r74, %r2, 32;
	shr.s32 	%r75, %r74, 5;
	add.s32 	%r76, %r75, %r2;
	shl.b32 	%r77, %r76, 2;
	add.s32 	%r78, %r72, %r77;
	st.shared.u32 	[%r78+128], %r38;
	add.s32 	%r79, %r2, 64;
	shr.s32 	%r80, %r79, 5;
	add.s32 	%r81, %r80, %r2;
	shl.b32 	%r82, %r81, 2;
	add.s32 	%r83, %r72, %r82;
	st.shared.u32 	[%r83+256], %r39;
	add.s32 	%r84, %r2, 96;
	shr.s32 	%r85, %r84, 5;
	add.s32 	%r86, %r85, %r2;
	shl.b32 	%r87, %r86, 2;
	add.s32 	%r88, %r72, %r87;
	st.shared.u32 	[%r88+384], %r40;
	add.s32 	%r89, %r2, 128;
	shr.s32 	%r90, %r89, 5;
	add.s32 	%r91, %r90, %r2;
	shl.b32 	%r92, %r91, 2;
	add.s32 	%r93, %r72, %r92;
	st.shared.u32 	[%r93+512], %r41;
	add.s32 	%r94, %r2, 160;
	shr.s32 	%r95, %r94, 5;
	add.s32 	%r96, %r95, %r2;
	shl.b32 	%r97, %r96, 2;
	add.s32 	%r98, %r72, %r97;
	st.shared.u32 	[%r98+640], %r42;
	add.s32 	%r99, %r2, 192;
	shr.s32 	%r100, %r99, 5;
	add.s32 	%r101, %r100, %r2;
	shl.b32 	%r102, %r101, 2;
	add.s32 	%r103, %r72, %r102;
	st.shared.u32 	[%r103+768], %r43;
	add.s32 	%r104, %r2, 224;
	shr.s32 	%r105, %r104, 5;
	add.s32 	%r106, %r105, %r2;
	shl.b32 	%r107, %r106, 2;
	add.s32 	%r108, %r72, %r107;
	st.shared.u32 	[%r108+896], %r44;
	add.s32 	%r109, %r2, 256;
	shr.s32 	%r110, %r109, 5;
	add.s32 	%r111, %r110, %r2;
	shl.b32 	%r112, %r111, 2;
	add.s32 	%r113, %r72, %r112;
	st.shared.u32 	[%r113+1024], %r45;
	add.s32 	%r114, %r2, 288;
	shr.s32 	%r115, %r114, 5;
	add.s32 	%r116, %r115, %r2;
	shl.b32 	%r117, %r116, 2;
	add.s32 	%r118, %r72, %r117;
	st.shared.u32 	[%r118+1152], %r46;
	add.s32 	%r119, %r2, 320;
	shr.s32 	%r120, %r119, 5;
	add.s32 	%r121, %r120, %r2;
	shl.b32 	%r122, %r121, 2;
	add.s32 	%r123, %r72, %r122;
	st.shared.u32 	[%r123+1280], %r47;
	add.s32 	%r124, %r2, 352;
	shr.s32 	%r125, %r124, 5;
	add.s32 	%r126, %r125, %r2;
	shl.b32 	%r127, %r126, 2;
	add.s32 	%r128, %r72, %r127;
	st.shared.u32 	[%r128+1408], %r48;
	add.s32 	%r129, %r2, 384;
	shr.s32 	%r130, %r129, 5;
	add.s32 	%r131, %r130, %r2;
	shl.b32 	%r132, %r131, 2;
	add.s32 	%r133, %r72, %r132;
	st.shared.u32 	[%r133+1536], %r49;
	add.s32 	%r134, %r2, 416;
	shr.s32 	%r135, %r134, 5;
	add.s32 	%r136, %r135, %r2;
	shl.b32 	%r137, %r136, 2;
	add.s32 	%r138, %r72, %r137;
	st.shared.u32 	[%r138+1664], %r50;
	add.s32 	%r139, %r2, 448;
	shr.s32 	%r140, %r139, 5;
	add.s32 	%r141, %r140, %r2;
	shl.b32 	%r142, %r141, 2;
	add.s32 	%r143, %r72, %r142;
	st.shared.u32 	[%r143+1792], %r51;
	add.s32 	%r144, %r2, 480;
	shr.s32 	%r145, %r144, 5;
	add.s32 	%r146, %r145, %r2;
	shl.b32 	%r147, %r146, 2;
	add.s32 	%r148, %r72, %r147;
	st.shared.u32 	[%r148+1920], %r52;
	add.s32 	%r149, %r2, 512;
	shr.s32 	%r150, %r149, 5;
	add.s32 	%r151, %r150, %r2;
	shl.b32 	%r152, %r151, 2;
	add.s32 	%r153, %r72, %r152;
	st.shared.u32 	[%r153+2048], %r53;
	add.s32 	%r154, %r2, 544;
	shr.s32 	%r155, %r154, 5;
	add.s32 	%r156, %r155, %r2;
	shl.b32 	%r157, %r156, 2;
	add.s32 	%r158, %r72, %r157;
	st.shared.u32 	[%r158+2176], %r54;
	add.s32 	%r159, %r2, 576;
	shr.s32 	%r160, %r159, 5;
	add.s32 	%r161, %r160, %r2;
	shl.b32 	%r162, %r161, 2;
	add.s32 	%r163, %r72, %r162;
	st.shared.u32 	[%r163+2304], %r55;
	add.s32 	%r164, %r2, 608;
	shr.s32 	%r165, %r164, 5;
	add.s32 	%r166, %r165, %r2;
	shl.b32 	%r167, %r166, 2;
	add.s32 	%r168, %r72, %r167;
	st.shared.u32 	[%r168+2432], %r56;
	add.s32 	%r169, %r2, 640;
	shr.s32 	%r170, %r169, 5;
	add.s32 	%r171, %r170, %r2;
	shl.b32 	%r172, %r171, 2;
	add.s32 	%r173, %r72, %r172;
	st.shared.u32 	[%r173+2560], %r57;
	add.s32 	%r174, %r2, 672;
	shr.s32 	%r175, %r174, 5;
	add.s32 	%r176, %r175, %r2;
	shl.b32 	%r177, %r176, 2;
	add.s32 	%r178, %r72, %r177;
	st.shared.u32 	[%r178+2688], %r58;
	add.s32 	%r179, %r2, 704;
	shr.s32 	%r180, %r179, 5;
	add.s32 	%r181, %r180, %r2;
	shl.b32 	%r182, %r181, 2;
	add.s32 	%r183, %r72, %r182;
	st.shared.u32 	[%r183+2816], %r59;
	add.s32 	%r184, %r2, 736;
	shr.s32 	%r185, %r184, 5;
	add.s32 	%r186, %r185, %r2;
	shl.b32 	%r187, %r186, 2;
	add.s32 	%r188, %r72, %r187;
	st.shared.u32 	[%r188+2944], %r60;
	add.s32 	%r189, %r2, 768;
	shr.s32 	%r190, %r189, 5;
	add.s32 	%r191, %r190, %r2;
	shl.b32 	%r192, %r191, 2;
	add.s32 	%r193, %r72, %r192;
	st.shared.u32 	[%r193+3072], %r61;
	add.s32 	%r194, %r2, 800;
	shr.s32 	%r195, %r194, 5;
	add.s32 	%r196, %r195, %r2;
	shl.b32 	%r197, %r196, 2;
	add.s32 	%r198, %r72, %r197;
	st.shared.u32 	[%r198+3200], %r62;
	add.s32 	%r199, %r2, 832;
	shr.s32 	%r200, %r199, 5;
	add.s32 	%r201, %r200, %r2;
	shl.b32 	%r202, %r201, 2;
	add.s32 	%r203, %r72, %r202;
	st.shared.u32 	[%r203+3328], %r63;
	add.s32 	%r204, %r2, 864;
	shr.s32 	%r205, %r204, 5;
	add.s32 	%r206, %r205, %r2;
	shl.b32 	%r207, %r206, 2;
	add.s32 	%r208, %r72, %r207;
	st.shared.u32 	[%r208+3456], %r64;
	add.s32 	%r209, %r2, 896;
	shr.s32 	%r210, %r209, 5;
	add.s32 	%r211, %r210, %r2;
	shl.b32 	%r212, %r211, 2;
	add.s32 	%r213, %r72, %r212;
	st.shared.u32 	[%r213+3584], %r65;
	add.s32 	%r214, %r2, 928;
	shr.s32 	%r215, %r214, 5;
	add.s32 	%r216, %r215, %r2;
	shl.b32 	%r217, %r216, 2;
	add.s32 	%r218, %r72, %r217;
	st.shared.u32 	[%r218+3712], %r66;
	add.s32 	%r219, %r2, 960;
	shr.s32 	%r220, %r219, 5;
	add.s32 	%r221, %r220, %r2;
	shl.b32 	%r222, %r221, 2;
	add.s32 	%r223, %r72, %r222;
	st.shared.u32 	[%r223+3840], %r67;
	add.s32 	%r224, %r2, 992;
	shr.s32 	%r225, %r224, 5;
	add.s32 	%r226, %r225, %r2;
	shl.b32 	%r227, %r226, 2;
	add.s32 	%r228, %r72, %r227;
	st.shared.u32 	[%r228+3968], %r68;
	bar.warp.sync 	-1;
	shl.b32 	%r229, %r2, 5;
	shr.s32 	%r230, %r229, 5;
	add.s32 	%r231, %r230, %r229;
	shl.b32 	%r232, %r231, 2;
	add.s32 	%r233, %r72, %r232;
	ld.shared.u32 	%r234, [%r233];
	ld.shared.u32 	%r235, [%r233+4];
	ld.shared.u32 	%r236, [%r233+8];
	ld.shared.u32 	%r237, [%r233+12];
	ld.shared.u32 	%r238, [%r233+16];
	ld.shared.u32 	%r239, [%r233+20];
	ld.shared.u32 	%r240, [%r233+24];
	ld.shared.u32 	%r241, [%r233+28];
	ld.shared.u32 	%r242, [%r233+32];
	ld.shared.u32 	%r243, [%r233+36];
	ld.shared.u32 	%r244, [%r233+40];
	ld.shared.u32 	%r245, [%r233+44];
	ld.shared.u32 	%r246, [%r233+48];
	ld.shared.u32 	%r247, [%r233+52];
	ld.shared.u32 	%r248, [%r233+56];
	ld.shared.u32 	%r249, [%r233+60];
	ld.shared.u32 	%r250, [%r233+64];
	ld.shared.u32 	%r251, [%r233+68];
	ld.shared.u32 	%r252, [%r233+72];
	ld.shared.u32 	%r253, [%r233+76];
	ld.shared.u32 	%r254, [%r233+80];
	ld.shared.u32 	%r255, [%r233+84];
	ld.shared.u32 	%r256, [%r233+88];
	ld.shared.u32 	%r257, [%r233+92];
	ld.shared.u32 	%r258, [%r233+96];
	ld.shared.u32 	%r259, [%r233+100];
	ld.shared.u32 	%r260, [%r233+104];
	ld.shared.u32 	%r261, [%r233+108];
	ld.shared.u32 	%r262, [%r233+112];
	ld.shared.u32 	%r263, [%r233+116];
	ld.shared.u32 	%r264, [%r233+120];
	ld.shared.u32 	%r265, [%r233+124];
	bar.sync 	0;
	// begin inline asm
	mov.u64 	%rd5, %clock64;
	// end inline asm
	add.s32 	%r266, %r235, %r234;
	add.s32 	%r267, %r236, %r266;
	add.s32 	%r268, %r237, %r267;
	add.s32 	%r269, %r238, %r268;
	add.s32 	%r270, %r239, %r269;
	add.s32 	%r271, %r240, %r270;
	add.s32 	%r272, %r241, %r271;
	add.s32 	%r273, %r242, %r272;
	add.s32 	%r274, %r243, %r273;
	add.s32 	%r275, %r244, %r274;
	add.s32 	%r276, %r245, %r275;
	add.s32 	%r277, %r246, %r276;
	add.s32 	%r278, %r247, %r277;
	add.s32 	%r279, %r248, %r278;
	add.s32 	%r280, %r249, %r279;
	add.s32 	%r281, %r250, %r280;
	add.s32 	%r282, %r251, %r281;
	add.s32 	%r283, %r252, %r282;
	add.s32 	%r284, %r253, %r283;
	add.s32 	%r285, %r254, %r284;
	add.s32 	%r286, %r255, %r285;
	add.s32 	%r287, %r256, %r286;
	add.s32 	%r288, %r257, %r287;
	add.s32 	%r289, %r258, %r288;
	add.s32 	%r290, %r259, %r289;
	add.s32 	%r291, %r260, %r290;
	add.s32 	%r292, %r261, %r291;
	add.s32 	%r293, %r262, %r292;
	add.s32 	%r294, %r263, %r293;
	add.s32 	%r295, %r264, %r294;
	add.s32 	%r7, %r265, %r295;
	mov.b32 	%r5, 1;
	mov.b32 	%r30, 0;
	mov.b32 	%r32, -1;
	// begin inline asm
	{  .reg .s32 r0;  .reg .pred p;  shfl.sync.up.b32 r0|p, %r7, %r5, %r30, %r32;  @p add.s32 r0, r0, %r7;  mov.s32 %r3, r0;}
	// end inline asm
	mov.b32 	%r11, 2;
	// begin inline asm
	{  .reg .s32 r0;  .reg .pred p;  shfl.sync.up.b32 r0|p, %r3, %r11, %r30, %r32;  @p add.s32 r0, r0, %r3;  mov.s32 %r9, r0;}
	// end inline asm
	mov.b32 	%r17, 4;
	// begin inline asm
	{  .reg .s32 r0;  .reg .pred p;  shfl.sync.up.b32 r0|p, %r9, %r17, %r30, %r32;  @p add.s32 r0, r0, %r9;  mov.s32 %r15, r0;}
	// end inline asm
	mov.b32 	%r23, 8;
	// begin inline asm
	{  .reg .s32 r0;  .reg .pred p;  shfl.sync.up.b32 r0|p, %r15, %r23, %r30, %r32;  @p add.s32 r0, r0, %r15;  mov.s32 %r21, r0;}
	// end inline asm
	mov.b32 	%r29, 16;
	// begin inline asm
	{  .reg .s32 r0;  .reg .pred p;  shfl.sync.up.b32 r0|p, %r21, %r29, %r30, %r32;  @p add.s32 r0, r0, %r21;  mov.s32 %r27, r0;}
	// end inline asm
	shfl.sync.idx.b32	%r1|%p1, %r27, 31, 31, -1;
	sub.s32 	%r296, %r27, %r7;
	add.s32 	%r297, %r234, %r296;
	add.s32 	%r298, %r235, %r297;
	add.s32 	%r299, %r236, %r298;
	add.s32 	%r300, %r237, %r299;
	add.s32 	%r301, %r238, %r300;
	add.s32 	%r302, %r239, %r301;
	add.s32 	%r303, %r240, %r302;
	add.s32 	%r304, %r241, %r303;
	add.s32 	%r305, %r242, %r304;
	add.s32 	%r306, %r243, %r305;
	add.s32 	%r307, %r244, %r306;
	add.s32 	%r308, %r245, %r307;
	add.s32 	%r309, %r246, %r308;
	add.s32 	%r310, %r247, %r309;
	add.s32 	%r311, %r248, %r310;
	add.s32 	%r312, %r249, %r311;
	add.s32 	%r313, %r250, %r312;
	add.s32 	%r314, %r251, %r313;
	add.s32 	%r315, %r252, %r314;
	add.s32 	%r316, %r253, %r315;
	add.s32 	%r317, %r254, %r316;
	add.s32 	%r318, %r255, %r317;
	add.s32 	%r319, %r256, %r318;
	add.s32 	%r320, %r257, %r319;
	add.s32 	%r321, %r258, %r320;
	add.s32 	%r322, %r259, %r321;
	add.s32 	%r323, %r260, %r322;
	add.s32 	%r324, %r261, %r323;
	add.s32 	%r325, %r262, %r324;
	add.s32 	%r326, %r263, %r325;
	add.s32 	%r327, %r264, %r326;
	// begin inline asm
	mov.u64 	%rd6, %clock64;
	// end inline asm
	bar.sync 	0;
	st.shared.u32 	[%r233], %r296;
	st.shared.u32 	[%r233+4], %r297;
	st.shared.u32 	[%r233+8], %r298;
	st.shared.u32 	[%r233+12], %r299;
	st.shared.u32 	[%r233+16], %r300;
	st.shared.u32 	[%r233+20], %r301;
	st.shared.u32 	[%r233+24], %r302;
	st.shared.u32 	[%r233+28], %r303;
	st.shared.u32 	[%r233+32], %r304;
	st.shared.u32 	[%r233+36], %r305;
	st.shared.u32 	[%r233+40], %r306;
	st.shared.u32 	[%r233+44], %r307;
	st.shared.u32 	[%r233+48], %r308;
	st.shared.u32 	[%r233+52], %r309;
	st.shared.u32 	[%r233+56], %r310;
	st.shared.u32 	[%r233+60], %r311;
	st.shared.u32 	[%r233+64], %r312;
	st.shared.u32 	[%r233+68], %r313;
	st.shared.u32 	[%r233+72], %r314;
	st.shared.u32 	[%r233+76], %r315;
	st.shared.u32 	[%r233+80], %r316;
	st.shared.u32 	[%r233+84], %r317;
	st.shared.u32 	[%r233+88], %r318;
	st.shared.u32 	[%r233+92], %r319;
	st.shared.u32 	[%r233+96], %r320;
	st.shared.u32 	[%r233+100], %r321;
	st.shared.u32 	[%r233+104], %r322;
	st.shared.u32 	[%r233+108], %r323;
	st.shared.u32 	[%r233+112], %r324;
	st.shared.u32 	[%r233+116], %r325;
	st.shared.u32 	[%r233+120], %r326;
	st.shared.u32 	[%r233+124], %r327;
	bar.warp.sync 	-1;
	ld.shared.u32 	%r328, [%r73];
	ld.shared.u32 	%r329, [%r78+128];
	ld.shared.u32 	%r330, [%r83+256];
	ld.shared.u32 	%r331, [%r88+384];
	ld.shared.u32 	%r332, [%r93+512];
	ld.shared.u32 	%r333, [%r98+640];
	ld.shared.u32 	%r334, [%r103+768];
	ld.shared.u32 	%r335, [%r108+896];
	ld.shared.u32 	%r336, [%r113+1024];
	ld.shared.u32 	%r337, [%r118+1152];
	ld.shared.u32 	%r338, [%r123+1280];
	ld.shared.u32 	%r339, [%r128+1408];
	ld.shared.u32 	%r340, [%r133+1536];
	ld.shared.u32 	%r341, [%r138+1664];
	ld.shared.u32 	%r342, [%r143+1792];
	ld.shared.u32 	%r343, [%r148+1920];
	ld.shared.u32 	%r344, [%r153+2048];
	ld.shared.u32 	%r345, [%r158+2176];
	ld.shared.u32 	%r346, [%r163+2304];
	ld.shared.u32 	%r347, [%r168+2432];
	ld.shared.u32 	%r348, [%r173+2560];
	ld.shared.u32 	%r349, [%r178+2688];
	ld.shared.u32 	%r350, [%r183+2816];
	ld.shared.u32 	%r351, [%r188+2944];
	ld.shared.u32 	%r352, [%r193+3072];
	ld.shared.u32 	%r353, [%r198+3200];
	ld.shared.u32 	%r354, [%r203+3328];
	ld.shared.u32 	%r355, [%r208+3456];
	ld.shared.u32 	%r356, [%r213+3584];
	ld.shared.u32 	%r357, [%r218+3712];
	ld.shared.u32 	%r358, [%r223+3840];
	ld.shared.u32 	%r359, [%r228+3968];
	add.s64 	%rd12, %rd1, %rd10;
	st.global.u32 	[%rd12], %r328;
	st.global.u32 	[%rd12+128], %r329;
	st.global.u32 	[%rd12+256], %r330;
	st.global.u32 	[%rd12+384], %r331;
	st.global.u32 	[%rd12+512], %r332;
	st.global.u32 	[%rd12+640], %r333;
	st.global.u32 	[%rd12+768], %r334;
	st.global.u32 	[%rd12+896], %r335;
	st.global.u32 	[%rd12+1024], %r336;
	st.global.u32 	[%rd12+1152], %r337;
	st.global.u32 	[%rd12+1280], %r338;
	st.global.u32 	[%rd12+1408], %r339;
	st.global.u32 	[%rd12+1536], %r340;
	st.global.u32 	[%rd12+1664], %r341;
	st.global.u32 	[%rd12+1792], %r342;
	st.global.u32 	[%rd12+1920], %r343;
	st.global.u32 	[%rd12+2048], %r344;
	st.global.u32 	[%rd12+2176], %r345;
	st.global.u32 	[%rd12+2304], %r346;
	st.global.u32 	[%rd12+2432], %r347;
	st.global.u32 	[%rd12+2560], %r348;
	st.global.u32 	[%rd12+2688], %r349;
	st.global.u32 	[%rd12+2816], %r350;
	st.global.u32 	[%rd12+2944], %r351;
	st.global.u32 	[%rd12+3072], %r352;
	st.global.u32 	[%rd12+3200], %r353;
	st.global.u32 	[%rd12+3328], %r354;
	st.global.u32 	[%rd12+3456], %r355;
	st.global.u32 	[%rd12+3584], %r356;
	st.global.u32 	[%rd12+3712], %r357;
	st.global.u32 	[%rd12+3840], %r358;
	st.global.u32 	[%rd12+3968], %r359;
	setp.ne.s32 	%p2, %r33, 0;
	@%p2 bra 	$L__BB5_2;
	ld.param.u64 	%rd16, [_Z20BlockPrefixSumKernelILi32ELi32ELN3cub18CUB_300001_SM_100018BlockScanAlgorithmE0EEvPiS3_Pl_param_2];
	cvta.to.global.u64 	%rd13, %rd16;
	sub.s64 	%rd14, %rd5, %rd6;
	abs.s64 	%rd15, %rd14;
	st.global.u64 	[%rd13], %rd15;
	st.global.u32 	[%rd1+4096], %r1;
$L__BB5_2:
	ret;

}
	// .globl	_Z20BlockPrefixSumKernelILi1024ELi1ELN3cub18CUB_300001_SM_100018BlockScanAlgorithmE1EEvPiS3_Pl
.visible .entry _Z20BlockPrefixSumKernelILi1024ELi1ELN3cub18CUB_300001_SM_100018BlockScanAlgorithmE1EEvPiS3_Pl(
	.param .u64 .ptr .align 1 _Z20BlockPrefixSumKernelILi1024ELi1ELN3cub18CUB_300001_SM_100018BlockScanAlgorithmE1EEvPiS3_Pl_param_0,
	.param .u64 .ptr .align 1 _Z20BlockPrefixSumKernelILi1024ELi1ELN3cub18CUB_300001_SM_100018BlockScanAlgorithmE1EEvPiS3_Pl_param_1,
	.param .u64 .ptr .align 1 _Z20BlockPrefixSumKernelILi1024ELi1ELN3cub18CUB_300001_SM_100018BlockScanAlgorithmE1EEvPiS3_Pl_param_2
)
{
	.reg .pred 	%p<5>;
	.reg .b32 	%r<151>;
	.reg .b64 	%rd<19>;
	// demoted variable
	.shared .align 16 .b8 _ZZ20BlockPrefixSumKernelILi1024ELi1ELN3cub18CUB_300001_SM_100018BlockScanAlgorithmE1EEvPiS3_PlE12temp_storage[4256];
	ld.param.u64 	%rd7, [_Z20BlockPrefixSumKernelILi1024ELi1ELN3cub18CUB_300001_SM_100018BlockScanAlgorithmE1EEvPiS3_Pl_param_0];
	cvta.to.global.u64 	%rd8, %rd7;
	mov.u32 	%r5, %tid.x;
	and.b32  	%r6, %r5, 992;
	mul.wide.u32 	%rd9, %r5, 4;
	add.s64 	%rd10, %rd8, %rd9;
	ld.global.u32 	%r7, [%rd10];
	// begin inline asm
	mov.u32 %r4, %laneid;
	// end inline asm
	add.s32 	%r8, %r4, %r6;
	shl.b32 	%r9, %r8, 2;
	mov.u32 	%r10, _ZZ20BlockPrefixSumKernelILi1024ELi1ELN3cub18CUB_300001_SM_100018BlockScanAlgorithmE1EEvPiS3_PlE12temp_storage;
	add.s32 	%r1, %r10, %r9;
	st.shared.u32 	[%r1], %r7;
	bar.warp.sync 	-1;
	ld.shared.u32 	%r11, [%r1];
	bar.sync 	0;
	// begin inline asm
	mov.u64 	%rd6, %clock64;
	// end inline asm
	shr.u32 	%r12, %r5, 5;
	add.s32 	%r13, %r12, %r5;
	shl.b32 	%r14, %r13, 2;
	add.s32 	%r15, %r10, %r14;
	st.shared.u32 	[%r15+16], %r11;
	bar.sync 	0;
	setp.gt.u32 	%p1, %r5, 31;
	@%p1 bra 	$L__BB6_3;
	mov.u32 	%r46, %tid.x;
	mov.u32 	%r47, _ZZ20BlockPrefixSumKernelILi1024ELi1ELN3cub18CUB_300001_SM_100018BlockScanAlgorithmE1EEvPiS3_PlE12temp_storage;
	mad.lo.s32 	%r48, %r46, 132, %r47;
	ld.shared.u32 	%r49, [%r48+16];
	ld.shared.u32 	%r50, [%r48+20];
	ld.shared.u32 	%r51, [%r48+24];
	ld.shared.u32 	%r52, [%r48+28];
	ld.shared.u32 	%r53, [%r48+32];
	ld.shared.u32 	%r54, [%r48+36];
	ld.shared.u32 	%r55, [%r48+40];
	ld.shared.u32 	%r56, [%r48+44];
	ld.shared.u32 	%r57, [%r48+48];
	ld.shared.u32 	%r58, [%r48+52];
	ld.shared.u32 	%r59, [%r48+56];
	ld.shared.u32 	%r60, [%r48+60];
	ld.shared.u32 	%r61, [%r48+64];
	ld.shared.u32 	%r62, [%r48+68];
	ld.shared.u32 	%r63, [%r48+72];
	ld.shared.u32 	%r64, [%r48+76];
	ld.shared.u32 	%r65, [%r48+80];
	ld.shared.u32 	%r66, [%r48+84];
	ld.shared.u32 	%r67, [%r48+88];
	ld.shared.u32 	%r68, [%r48+92];
	ld.shared.u32 	%r69, [%r48+96];
	ld.shared.u32 	%r70, [%r48+100];
	ld.shared.u32 	%r71, [%r48+104];
	ld.shared.u32 	%r72, [%r48+108];
	ld.shared.u32 	%r73, [%r48+112];
	ld.shared.u32 	%r74, [%r48+116];
	ld.shared.u32 	%r75, [%r48+120];
	ld.shared.u32 	%r76, [%r48+124];
	ld.shared.u32 	%r77, [%r48+128];
	ld.shared.u32 	%r78, [%r48+132];
	ld.shared.u32 	%r79, [%r48+136];
	ld.shared.u32 	%r80, [%r48+140];
	add.s32 	%r81, %r50, %r49;
	add.s32 	%r82, %r81, %r51;
	add.s32 	%r83, %r82, %r52;
	add.s32 	%r84, %r83, %r53;
	add.s32 	%r85, %r84, %r54;
	add.s32 	%r86, %r85, %r55;
	add.s32 	%r87, %r86, %r56;
	add.s32 	%r88, %r87, %r57;
	add.s32 	%r89, %r88, %r58;
	add.s32 	%r90, %r89, %r59;
	add.s32 	%r91, %r90, %r60;
	add.s32 	%r92, %r91, %r61;
	add.s32 	%r93, %r92, %r62;
	add.s32 	%r94, %r93, %r63;
	add.s32 	%r95, %r94, %r64;
	add.s32 	%r96, %r95, %r65;
	add.s32 	%r97, %r96, %r66;
	add.s32 	%r98, %r97, %r67;
	add.s32 	%r99, %r98, %r68;
	add.s32 	%r100, %r99, %r69;
	add.s32 	%r101, %r100, %r70;
	add.s32 	%r102, %r101, %r71;
	add.s32 	%r103, %r102, %r72;
	add.s32 	%r104, %r103, %r73;
	add.s32 	%r105, %r104, %r74;
	add.s32 	%r106, %r105, %r75;
	add.s32 	%r107, %r106, %r76;
	add.s32 	%r108, %r107, %r77;
	add.s32 	%r109, %r108, %r78;
	add.s32 	%r110, %r109, %r79;
	add.s32 	%r20, %r110, %r80;
	mov.b32 	%r18, 1;
	mov.b32 	%r43, 0;
	mov.b32 	%r45, -1;
	// begin inline asm
	{  .reg .s32 r0;  .reg .pred p;  shfl.sync.up.b32 r0|p, %r20, %r18, %r43, %r45;  @p add.s32 r0, r0, %r20;  mov.s32 %r16, r0;}
	// end inline asm
	mov.b32 	%r24, 2;
	// begin inline asm
	{  .reg .s32 r0;  .reg .pred p;  shfl.sync.up.b32 r0|p, %r16, %r24, %r43, %r45;  @p add.s32 r0, r0, %r16;  mov.s32 %r22, r0;}
	// end inline asm
	mov.b32 	%r30, 4;
	// begin inline asm
	{  .reg .s32 r0;  .reg .pred p;  shfl.sync.up.b32 r0|p, %r22, %r30, %r43, %r45;  @p add.s32 r0, r0, %r22;  mov.s32 %r28, r0;}
	// end inline asm
	mov.b32 	%r36, 8;
	// begin inline asm
	{  .reg .s32 r0;  .reg .pred p;  shfl.sync.up.b32 r0|p, %r28, %r36, %r43, %r45;  @p add.s32 r0, r0, %r28;  mov.s32 %r34, r0;}
	// end inline asm
	mov.b32 	%r42, 16;
	// begin inline asm
	{  .reg .s32 r0;  .reg .pred p;  shfl.sync.up.b32 r0|p, %r34, %r42, %r43, %r45;  @p add.s32 r0, r0, %r34;  mov.s32 %r40, r0;}
	// end inline asm
	shfl.sync.idx.b32	%r2|%p2, %r40, 31, 31, -1;
	sub.s32 	%r111, %r40, %r20;
	add.s32 	%r112, %r49, %r111;
	add.s32 	%r113, %r50, %r112;
	add.s32 	%r114, %r51, %r113;
	add.s32 	%r115, %r52, %r114;
	add.s32 	%r116, %r53, %r115;
	add.s32 	%r117, %r54, %r116;
	add.s32 	%r118, %r55, %r117;
	add.s32 	%r119, %r56, %r118;
	add.s32 	%r120, %r57, %r119;
	add.s32 	%r121, %r58, %r120;
	add.s32 	%r122, %r59, %r121;
	add.s32 	%r123, %r60, %r122;
	add.s32 	%r124, %r61, %r123;
	add.s32 	%r125, %r62, %r124;
	add.s32 	%r126, %r63, %r125;
	add.s32 	%r127, %r64, %r126;
	add.s32 	%r128, %r65, %r127;
	add.s32 	%r129, %r66, %r128;
	add.s32 	%r130, %r67, %r129;
	add.s32 	%r131, %r68, %r130;
	add.s32 	%r132, %r69, %r131;
	add.s32 	%r133, %r70, %r132;
	add.s32 	%r134, %r71, %r133;
	add.s32 	%r135, %r72, %r134;
	add.s32 	%r136, %r73, %r135;
	add.s32 	%r137, %r74, %r136;
	add.s32 	%r138, %r75, %r137;
	add.s32 	%r139, %r76, %r138;
	add.s32 	%r140, %r77, %r139;
	add.s32 	%r141, %r78, %r140;
	add.s32 	%r142, %r79, %r141;
	st.shared.u32 	[%r48+16], %r111;
	st.shared.u32 	[%r48+20], %r112;
	st.shared.u32 	[%r48+24], %r113;
	st.shared.u32 	[%r48+28], %r114;
	st.shared.u32 	[%r48+32], %r115;
	st.shared.u32 	[%r48+36], %r116;
	st.shared.u32 	[%r48+40], %r117;
	st.shared.u32 	[%r48+44], %r118;
	st.shared.u32 	[%r48+48], %r119;
	st.shared.u32 	[%r48+52], %r120;
	st.shared.u32 	[%r48+56], %r121;
	st.shared.u32 	[%r48+60], %r122;
	st.shared.u32 	[%r48+64], %r123;
	st.shared.u32 	[%r48+68], %r124;
	st.shared.u32 	[%r48+72], %r125;
	st.shared.u32 	[%r48+76], %r126;
	st.shared.u32 	[%r48+80], %r127;
	st.shared.u32 	[%r48+84], %r128;
	st.shared.u32 	[%r48+88], %r129;
	st.shared.u32 	[%r48+92], %r130;
	st.shared.u32 	[%r48+96], %r131;
	st.shared.u32 	[%r48+100], %r132;
	st.shared.u32 	[%r48+104], %r133;
	st.shared.u32 	[%r48+108], %r134;
	st.shared.u32 	[%r48+112], %r135;
	st.shared.u32 	[%r48+116], %r136;
	st.shared.u32 	[%r48+120], %r137;
	st.shared.u32 	[%r48+124], %r138;
	st.shared.u32 	[%r48+128], %r139;
	st.shared.u32 	[%r48+132], %r140;
	st.shared.u32 	[%r48+136], %r141;
	st.shared.u32 	[%r48+140], %r142;
	setp.ne.s32 	%p3, %r46, 0;
	@%p3 bra 	$L__BB6_3;
	st.shared.u32 	[_ZZ20BlockPrefixSumKernelILi1024ELi1ELN3cub18CUB_300001_SM_100018BlockScanAlgorithmE1EEvPiS3_PlE12temp_storage+4240], %r2;
$L__BB6_3:
	ld.param.u64 	%rd17, [_Z20BlockPrefixSumKernelILi1024ELi1ELN3cub18CUB_300001_SM_100018BlockScanAlgorithmE1EEvPiS3_Pl_param_1];
	mov.u32 	%r143, %tid.x;
	bar.sync 	0;
	shr.u32 	%r144, %r143, 5;
	add.s32 	%r145, %r144, %r143;
	shl.b32 	%r146, %r145, 2;
	mov.u32 	%r147, _ZZ20BlockPrefixSumKernelILi1024ELi1ELN3cub18CUB_300001_SM_100018BlockScanAlgorithmE1EEvPiS3_PlE12temp_storage;
	add.s32 	%r148, %r147, %r146;
	ld.shared.u32 	%r149, [%r148+16];
	ld.shared.u32 	%r3, [_ZZ20BlockPrefixSumKernelILi1024ELi1ELN3cub18CUB_300001_SM_100018BlockScanAlgorithmE1EEvPiS3_PlE12temp_storage+4240];
	// begin inline asm
	mov.u64 	%rd11, %clock64;
	// end inline asm
	bar.sync 	0;
	st.shared.u32 	[%r1], %r149;
	bar.warp.sync 	-1;
	ld.shared.u32 	%r150, [%r1];
	cvta.to.global.u64 	%rd3, %rd17;
	mul.wide.u32 	%rd12, %r143, 4;
	add.s64 	%rd13, %rd3, %rd12;
	st.global.u32 	[%rd13], %r150;
	setp.ne.s32 	%p4, %r143, 0;
	@%p4 bra 	$L__BB6_5;
	ld.param.u64 	%rd18, [_Z20BlockPrefixSumKernelILi1024ELi1ELN3cub18CUB_300001_SM_100018BlockScanAlgorithmE1EEvPiS3_Pl_param_2];
	sub.s64 	%rd14, %rd6, %rd11;
	abs.s64 	%rd15, %rd14;
	cvta.to.global.u64 	%rd16, %rd18;
	st.global.u64 	[%rd16], %rd15;
	st.global.u32 	[%rd3+4096], %r3;
$L__BB6_5:
	ret;

}
	// .globl	_Z20BlockPrefixSumKernelILi512ELi2ELN3cub18CUB_300001_SM_100018BlockScanAlgorithmE1EEvPiS3_Pl
.visible .entry _Z20BlockPrefixSumKernelILi512ELi2ELN3cub18CUB_300001_SM_100018BlockScanAlgorithmE1EEvPiS3_Pl(
	.param .u64 .ptr .align 1 _Z20BlockPrefixSumKernelILi512ELi2ELN3cub18CUB_300001_SM_100018BlockScanAlgorithmE1EEvPiS3_Pl_param_0,
	.param .u64 .ptr .align 1 _Z20BlockPrefixSumKernelILi512ELi2ELN3cub18CUB_300001_SM_100018BlockScanAlgorithmE1EEvPiS3_Pl_param_1,
	.param .u64 .ptr .align 1 _Z20BlockPrefixSumKernelILi512ELi2ELN3cub18CUB_300001_SM_100018BlockScanAlgorithmE1EEvPiS3_Pl_param_2
)
{
	.reg .pred 	%p<5>;
	.reg .b32 	%r<117>;
	.reg .b64 	%rd<19>;
	// demoted variable
	.shared .align 16 .b8 _ZZ20BlockPrefixSumKernelILi512ELi2ELN3cub18CUB_300001_SM_100018BlockScanAlgorithmE1EEvPiS3_PlE12temp_storage[4112];
	ld.param.u64 	%rd7, [_Z20BlockPrefixSumKernelILi512ELi2ELN3cub18CUB_300001_SM_100018BlockScanAlgorithmE1EEvPiS3_Pl_param_0];
	mov.u32 	%r1, %tid.x;
	and.b32  	%r8, %r1, 31;
	and.b32  	%r9, %r1, 992;
	shl.b32 	%r10, %r1, 1;
	and.b32  	%r11, %r10, 1984;
	or.b32  	%r12, %r11, %r8;
	cvta.to.global.u64 	%rd8, %rd7;
	mul.wide.u32 	%rd9, %r12, 4;
	add.s64 	%rd10, %rd8, %rd9;
	ld.global.u32 	%r13, [%rd10];
	ld.global.u32 	%r14, [%rd10+128];
	// begin inline asm
	mov.u32 %r7, %laneid;
	// end inline asm
	add.s32 	%r15, %r7, %r11;
	shl.b32 	%r16, %r15, 2;
	mov.u32 	%r17, _ZZ20BlockPrefixSumKernelILi512ELi2ELN3cub18CUB_300001_SM_100018BlockScanAlgorithmE1EEvPiS3_PlE12temp_storage;
	add.s32 	%r2, %r17, %r16;
	st.shared.u32 	[%r2], %r13;
	st.shared.u32 	[%r2+128], %r14;
	bar.warp.sync 	-1;
	add.s32 	%r18, %r7, %r9;
	shl.b32 	%r19, %r18, 3;
	add.s32 	%r3, %r17, %r19;
	ld.shared.v2.u32 	{%r4, %r20}, [%r3];
	bar.sync 	0;
	// begin inline asm
	mov.u64 	%rd6, %clock64;
	// end inline asm
	add.s32 	%r21, %r20, %r4;
	shr.u32 	%r22, %r1, 4;
	add.s32 	%r23, %r22, %r1;
	shl.b32 	%r24, %r23, 2;
	add.s32 	%r25, %r17, %r24;
	st.shared.u32 	[%r25+16], %r21;
	bar.sync 	0;
	setp.gt.u32 	%p1, %r1, 31;
	@%p1 bra 	$L__BB7_3;
	mad.lo.s32 	%r57, %r1, 68, %r17;
	ld.shared.u32 	%r58, [%r57+16];
	ld.shared.u32 	%r59, [%r57+20];
	ld.shared.u32 	%r60, [%r57+24];
	ld.shared.u32 	%r61, [%r57+28];
	ld.shared.u32 	%r62, [%r57+32];
	ld.shared.u32 	%r63, [%r57+36];
	ld.shared.u32 	%r64, [%r57+40];
	ld.shared.u32 	%r65, [%r57+44];
	ld.shared.u32 	%r66, [%r57+48];
	ld.shared.u32 	%r67, [%r57+52];
	ld.shared.u32 	%r68, [%r57+56];
	ld.shared.u32 	%r69, [%r57+60];
	ld.shared.u32 	%r70, [%r57+64];
	ld.shared.u32 	%r71, [%r57+68];
	ld.shared.u32 	%r72, [%r57+72];
	ld.shared.u32 	%r73, [%r57+76];
	add.s32 	%r74, %r59, %r58;
	add.s32 	%r75, %r74, %r60;
	add.s32 	%r76, %r75, %r61;
	add.s32 	%r77, %r76, %r62;
	add.s32 	%r78, %r77, %r63;
	add.s32 	%r79, %r78, %r64;
	add.s32 	%r80, %r79, %r65;
	add.s32 	%r81, %r80, %r66;
	add.s32 	%r82, %r81, %r67;
	add.s32 	%r83, %r82, %r68;
	add.s32 	%r84, %r83, %r69;
	add.s32 	%r85, %r84, %r70;
	add.s32 	%r86, %r85, %r71;
	add.s32 	%r87, %r86, %r72;
	add.s32 	%r30, %r87, %r73;
	mov.b32 	%r28, 1;
	mov.b32 	%r53, 0;
	mov.b32 	%r55, -1;
	// begin inline asm
	{  .reg .s32 r0;  .reg .pred p;  shfl.sync.up.b32 r0|p, %r30, %r28, %r53, %r55;  @p add.s32 r0, r0, %r30;  mov.s32 %r26, r0;}
	// end inline asm
	mov.b32 	%r34, 2;
	// begin inline asm
	{  .reg .s32 r0;  .reg .pred p;  shfl.sync.up.b32 r0|p, %r26, %r34, %r53, %r55;  @p add.s32 r0, r0, %r26;  mov.s32 %r32, r0;}
	// end inline asm
	mov.b32 	%r40, 4;
	// begin inline asm
	{  .reg .s32 r0;  .reg .pred p;  shfl.sync.up.b32 r0|p, %r32, %r40, %r53, %r55;  @p add.s32 r0, r0, %r32;  mov.s32 %r38, r0;}
	// end inline asm
	mov.b32 	%r46, 8;
	// begin inline asm
	{  .reg .s32 r0;  .reg .pred p;  shfl.sync.up.b32 r0|p, %r38, %r46, %r53, %r55;  @p add.s32 r0, r0, %r38;  mov.s32 %r44, r0;}
	// end inline asm
	mov.b32 	%r52, 16;
	// begin inline asm
	{  .reg .s32 r0;  .reg .pred p;  shfl.sync.up.b32 r0|p, %r44, %r52, %r53, %r55;  @p add.s32 r0, r0, %r44;  mov.s32 %r50, r0;}
	// end inline asm
	shfl.sync.idx.b32	%r5|%p2, %r50, 31, 31, -1;
	sub.s32 	%r88, %r50, %r30;
	add.s32 	%r89, %r58, %r88;
	add.s32 	%r90, %r59, %r89;
	add.s32 	%r91, %r60, %r90;
	add.s32 	%r92, %r61, %r91;
	add.s32 	%r93, %r62, %r92;
	add.s32 	%r94, %r63, %r93;
	add.s32 	%r95, %r64, %r94;
	add.s32 	%r96, %r65, %r95;
	add.s32 	%r97, %r66, %r96;
	add.s32 	%r98, %r67, %r97;
	add.s32 	%r99, %r68, %r98;
	add.s32 	%r100, %r69, %r99;
	add.s32 	%r101, %r70, %r100;
	add.s32 	%r102, %r71, %r101;
	add.s32 	%r103, %r72, %r102;
	st.shared.u32 	[%r57+16], %r88;
	st.shared.u32 	[%r57+20], %r89;
	st.shared.u32 	[%r57+24], %r90;
	st.shared.u32 	[%r57+28], %r91;
	st.shared.u32 	[%r57+32], %r92;
	st.shared.u32 	[%r57+36], %r93;
	st.shared.u32 	[%r57+40], %r94;
	st.shared.u32 	[%r57+44], %r95;
	st.shared.u32 	[%r57+48], %r96;
	st.shared.u32 	[%r57+52], %r97;
	st.shared.u32 	[%r57+56], %r98;
	st.shared.u32 	[%r57+60], %r99;
	st.shared.u32 	[%r57+64], %r100;
	st.shared.u32 	[%r57+68], %r101;
	st.shared.u32 	[%r57+72], %r102;
	st.shared.u32 	[%r57+76], %r103;
	setp.ne.s32 	%p3, %r1, 0;
	@%p3 bra 	$L__BB7_3;
	st.shared.u32 	[_ZZ20BlockPrefixSumKernelILi512ELi2ELN3cub18CUB_300001_SM_100018BlockScanAlgorithmE1EEvPiS3_PlE12temp_storage+2192], %r5;
$L__BB7_3:
	ld.param.u64 	%rd17, [_Z20BlockPrefixSumKernelILi512ELi2ELN3cub18CUB_300001_SM_100018BlockScanAlgorithmE1EEvPiS3_Pl_param_1];
	bar.sync 	0;
	ld.shared.u32 	%r113, [%r25+16];
	ld.shared.u32 	%r6, [_ZZ20BlockPrefixSumKernelILi512ELi2ELN3cub18CUB_300001_SM_100018BlockScanAlgorithmE1EEvPiS3_PlE12temp_storage+2192];
	add.s32 	%r114, %r4, %r113;
	// begin inline asm
	mov.u64 	%rd11, %clock64;
	// end inline asm
	bar.sync 	0;
	st.shared.v2.u32 	[%r3], {%r113, %r114};
	bar.warp.sync 	-1;
	ld.shared.u32 	%r115, [%r2];
	ld.shared.u32 	%r116, [%r2+128];
	cvta.to.global.u64 	%rd3, %rd17;
	add.s64 	%rd13, %rd3, %rd9;
	st.global.u32 	[%rd13], %r115;
	st.global.u32 	[%rd13+128], %r116;
	setp.ne.s32 	%p4, %r1, 0;
	@%p4 bra 	$L__BB7_5;
	ld.param.u64 	%rd18, [_Z20BlockPrefixSumKernelILi512ELi2ELN3cub18CUB_300001_SM_100018BlockScanAlgorithmE1EEvPiS3_Pl_param_2];
	sub.s64 	%rd14, %rd6, %rd11;
	abs.s64 	%rd15, %rd14;
	cvta.to.global.u64 	%rd16, %rd18;
	st.global.u64 	[%rd16], %rd15;
	st.global.u32 	[%rd3+4096], %r6;
$L__BB7_5:
	ret;

}
	// .globl	_Z20BlockPrefixSumKernelILi256ELi4ELN3cub18CUB_300001_SM_100018BlockScanAlgorithmE1EEvPiS3_Pl
.visible .entry _Z20BlockPrefixSumKernelILi256ELi4ELN3cub18CUB_300001_SM_100018BlockScanAlgorithmE1EEvPiS3_Pl(
	.param .u64 .ptr .align 1 _Z20BlockPrefixSumKernelILi256ELi4ELN3cub18CUB_300001_SM_100018BlockScanAlgorithmE1EEvPiS3_Pl_param_0,
	.param .u64 .ptr .align 1 _Z20BlockPrefixSumKernelILi256ELi4ELN3cub18CUB_300001_SM_100018BlockScanAlgorithmE1EEvPiS3_Pl_param_1,
	.param .u64 .ptr .align 1 _Z20BlockPrefixSumKernelILi256ELi4ELN3cub18CUB_300001_SM_100018BlockScanAlgorithmE1EEvPiS3_Pl_param_2
)
{
	.reg .pred 	%p<5>;
	.reg .b32 	%r<95>;
	.reg .b64 	%rd<17>;
	// demoted variable
	.shared .align 16 .b8 _ZZ20BlockPrefixSumKernelILi256ELi4ELN3cub18CUB_300001_SM_100018BlockScanAlgorithmE1EEvPiS3_PlE12temp_storage[4112];
	ld.param.u64 	%rd6, [_Z20BlockPrefixSumKernelILi256ELi4ELN3cub18CUB_300001_SM_100018BlockScanAlgorithmE1EEvPiS3_Pl_param_0];
	ld.param.u64 	%rd7, [_Z20BlockPrefixSumKernelILi256ELi4ELN3cub18CUB_300001_SM_100018BlockScanAlgorithmE1EEvPiS3_Pl_param_1];
	ld.param.u64 	%rd4, [_Z20BlockPrefixSumKernelILi256ELi4ELN3cub18CUB_300001_SM_100018BlockScanAlgorithmE1EEvPiS3_Pl_param_2];
	cvta.to.global.u64 	%rd1, %rd7;
	mov.u32 	%r1, %tid.x;
	and.b32  	%r12, %r1, 31;
	and.b32  	%r13, %r1, 992;
	shl.b32 	%r14, %r1, 2;
	and.b32  	%r15, %r14, 3968;
	or.b32  	%r2, %r15, %r12;
	cvta.to.global.u64 	%rd8, %rd6;
	mul.wide.u32 	%rd9, %r2, 4;
	add.s64 	%rd10, %rd8, %rd9;
	ld.global.u32 	%r16, [%rd10];
	ld.global.u32 	%r17, [%rd10+128];
	ld.global.u32 	%r18, [%rd10+256];
	ld.global.u32 	%r19, [%rd10+384];
	// begin inline asm
	mov.u32 %r11, %laneid;
	// end inline asm
	add.s32 	%r20, %r11, %r15;
	shl.b32 	%r21, %r20, 2;
	mov.u32 	%r22, _ZZ20BlockPrefixSumKernelILi256ELi4ELN3cub18CUB_300001_SM_100018BlockScanAlgorithmE1EEvPiS3_PlE12temp_storage;
	add.s32 	%r3, %r22, %r21;
	st.shared.u32 	[%r3], %r16;
	st.shared.u32 	[%r3+128], %r17;
	st.shared.u32 	[%r3+256], %r18;
	st.shared.u32 	[%r3+384], %r19;
	bar.warp.sync 	-1;
	add.s32 	%r23, %r11, %r13;
	shl.b32 	%r24, %r23, 4;
	add.s32 	%r4, %r22, %r24;
	ld.shared.v4.u32 	{%r5, %r25, %r26, %r27}, [%r4];
	bar.sync 	0;
	// begin inline asm
	mov.u64 	%rd5, %clock64;
	// end inline asm
	add.s32 	%r6, %r25, %r5;
	add.s32 	%r7, %r26, %r6;
	add.s32 	%r28, %r27, %r7;
	shr.u32 	%r29, %r1, 3;
	add.s32 	%r30, %r29, %r1;
	shl.b32 	%r31, %r30, 2;
	add.s32 	%r32, %r22, %r31;
	add.s32 	%r8, %r32, 16;
	st.shared.u32 	[%r32+16], %r28;
	bar.sync 	0;
	setp.gt.u32 	%p1, %r1, 31;
	@%p1 bra 	$L__BB8_3;
	mad.lo.s32 	%r64, %r1, 36, %r22;
	ld.shared.u32 	%r65, [%r64+16];
	ld.shared.u32 	%r66, [%r64+20];
	ld.shared.u32 	%r67, [%r64+24];
	ld.shared.u32 	%r68, [%r64+28];
	ld.shared.u32 	%r69, [%r64+32];
	ld.shared.u32 	%r70, [%r64+36];
	ld.shared.u32 	%r71, [%r64+40];
	ld.shared.u32 	%r72, [%r64+44];
	add.s32 	%r73, %r66, %r65;
	add.s32 	%r74, %r73, %r67;
	add.s32 	%r75, %r74, %r68;
	add.s32 	%r76, %r75, %r69;
	add.s32 	%r77, %r76, %r70;
	add.s32 	%r78, %r77, %r71;
	add.s32 	%r37, %r78, %r72;
	mov.b32 	%r35, 1;
	mov.b32 	%r60, 0;
	mov.b32 	%r62, -1;
	// begin inline asm
	{  .reg .s32 r0;  .reg .pred p;  shfl.sync.up.b32 r0|p, %r37, %r35, %r60, %r62;  @p add.s32 r0, r0, %r37;  mov.s32 %r33, r0;}
	// end inline asm
	mov.b32 	%r41, 2;
	// begin inline asm
	{  .reg .s32 r0;  .reg .pred p;  shfl.sync.up.b32 r0|p, %r33, %r41, %r60, %r62;  @p add.s32 r0, r0, %r33;  mov.s32 %r39, r0;}
	// end inline asm
	mov.b32 	%r47, 4;
	// begin inline asm
	{  .reg .s32 r0;  .reg .pred p;  shfl.sync.up.b32 r0|p, %r39, %r47, %r60, %r62;  @p add.s32 r0, r0, %r39;  mov.s32 %r45, r0;}
	// end inline asm
	mov.b32 	%r53, 8;
	// begin inline asm
	{  .reg .s32 r0;  .reg .pred p;  shfl.sync.up.b32 r0|p, %r45, %r53, %r60, %r62;  @p add.s32 r0, r0, %r45;  mov.s32 %r51, r0;}
	// end inline asm
	mov.b32 	%r59, 16;
	// begin inline asm
	{  .reg .s32 r0;  .reg .pred p;  shfl.sync.up.b32 r0|p, %r51, %r59, %r60, %r62;  @p add.s32 r0, r0, %r51;  mov.s32 %r57, r0;}
	// end inline asm
	shfl.sync.idx.b32	%r9|%p2, %r57, 31, 31, -1;
	sub.s32 	%r79, %r57, %r37;
	add.s32 	%r80, %r65, %r79;
	add.s32 	%r81, %r66, %r80;
	add.s32 	%r82, %r67, %r81;
	add.s32 	%r83, %r68, %r82;
	add.s32 	%r84, %r69, %r83;
	add.s32 	%r85, %r70, %r84;
	add.s32 	%r86, %r71, %r85;
	st.shared.u32 	[%r64+16], %r79;
	st.shared.u32 	[%r64+20], %r80;
	st.shared.u32 	[%r64+24], %r81;
	st.shared.u32 	[%r64+28], %r82;
	st.shared.u32 	[%r64+32], %r83;
	st.shared.u32 	[%r64+36], %r84;
	st.shared.u32 	[%r64+40], %r85;
	st.shared.u32 	[%r64+44], %r86;
	setp.ne.s32 	%p3, %r1, 0;
	@%p3 bra 	$L__BB8_3;
	st.shared.u32 	[_ZZ20BlockPrefixSumKernelILi256ELi4ELN3cub18CUB_300001_SM_100018BlockScanAlgorithmE1EEvPiS3_PlE12temp_storage+1168], %r9;
$L__BB8_3:
	bar.sync 	0;
	ld.shared.u32 	%r87, [%r8];
	ld.shared.u32 	%r10, [_ZZ20BlockPrefixSumKernelILi256ELi4ELN3cub18CUB_300001_SM_100018BlockScanAlgorithmE1EEvPiS3_PlE12temp_storage+1168];
	add.s32 	%r88, %r5, %r87;
	add.s32 	%r89, %r6, %r87;
	add.s32 	%r90, %r7, %r87;
	// begin inline asm
	mov.u64 	%rd11, %clock64;
	// end inline asm
	bar.sync 	0;
	st.shared.v4.u32 	[%r4], {%r87, %r88, %r89, %r90};
	bar.warp.sync 	-1;
	ld.shared.u32 	%r91, [%r3];
	ld.shared.u32 	%r92, [%r3+128];
	ld.shared.u32 	%r93, [%r3+256];
	ld.shared.u32 	%r94, [%r3+384];
	add.s64 	%rd13, %rd1, %rd9;
	st.global.u32 	[%rd13], %r91;
	st.global.u32 	[%rd13+128], %r92;
	st.global.u32 	[%rd13+256], %r93;
	st.global.u32 	[%rd13+384], %r94;
	setp.ne.s32 	%p4, %r1, 0;
	@%p4 bra 	$L__BB8_5;
	sub.s64 	%rd14, %rd5, %rd11;
	abs.s64 	%rd15, %rd14;
	cvta.to.global.u64 	%rd16, %rd4;
	st.global.u64 	[%rd16], %rd15;
	st.global.u32 	[%rd1+4096], %r10;
$L__BB8_5:
	ret;

}
	// .globl	_Z20BlockPrefixSumKernelILi128ELi8ELN3cub18CUB_300001_SM_100018BlockScanAlgorithmE1EEvPiS3_Pl
.visible .entry _Z20BlockPrefixSumKernelILi128ELi8ELN3cub18CUB_300001_SM_100018BlockScanAlgorithmE1EEvPiS3_Pl(
	.param .u64 .ptr .align 1 _Z20BlockPrefixSumKernelILi128ELi8ELN3cub18CUB_300001_SM_100018BlockScanAlgorithmE1EEvPiS3_Pl_param_0,
	.param .u64 .ptr .align 1 _Z20BlockPrefixSumKernelILi128ELi8ELN3cub18CUB_300001_SM_100018BlockScanAlgorithmE1EEvPiS3_Pl_param_1,
	.param .u64 .ptr .align 1 _Z20BlockPrefixSumKernelILi128ELi8ELN3cub18CUB_300001_SM_100018BlockScanAlgorithmE1EEvPiS3_Pl_param_2
)
{
	.reg .pred 	%p<5>;
	.reg .b32 	%r<150>;
	.reg .b64 	%rd<18>;
	// demoted variable
	.shared .align 16 .b8 _ZZ20BlockPrefixSumKernelILi128ELi8ELN3cub18CUB_300001_SM_100018BlockScanAlgorithmE1EEvPiS3_PlE12temp_storage[4240];
	ld.param.u64 	%rd6, [_Z20BlockPrefixSumKernelILi128ELi8ELN3cub18CUB_300001_SM_100018BlockScanAlgorithmE1EEvPiS3_Pl_param_0];
	ld.param.u64 	%rd7, [_Z20BlockPrefixSumKernelILi128ELi8ELN3cub18CUB_300001_SM_100018BlockScanAlgorithmE1EEvPiS3_Pl_param_1];
	cvta.to.global.u64 	%rd1, %rd7;
	mov.u32 	%r1, %tid.x;
	and.b32  	%r30, %r1, 31;
	and.b32  	%r31, %r1, 992;
	shl.b32 	%r32, %r1, 3;
	and.b32  	%r33, %r32, 7936;
	or.b32  	%r2, %r33, %r30;
	cvta.to.global.u64 	%rd8, %rd6;
	mul.wide.u32 	%rd9, %r2, 4;
	add.s64 	%rd10, %rd8, %rd9;
	ld.global.u32 	%r34, [%rd10];
	ld.global.u32 	%r35, [%rd10+128];
	ld.global.u32 	%r36, [%rd10+256];
	ld.global.u32 	%r37, [%rd10+384];
	ld.global.u32 	%r38, [%rd10+512];
	ld.global.u32 	%r39, [%rd10+640];
	ld.global.u32 	%r40, [%rd10+768];
	ld.global.u32 	%r41, [%rd10+896];
	// begin inline asm
	mov.u32 %r29, %laneid;
	// end inline asm
	add.s32 	%r42, %r29, %r33;
	shr.s32 	%r43, %r42, 5;
	add.s32 	%r44, %r43, %r42;
	shl.b32 	%r45, %r44, 2;
	mov.u32 	%r46, _ZZ20BlockPrefixSumKernelILi128ELi8ELN3cub18CUB_300001_SM_100018BlockScanAlgorithmE1EEvPiS3_PlE12temp_storage;
	add.s32 	%r3, %r46, %r45;
	st.shared.u32 	[%r3], %r34;
	add.s32 	%r47, %r42, 32;
	shr.s32 	%r48, %r47, 5;
	add.s32 	%r49, %r48, %r42;
	shl.b32 	%r50, %r49, 2;
	add.s32 	%r4, %r46, %r50;
	st.shared.u32 	[%r4+128], %r35;
	add.s32 	%r51, %r42, 64;
	shr.s32 	%r52, %r51, 5;
	add.s32 	%r53, %r52, %r42;
	shl.b32 	%r54, %r53, 2;
	add.s32 	%r5, %r46, %r54;
	st.shared.u32 	[%r5+256], %r36;
	add.s32 	%r55, %r42, 96;
	shr.s32 	%r56, %r55, 5;
	add.s32 	%r57, %r56, %r42;
	shl.b32 	%r58, %r57, 2;
	add.s32 	%r6, %r46, %r58;
	st.shared.u32 	[%r6+384], %r37;
	add.s32 	%r59, %r42, 128;
	shr.s32 	%r60, %r59, 5;
	add.s32 	%r61, %r60, %r42;
	shl.b32 	%r62, %r61, 2;
	add.s32 	%r7, %r46, %r62;
	st.shared.u32 	[%r7+512], %r38;
	add.s32 	%r63, %r42, 160;
	shr.s32 	%r64, %r63, 5;
	add.s32 	%r65, %r64, %r42;
	shl.b32 	%r66, %r65, 2;
	add.s32 	%r8, %r46, %r66;
	st.shared.u32 	[%r8+640], %r39;
	add.s32 	%r67, %r42, 192;
	shr.s32 	%r68, %r67, 5;
	add.s32 	%r69, %r68, %r42;
	shl.b32 	%r70, %r69, 2;
	add.s32 	%r9, %r46, %r70;
	st.shared.u32 	[%r9+768], %r40;
	add.s32 	%r71, %r42, 224;
	shr.s32 	%r72, %r71, 5;
	add.s32 	%r73, %r72, %r42;
	shl.b32 	%r74, %r73, 2;
	add.s32 	%r10, %r46, %r74;
	st.shared.u32 	[%r10+896], %r41;
	bar.warp.sync 	-1;
	add.s32 	%r75, %r29, %r31;
	shl.b32 	%r76, %r75, 3;
	shr.s32 	%r77, %r76, 5;
	add.s32 	%r78, %r77, %r76;
	shl.b32 	%r79, %r78, 2;
	add.s32 	%r13, %r46, %r79;
	ld.shared.u32 	%r12, [%r13];
	ld.shared.u32 	%r80, [%r13+4];
	ld.shared.u32 	%r81, [%r13+8];
	ld.shared.u32 	%r82, [%r13+12];
	ld.shared.u32 	%r83, [%r13+16];
	ld.shared.u32 	%r84, [%r13+20];
	ld.shared.u32 	%r85, [%r13+24];
	ld.shared.u32 	%r86, [%r13+28];
	bar.sync 	0;
	// begin inline asm
	mov.u64 	%rd5, %clock64;
	// end inline asm
	add.s32 	%r20, %r80, %r12;
	add.s32 	%r21, %r81, %r20;
	add.s32 	%r22, %r82, %r21;
	add.s32 	%r23, %r83, %r22;
	add.s32 	%r24, %r84, %r23;
	add.s32 	%r25, %r85, %r24;
	add.s32 	%r87, %r86, %r25;
	shr.u32 	%r88, %r1, 2;
	add.s32 	%r89, %r88, %r1;
	shl.b32 	%r90, %r89, 2;
	add.s32 	%r91, %r46, %r90;
	add.s32 	%r26, %r91, 16;
	st.shared.u32 	[%r91+16], %r87;
	bar.sync 	0;
	setp.gt.u32 	%p1, %r1, 31;
	@%p1 bra 	$L__BB9_3;
	mov.u32 	%r122, _ZZ20BlockPrefixSumKernelILi128ELi8ELN3cub18CUB_300001_SM_100018BlockScanAlgorithmE1EEvPiS3_PlE12temp_storage;
	mad.lo.s32 	%r123, %r1, 20, %r122;
	ld.shared.u32 	%r124, [%r123+16];
	ld.shared.u32 	%r125, [%r123+20];
	ld.shared.u32 	%r126, [%r123+24];
	ld.shared.u32 	%r127, [%r123+28];
	add.s32 	%r128, %r124, %r127;
	add.s32 	%r129, %r128, %r125;
	add.s32 	%r96, %r129, %r126;
	mov.b32 	%r94, 1;
	mov.b32 	%r119, 0;
	mov.b32 	%r121, -1;
	// begin inline asm
	{  .reg .s32 r0;  .reg .pred p;  shfl.sync.up.b32 r0|p, %r96, %r94, %r119, %r121;  @p add.s32 r0, r0, %r96;  mov.s32 %r92, r0;}
	// end inline asm
	mov.b32 	%r100, 2;
	// begin inline asm
	{  .reg .s32 r0;  .reg .pred p;  shfl.sync.up.b32 r0|p, %r92, %r100, %r119, %r121;  @p add.s32 r0, r0, %r92;  mov.s32 %r98, r0;}
	// end inline asm
	mov.b32 	%r106, 4;
	// begin inline asm
	{  .reg .s32 r0;  .reg .pred p;  shfl.sync.up.b32 r0|p, %r98, %r106, %r119, %r121;  @p add.s32 r0, r0, %r98;  mov.s32 %r104, r0;}
	// end inline asm
	mov.b32 	%r112, 8;
	// begin inline asm
	{  .reg .s32 r0;  .reg .pred p;  shfl.sync.up.b32 r0|p, %r104, %r112, %r119, %r121;  @p add.s32 r0, r0, %r104;  mov.s32 %r110, r0;}
	// end inline asm
	mov.b32 	%r118, 16;
	// begin inline asm
	{  .reg .s32 r0;  .reg .pred p;  shfl.sync.up.b32 r0|p, %r110, %r118, %r119, %r121;  @p add.s32 r0, r0, %r110;  mov.s32 %r116, r0;}
	// end inline asm
	shfl.sync.idx.b32	%r27|%p2, %r116, 31, 31, -1;
	sub.s32 	%r130, %r116, %r96;
	add.s32 	%r131, %r124, %r130;
	add.s32 	%r132, %r125, %r131;
	add.s32 	%r133, %r126, %r132;
	st.shared.u32 	[%r123+16], %r130;
	st.shared.u32 	[%r123+20], %r131;
	st.shared.u32 	[%r123+24], %r132;
	st.shared.u32 	[%r123+28], %r133;
	setp.ne.s32 	%p3, %r1, 0;
	@%p3 bra 	$L__BB9_3;
	st.shared.u32 	[_ZZ20BlockPrefixSumKernelILi128ELi8ELN3cub18CUB_300001_SM_100018BlockScanAlgorithmE1EEvPiS3_PlE12temp_storage+656], %r27;
$L__BB9_3:
	bar.sync 	0;
	ld.shared.u32 	%r134, [%r26];
	ld.shared.u32 	%r28, [_ZZ20BlockPrefixSumKernelILi128ELi8ELN3cub18CUB_300001_SM_100018BlockScanAlgorithmE1EEvPiS3_PlE12temp_storage+656];
	add.s32 	%r135, %r12, %r134;
	add.s32 	%r136, %r20, %r134;
	add.s32 	%r137, %r21, %r134;
	add.s32 	%r138, %r22, %r134;
	add.s32 	%r139, %r23, %r134;
	add.s32 	%r140, %r24, %r134;
	add.s32 	%r141, %r25, %r134;
	// begin inline asm
	mov.u64 	%rd11, %clock64;
	// end inline asm
	bar.sync 	0;
	st.shared.u32 	[%r13], %r134;
	st.shared.u32 	[%r13+4], %r135;
	st.shared.u32 	[%r13+8], %r136;
	st.shared.u32 	[%r13+12], %r137;
	st.shared.u32 	[%r13+16], %r138;
	st.shared.u32 	[%r13+20], %r139;
	st.shared.u32 	[%r13+24], %r140;
	st.shared.u32 	[%r13+28], %r141;
	bar.warp.sync 	-1;
	ld.shared.u32 	%r142, [%r3];
	ld.shared.u32 	%r143, [%r4+128];
	ld.shared.u32 	%r144, [%r5+256];
	ld.shared.u32 	%r145, [%r6+384];
	ld.shared.u32 	%r146, [%r7+512];
	ld.shared.u32 	%r147, [%r8+640];
	ld.shared.u32 	%r148, [%r9+768];
	ld.shared.u32 	%r149, [%r10+896];
	add.s64 	%rd13, %rd1, %rd9;
	st.global.u32 	[%rd13], %r142;
	st.global.u32 	[%rd13+128], %r143;
	st.global.u32 	[%rd13+256], %r144;
	st.global.u32 	[%rd13+384], %r145;
	st.global.u32 	[%rd13+512], %r146;
	st.global.u32 	[%rd13+640], %r147;
	st.global.u32 	[%rd13+768], %r148;
	st.global.u32 	[%rd13+896], %r149;
	setp.ne.s32 	%p4, %r1, 0;
	@%p4 bra 	$L__BB9_5;
	ld.param.u64 	%rd17, [_Z20BlockPrefixSumKernelILi128ELi8ELN3cub18CUB_300001_SM_100018BlockScanAlgorithmE1EEvPiS3_Pl_param_2];
	sub.s64 	%rd14, %rd5, %rd11;
	abs.s64 	%rd15, %rd14;
	cvta.to.global.u64 	%rd16, %rd17;
	st.global.u64 	[%rd16], %rd15;
	st.global.u32 	[%rd1+4096], %r28;
$L__BB9_5:
	ret;

}
	// .globl	_Z20BlockPrefixSumKernelILi64ELi16ELN3cub18CUB_300001_SM_100018BlockScanAlgorithmE1EEvPiS3_Pl
.visible .entry _Z20BlockPrefixSumKernelILi64ELi16ELN3cub18CUB_300001_SM_100018BlockScanAlgorithmE1EEvPiS3_Pl(
	.param .u64 .ptr .align 1 _Z20BlockPrefixSumKernelILi64ELi16ELN3cub18CUB_300001_SM_100018BlockScanAlgorithmE1EEvPiS3_Pl_param_0,
	.param .u64 .ptr .align 1 _Z20BlockPrefixSumKernelILi64ELi16ELN3cub18CUB_300001_SM_100018BlockScanAlgorithmE1EEvPiS3_Pl_param_1,
	.param .u64 .ptr .align 1 _Z20BlockPrefixSumKernelILi64ELi16ELN3cub18CUB_300001_SM_100018BlockScanAlgorithmE1EEvPiS3_Pl_param_2
)
{
	.reg .pred 	%p<5>;
	.reg .b32 	%r<240>;
	.reg .b64 	%rd<19>;
	// demoted variable
	.shared .align 16 .b8 _ZZ20BlockPrefixSumKernelILi64ELi16ELN3cub18CUB_300001_SM_100018BlockScanAlgorithmE1EEvPiS3_PlE12temp_storage[4240];
	ld.param.u64 	%rd7, [_Z20BlockPrefixSumKernelILi64ELi16ELN3cub18CUB_300001_SM_100018BlockScanAlgorithmE1EEvPiS3_Pl_param_0];
	mov.u32 	%r51, %tid.x;
	and.b32  	%r52, %r51, 31;
	and.b32  	%r53, %r51, 992;
	shl.b32 	%r54, %r51, 4;
	and.b32  	%r55, %r54, 15872;
	or.b32  	%r56, %r55, %r52;
	cvta.to.global.u64 	%rd8, %rd7;
	mul.wide.u32 	%rd9, %r56, 4;
	add.s64 	%rd10, %rd8, %rd9;
	ld.global.u32 	%r57, [%rd10];
	ld.global.u32 	%r58, [%rd10+128];
	ld.global.u32 	%r59, [%rd10+256];
	ld.global.u32 	%r60, [%rd10+384];
	ld.global.u32 	%r61, [%rd10+512];
	ld.global.u32 	%r62, [%rd10+640];
	ld.global.u32 	%r63, [%rd10+768];
	ld.global.u32 	%r64, [%rd10+896];
	ld.global.u32 	%r65, [%rd10+1024];
	ld.global.u32 	%r66, [%rd10+1152];
	ld.global.u32 	%r67, [%rd10+1280];
	ld.global.u32 	%r68, [%rd10+1408];
	ld.global.u32 	%r69, [%rd10+1536];
	ld.global.u32 	%r70, [%rd10+1664];
	ld.global.u32 	%r71, [%rd10+1792];
	ld.global.u32 	%r72, [%rd10+1920];
	// begin inline asm
	mov.u32 %r50, %laneid;
	// end inline asm
	add.s32 	%r73, %r50, %r55;
	shr.s32 	%r74, %r73, 5;
	add.s32 	%r75, %r74, %r73;
	shl.b32 	%r76, %r75, 2;
	mov.u32 	%r77, _ZZ20BlockPrefixSumKernelILi64ELi16ELN3cub18CUB_300001_SM_100018BlockScanAlgorithmE1EEvPiS3_PlE12temp_storage;
	add.s32 	%r1, %r77, %r76;
	st.shared.u32 	[%r1], %r57;
	add.s32 	%r78, %r73, 32;
	shr.s32 	%r79, %r78, 5;
	add.s32 	%r80, %r79, %r73;
	shl.b32 	%r81, %r80, 2;
	add.s32 	%r2, %r77, %r81;
	st.shared.u32 	[%r2+128], %r58;
	add.s32 	%r82, %r73, 64;
	shr.s32 	%r83, %r82, 5;
	add.s32 	%r84, %r83, %r73;
	shl.b32 	%r85, %r84, 2;
	add.s32 	%r3, %r77, %r85;
	st.shared.u32 	[%r3+256], %r59;
	add.s32 	%r86, %r73, 96;
	shr.s32 	%r87, %r86, 5;
	add.s32 	%r88, %r87, %r73;
	shl.b32 	%r89, %r88, 2;
	add.s32 	%r4, %r77, %r89;
	st.shared.u32 	[%r4+384], %r60;
	add.s32 	%r90, %r73, 128;
	shr.s32 	%r91, %r90, 5;
	add.s32 	%r92, %r91, %r73;
	shl.b32 	%r93, %r92, 2;
	add.s32 	%r5, %r77, %r93;
	st.shared.u32 	[%r5+512], %r61;
	add.s32 	%r94, %r73, 160;
	shr.s32 	%r95, %r94, 5;
	add.s32 	%r96, %r95, %r73;
	shl.b32 	%r97, %r96, 2;
	add.s32 	%r6, %r77, %r97;
	st.shared.u32 	[%r6+640], %r62;
	add.s32 	%r98, %r73, 192;
	shr.s32 	%r99, %r98, 5;
	add.s32 	%r100, %r99, %r73;
	shl.b32 	%r101, %r100, 2;
	add.s32 	%r7, %r77, %r101;
	st.shared.u32 	[%r7+768], %r63;
	add.s32 	%r102, %r73, 224;
	shr.s32 	%r103, %r102, 5;
	add.s32 	%r104, %r103, %r73;
	shl.b32 	%r105, %r104, 2;
	add.s32 	%r8, %r77, %r105;
	st.shared.u32 	[%r8+896], %r64;
	add.s32 	%r106, %r73, 256;
	shr.s32 	%r107, %r106, 5;
	add.s32 	%r108, %r107, %r73;
	shl.b32 	%r109, %r108, 2;
	add.s32 	%r9, %r77, %r109;
	st.shared.u32 	[%r9+1024], %r65;
	add.s32 	%r110, %r73, 288;
	shr.s32 	%r111, %r110, 5;
	add.s32 	%r112, %r111, %r73;
	shl.b32 	%r113, %r112, 2;
	add.s32 	%r10, %r77, %r113;
	st.shared.u32 	[%r10+1152], %r66;
	add.s32 	%r114, %r73, 320;
	shr.s32 	%r115, %r114, 5;
	add.s32 	%r116, %r115, %r73;
	shl.b32 	%r117, %r116, 2;
	add.s32 	%r11, %r77, %r117;
	st.shared.u32 	[%r11+1280], %r67;
	add.s32 	%r118, %r73, 352;
	shr.s32 	%r119, %r118, 5;
	add.s32 	%r120, %r119, %r73;
	shl.b32 	%r121, %r120, 2;
	add.s32 	%r12, %r77, %r121;
	st.shared.u32 	[%r12+1408], %r68;
	add.s32 	%r122, %r73, 384;
	shr.s32 	%r123, %r122, 5;
	add.s32 	%r124, %r123, %r73;
	shl.b32 	%r125, %r124, 2;
	add.s32 	%r13, %r77, %r125;
	st.shared.u32 	[%r13+1536], %r69;
	add.s32 	%r126, %r73, 416;
	shr.s32 	%r127, %r126, 5;
	add.s32 	%r128, %r127, %r73;
	shl.b32 	%r129, %r128, 2;
	add.s32 	%r14, %r77, %r129;
	st.shared.u32 	[%r14+1664], %r70;
	add.s32 	%r130, %r73, 448;
	shr.s32 	%r131, %r130, 5;
	add.s32 	%r132, %r131, %r73;
	shl.b32 	%r133, %r132, 2;
	add.s32 	%r15, %r77, %r133;
	st.shared.u32 	[%r15+1792], %r71;
	add.s32 	%r134, %r73, 480;
	shr.s32 	%r135, %r134, 5;
	add.s32 	%r136, %r135, %r73;
	shl.b32 	%r137, %r136, 2;
	add.s32 	%r16, %r77, %r137;
	st.shared.u32 	[%r16+1920], %r72;
	bar.warp.sync 	-1;
	add.s32 	%r138, %r50, %r53;
	shl.b32 	%r139, %r138, 4;
	shr.s32 	%r140, %r139, 5;
	add.s32 	%r141, %r140, %r139;
	shl.b32 	%r142, %r141, 2;
	add.s32 	%r19, %r77, %r142;
	ld.shared.u32 	%r18, [%r19];
	ld.shared.u32 	%r143, [%r19+4];
	ld.shared.u32 	%r144, [%r19+8];
	ld.shared.u32 	%r145, [%r19+12];
	ld.shared.u32 	%r146, [%r19+16];
	ld.shared.u32 	%r147, [%r19+20];
	ld.shared.u32 	%r148, [%r19+24];
	ld.shared.u32 	%r149, [%r19+28];
	ld.shared.u32 	%r150, [%r19+32];
	ld.shared.u32 	%r151, [%r19+36];
	ld.shared.u32 	%r152, [%r19+40];
	ld.shared.u32 	%r153, [%r19+44];
	ld.shared.u32 	%r154, [%r19+48];
	ld.shared.u32 	%r155, [%r19+52];
	ld.shared.u32 	%r156, [%r19+56];
	ld.shared.u32 	%r157, [%r19+60];
	bar.sync 	0;
	// begin inline asm
	mov.u64 	%rd6, %clock64;
	// end inline asm
	add.s32 	%r34, %r143, %r18;
	add.s32 	%r35, %r144, %r34;
	add.s32 	%r36, %r145, %r35;
	add.s32 	%r37, %r146, %r36;
	add.s32 	%r38, %r147, %r37;
	add.s32 	%r39, %r148, %r38;
	add.s32 	%r40, %r149, %r39;
	add.s32 	%r41, %r150, %r40;
	add.s32 	%r42, %r151, %r41;
	add.s32 	%r43, %r152, %r42;
	add.s32 	%r44, %r153, %r43;
	add.s32 	%r45, %r154, %r44;
	add.s32 	%r46, %r155, %r45;
	add.s32 	%r47, %r156, %r46;
	add.s32 	%r158, %r157, %r47;
	shl.b32 	%r159, %r51, 2;
	add.s32 	%r160, %r77, %r159;
	st.shared.u32 	[%r160+16], %r158;
	bar.sync 	0;
	setp.gt.u32 	%p1, %r51, 31;
	@%p1 bra 	$L__BB10_3;
	mov.u32 	%r191, %tid.x;
	shl.b32 	%r192, %r191, 2;
	mov.u32 	%r193, _ZZ20BlockPrefixSumKernelILi64ELi16ELN3cub18CUB_300001_SM_100018BlockScanAlgorithmE1EEvPiS3_PlE12temp_storage;
	add.s32 	%r194, %r193, %r192;
	add.s32 	%r195, %r194, %r192;
	ld.shared.v2.u32 	{%r196, %r197}, [%r195+16];
	add.s32 	%r165, %r197, %r196;
	mov.b32 	%r163, 1;
	mov.b32 	%r188, 0;
	mov.b32 	%r190, -1;
	// begin inline asm
	{  .reg .s32 r0;  .reg .pred p;  shfl.sync.up.b32 r0|p, %r165, %r163, %r188, %r190;  @p add.s32 r0, r0, %r165;  mov.s32 %r161, r0;}
	// end inline asm
	mov.b32 	%r169, 2;
	// begin inline asm
	{  .reg .s32 r0;  .reg .pred p;  shfl.sync.up.b32 r0|p, %r161, %r169, %r188, %r190;  @p add.s32 r0, r0, %r161;  mov.s32 %r167, r0;}
	// end inline asm
	mov.b32 	%r175, 4;
	// begin inline asm
	{  .reg .s32 r0;  .reg .pred p;  shfl.sync.up.b32 r0|p, %r167, %r175, %r188, %r190;  @p add.s32 r0, r0, %r167;  mov.s32 %r173, r0;}
	// end inline asm
	mov.b32 	%r181, 8;
	// begin inline asm
	{  .reg .s32 r0;  .reg .pred p;  shfl.sync.up.b32 r0|p, %r173, %r181, %r188, %r190;  @p add.s32 r0, r0, %r173;  mov.s32 %r179, r0;}
	// end inline asm
	mov.b32 	%r187, 16;
	// begin inline asm
	{  .reg .s32 r0;  .reg .pred p;  shfl.sync.up.b32 r0|p, %r179, %r187, %r188, %r190;  @p add.s32 r0, r0, %r179;  mov.s32 %r185, r0;}
	// end inline asm
	shfl.sync.idx.b32	%r48|%p2, %r185, 31, 31, -1;
	sub.s32 	%r198, %r185, %r165;
	add.s32 	%r199, %r198, %r196;
	st.shared.v2.u32 	[%r195+16], {%r198, %r199};
	setp.ne.s32 	%p3, %r191, 0;
	@%p3 bra 	$L__BB10_3;
	st.shared.u32 	[_ZZ20BlockPrefixSumKernelILi64ELi16ELN3cub18CUB_300001_SM_100018BlockScanAlgorithmE1EEvPiS3_PlE12temp_storage+272], %r48;
$L__BB10_3:
	ld.param.u64 	%rd17, [_Z20BlockPrefixSumKernelILi64ELi16ELN3cub18CUB_300001_SM_100018BlockScanAlgorithmE1EEvPiS3_Pl_param_1];
	mov.u32 	%r200, %tid.x;
	shl.b32 	%r201, %r200, 4;
	and.b32  	%r202, %r201, 15872;
	and.b32  	%r203, %r200, 31;
	or.b32  	%r204, %r202, %r203;
	bar.sync 	0;
	shl.b32 	%r205, %r200, 2;
	mov.u32 	%r206, _ZZ20BlockPrefixSumKernelILi64ELi16ELN3cub18CUB_300001_SM_100018BlockScanAlgorithmE1EEvPiS3_PlE12temp_storage;
	add.s32 	%r207, %r206, %r205;
	ld.shared.u32 	%r208, [%r207+16];
	ld.shared.u32 	%r49, [_ZZ20BlockPrefixSumKernelILi64ELi16ELN3cub18CUB_300001_SM_100018BlockScanAlgorithmE1EEvPiS3_PlE12temp_storage+272];
	add.s32 	%r209, %r18, %r208;
	add.s32 	%r210, %r34, %r208;
	add.s32 	%r211, %r35, %r208;
	add.s32 	%r212, %r36, %r208;
	add.s32 	%r213, %r37, %r208;
	add.s32 	%r214, %r38, %r208;
	add.s32 	%r215, %r39, %r208;
	add.s32 	%r216, %r40, %r208;
	add.s32 	%r217, %r41, %r208;
	add.s32 	%r218, %r42, %r208;
	add.s32 	%r219, %r43, %r208;
	add.s32 	%r220, %r44, %r208;
	add.s32 	%r221, %r45, %r208;
	add.s32 	%r222, %r46, %r208;
	add.s32 	%r223, %r47, %r208;
	// begin inline asm
	mov.u64 	%rd11, %clock64;
	// end inline asm
	bar.sync 	0;
	st.shared.u32 	[%r19], %r208;
	st.shared.u32 	[%r19+4], %r209;
	st.shared.u32 	[%r19+8], %r210;
	st.shared.u32 	[%r19+12], %r211;
	st.shared.u32 	[%r19+16], %r212;
	st.shared.u32 	[%r19+20], %r213;
	st.shared.u32 	[%r19+24], %r214;
	st.shared.u32 	[%r19+28], %r215;
	st.shared.u32 	[%r19+32], %r216;
	st.shared.u32 	[%r19+36], %r217;
	st.shared.u32 	[%r19+40], %r218;
	st.shared.u32 	[%r19+44], %r219;
	st.shared.u32 	[%r19+48], %r220;
	st.shared.u32 	[%r19+52], %r221;
	st.shared.u32 	[%r19+56], %r222;
	st.shared.u32 	[%r19+60], %r223;
	bar.warp.sync 	-1;
	ld.shared.u32 	%r224, [%r1];
	ld.shared.u32 	%r225, [%r2+128];
	ld.shared.u32 	%r226, [%r3+256];
	ld.shared.u32 	%r227, [%r4+384];
	ld.shared.u32 	%r228, [%r5+512];
	ld.shared.u32 	%r229, [%r6+640];
	ld.shared.u32 	%r230, [%r7+768];
	ld.shared.u32 	%r231, [%r8+896];
	ld.shared.u32 	%r232, [%r9+1024];
	ld.shared.u32 	%r233, [%r10+1152];
	ld.shared.u32 	%r234, [%r11+1280];
	ld.shared.u32 	%r235, [%r12+1408];
	ld.shared.u32 	%r236, [%r13+1536];
	ld.shared.u32 	%r237, [%r14+1664];
	ld.shared.u32 	%r238, [%r15+1792];
	ld.shared.u32 	%r239, [%r16+1920];
	cvta.to.global.u64 	%rd3, %rd17;
	mul.wide.u32 	%rd12, %r204, 4;
	add.s64 	%rd13, %rd3, %rd12;
	st.global.u32 	[%rd13], %r224;
	st.global.u32 	[%rd13+128], %r225;
	st.global.u32 	[%rd13+256], %r226;
	st.global.u32 	[%rd13+384], %r227;
	st.global.u32 	[%rd13+512], %r228;
	st.global.u32 	[%rd13+640], %r229;
	st.global.u32 	[%rd13+768], %r230;
	st.global.u32 	[%rd13+896], %r231;
	st.global.u32 	[%rd13+1024], %r232;
	st.global.u32 	[%rd13+1152], %r233;
	st.global.u32 	[%rd13+1280], %r234;
	st.global.u32 	[%rd13+1408], %r235;
	st.global.u32 	[%rd13+1536], %r236;
	st.global.u32 	[%rd13+1664], %r237;
	st.global.u32 	[%rd13+1792], %r238;
	st.global.u32 	[%rd13+1920], %r239;
	setp.ne.s32 	%p4, %r200, 0;
	@%p4 bra 	$L__BB10_5;
	ld.param.u64 	%rd18, [_Z20BlockPrefixSumKernelILi64ELi16ELN3cub18CUB_300001_SM_100018BlockScanAlgorithmE1EEvPiS3_Pl_param_2];
	sub.s64 	%rd14, %rd6, %rd11;
	abs.s64 	%rd15, %rd14;
	cvta.to.global.u64 	%rd16, %rd18;
	st.global.u64 	[%rd16], %rd15;
	st.global.u32 	[%rd3+4096], %r49;
$L__BB10_5:
	ret;

}
	// .globl	_Z20BlockPrefixSumKernelILi32ELi32ELN3cub18CUB_300001_SM_100018BlockScanAlgorithmE1EEvPiS3_Pl
.visible .entry _Z20BlockPrefixSumKernelILi32ELi32ELN3cub18CUB_300001_SM_100018BlockScanAlgorithmE1EEvPiS3_Pl(
	.param .u64 .ptr .align 1 _Z20BlockPrefixSumKernelILi32ELi32ELN3cub18CUB_300001_SM_100018BlockScanAlgorithmE1EEvPiS3_Pl_param_0,
	.param .u64 .ptr .align 1 _Z20BlockPrefixSumKernelILi32ELi32ELN3cub18CUB_300001_SM_100018BlockScanAlgorithmE1EEvPiS3_Pl_param_1,
	.param .u64 .ptr .align 1 _Z20BlockPrefixSumKernelILi32ELi32ELN3cub18CUB_300001_SM_100018BlockScanAlgorithmE1EEvPiS3_Pl_param_2
)
{
	.reg .pred 	%p<3>;
	.reg .b32 	%r<360>;
	.reg .b64 	%rd<17>;
	// demoted variable
	.shared .align 16 .b8 _ZZ20BlockPrefixSumKernelILi32ELi32ELN3cub18CUB_300001_SM_100018BlockScanAlgorithmE1EEvPiS3_PlE12temp_storage[4240];
	ld.param.u64 	%rd7, [_Z20BlockPrefixSumKernelILi32ELi32ELN3cub18CUB_300001_SM_100018BlockScanAlgorithmE1EEvPiS3_Pl_param_0];
	ld.param.u64 	%rd8, [_Z20BlockPrefixSumKernelILi32ELi32ELN3cub18CUB_300001_SM_100018BlockScanAlgorithmE1EEvPiS3_Pl_param_1];
	cvta.to.global.u64 	%rd1, %rd8;
	mov.u32 	%r33, %tid.x;
	cvta.to.global.u64 	%rd9, %rd7;
	shl.b32 	%r34, %r33, 5;
	or.b32  	%r35, %r34, %r33;
	and.b32  	%r36, %r35, 31775;
	mul.wide.u32 	%rd10, %r36, 4;
	add.s64 	%rd11, %rd9, %rd10;
	ld.global.u32 	%r37, [%rd11];
	ld.global.u32 	%r38, [%rd11+128];
	ld.global.u32 	%r39, [%rd11+256];
	ld.global.u32 	%r40, [%rd11+384];
	ld.global.u32 	%r41, [%rd11+512];
	ld.global.u32 	%r42, [%rd11+640];
	ld.global.u32 	%r43, [%rd11+768];
	ld.global.u32 	%r44, [%rd11+896];
	ld.global.u32 	%r45, [%rd11+1024];
	ld.global.u32 	%r46, [%rd11+1152];
	ld.global.u32 	%r47, [%rd11+1280];
	ld.global.u32 	%r48, [%rd11+1408];
	ld.global.u32 	%r49, [%rd11+1536];
	ld.global.u32 	%r50, [%rd11+1664];
	ld.global.u32 	%r51, [%rd11+1792];
	ld.global.u32 	%r52, [%rd11+1920];
	ld.global.u32 	%r53, [%rd11+2048];
	ld.global.u32 	%r54, [%rd11+2176];
	ld.global.u32 	%r55, [%rd11+2304];
	ld.global.u32 	%r56, [%rd11+2432];
	ld.global.u32 	%r57, [%rd11+2560];
	ld.global.u32 	%r58, [%rd11+2688];
	ld.global.u32 	%r59, [%rd11+2816];
	ld.global.u32 	%r60, [%rd11+2944];
	ld.global.u32 	%r61, [%rd11+3072];
	ld.global.u32 	%r62, [%rd11+3200];
	ld.global.u32 	%r63, [%rd11+3328];
	ld.global.u32 	%r64, [%rd11+3456];
	ld.global.u32 	%r65, [%rd11+3584];
	ld.global.u32 	%r66, [%rd11+3712];
	ld.global.u32 	%r67, [%rd11+3840];
	ld.global.u32 	%r68, [%rd11+3968];
	// begin inline asm
	mov.u32 %r2, %laneid;
	// end inline asm
	shr.s32 	%r69, %r2, 5;
	add.s32 	%r70, %r69, %r2;
	shl.b32 	%r71, %r70, 2;
	mov.u32 	%r72, _ZZ20BlockPrefixSumKernelILi32ELi32ELN3cub18CUB_300001_SM_100018BlockScanAlgorithmE1EEvPiS3_PlE12temp_storage;
	add.s32 	%r73, %r72, %r71;
	st.shared.u32 	[%r73], %r37;
	add.s32 	%r74, %r2, 32;
	shr.s32 	%r75, %r74, 5;
	add.s32 	%r76, %r75, %r2;
	shl.b32 	%r77, %r76, 2;
	add.s32 	%r78, %r72, %r77;
	st.shared.u32 	[%r78+128], %r38;
	add.s32 	%r79, %r2, 64;
	shr.s32 	%r80, %r79, 5;
	add.s32 	%r81, %r80, %r2;
	shl.b32 	%r82, %r81, 2;
	add.s32 	%r83, %r72, %r82;
	st.shared.u32 	[%r83+256], %r39;
	add.s32 	%r84, %r2, 96;
	shr.s32 	%r85, %r84, 5;
	add.s32 	%r86, %r85, %r2;
	shl.b32 	%r87, %r86, 2;
	add.s32 	%r88, %r72, %r87;
	st.shared.u32 	[%r88+384], %r40;
	add.s32 	%r89, %r2, 128;
	shr.s32 	%r90, %r89, 5;
	add.s32 	%r91, %r90, %r2;
	shl.b32 	%r92, %r91, 2;
	add.s32 	%r93, %r72, %r92;
	st.shared.u32 	[%r93+512], %r41;
	add.s32 	%r94, %r2, 160;
	shr.s32 	%r95, %r94, 5;
	add.s32 	%r96, %r95, %r2;
	shl.b32 	%r97, %r96, 2;
	add.s32 	%r98, %r72, %r97;
	st.shared.u32 	[%r98+640], %r42;
	add.s32 	%r99, %r2, 192;
	shr.s32 	%r100, %r99, 5;
	add.s32 	%r101, %r100, %r2;
	shl.b32 	%r102, %r101, 2;
	add.s32 	%r103, %r72, %r102;
	st.shared.u32 	[%r103+768], %r43;
	add.s32 	%r104, %r2, 224;
	shr.s32 	%r105, %r104, 5;
	add.s32 	%r106, %r105, %r2;
	shl.b32 	%r107, %r106, 2;
	add.s32 	%r108, %r72, %r107;
	st.shared.u32 	[%r108+896], %r44;
	add.s32 	%r109, %r2, 256;
	shr.s32 	%r110, %r109, 5;
	add.s32 	%r111, %r110, %r2;
	shl.b32 	%r112, %r111, 2;
	add.s32 	%r113, %r72, %r112;
	st.shared.u32 	[%r113+1024], %r45;
	add.s32 	%r114, %r2, 288;
	shr.s32 	%r115, %r114, 5;
	add.s32 	%r116, %r115, %r2;
	shl.b32 	%r117, %r116, 2;
	add.s32 	%r118, %r72, %r117;
	st.shared.u32 	[%r118+1152], %r46;
	add.s32 	%r119, %r2, 320;
	shr.s32 	%r120, %r119, 5;
	add.s32 	%r121, %r120, %r2;
	shl.b32 	%r122, %r121, 2;
	add.s32 	%r123, %r72, %r122;
	st.shared.u32 	[%r123+1280], %r47;
	add.s32 	%r124, %r2, 352;
	shr.s32 	%r125, %r124, 5;
	add.s32 	%r126, %r125, %r2;
	shl.b32 	%r127, %r126, 2;
	add.s32 	%r128, %r72, %r127;
	st.shared.u32 	[%r128+1408], %r48;
	add.s32 	%r129, %r2, 384;
	shr.s32 	%r130, %r129, 5;
	add.s32 	%r131, %r130, %r2;
	shl.b32 	%r132, %r131, 2;
	add.s32 	%r133, %r72, %r132;
	st.shared.u32 	[%r133+1536], %r49;
	add.s32 	%r134, %r2, 416;
	shr.s32 	%r135, %r134, 5;
	add.s32 	%r136, %r135, %r2;
	shl.b32 	%r137, %r136, 2;
	add.s32 	%r138, %r72, %r137;
	st.shared.u32 	[%r138+1664], %r50;
	add.s32 	%r139, %r2, 448;
	shr.s32 	%r140, %r139, 5;
	add.s32 	%r141, %r140, %r2;
	shl.b32 	%r142, %r141, 2;
	add.s32 	%r143, %r72, %r142;
	st.shared.u32 	[%r143+1792], %r51;
	add.s32 	%r144, %r2, 480;
	shr.s32 	%r145, %r144, 5;
	add.s32 	%r146, %r145, %r2;
	shl.b32 	%r147, %r146, 2;
	add.s32 	%r148, %r72, %r147;
	st.shared.u32 	[%r148+1920], %r52;
	add.s32 	%r149, %r2, 512;
	shr.s32 	%r150, %r149, 5;
	add.s32 	%r151, %r150, %r2;
	shl.b32 	%r152, %r151, 2;
	add.s32 	%r153, %r72, %r152;
	st.shared.u32 	[%r153+2048], %r53;
	add.s32 	%r154, %r2, 544;
	shr.s32 	%r155, %r154, 5;
	add.s32 	%r156, %r155, %r2;
	shl.b32 	%r157, %r156, 2;
	add.s32 	%r158, %r72, %r157;
	st.shared.u32 	[%r158+2176], %r54;
	add.s32 	%r159, %r2, 576;
	shr.s32 	%r160, %r159, 5;
	add.s32 	%r161, %r160, %r2;
	shl.b32 	%r162, %r161, 2;
	add.s32 	%r163, %r72, %r162;
	st.shared.u32 	[%r163+2304], %r55;
	add.s32 	%r164, %r2, 608;
	shr.s32 	%r165, %r164, 5;
	add.s32 	%r166, %r165, %r2;
	shl.b32 	%r167, %r166, 2;
	add.s32 	%r168, %r72, %r167;
	st.shared.u32 	[%r168+2432], %r56;
	add.s32 	%r169, %r2, 640;
	shr.s32 	%r170, %r169, 5;
	add.s32 	%r171, %r170, %r2;
	shl.b32 	%r172, %r171, 2;
	add.s32 	%r173, %r72, %r172;
	st.shared.u32 	[%r173+2560], %r57;
	add.s32 	%r174, %r2, 672;
	shr.s32 	%r175, %r174, 5;
	add.s32 	%r176, %r175, %r2;
	shl.b32 	%r177, %r176, 2;
	add.s32 	%r178, %r72, %r177;
	st.shared.u32 	[%r178+2688], %r58;
	add.s32 	%r179, %r2, 704;
	shr.s32 	%r180, %r179, 5;
	add.s32 	%r181, %r180, %r2;
	shl.b32 	%r182, %r181, 2;
	add.s32 	%r183, %r72, %r182;
	st.shared.u32 	[%r183+2816], %r59;
	add.s32 	%r184, %r2, 736;
	shr.s32 	%r185, %r184, 5;
	add.s32 	%r186, %r185, %r2;
	shl.b32 	%r187, %r186, 2;
	add.s32 	%r188, %r72, %r187;
	st.shared.u32 	[%r188+2944], %r60;
	add.s32 	%r189, %r2, 768;
	shr.s32 	%r190, %r189, 5;
	add.s32 	%r191, %r190, %r2;
	shl.b32 	%r192, %r191, 2;
	add.s32 	%r193, %r72, %r192;
	st.shared.u32 	[%r193+3072], %r61;
	add.s32 	%r194, %r2, 800;
	shr.s32 	%r195, %r194, 5;
	add.s32 	%r196, %r195, %r2;
	shl.b32 	%r197, %r196, 2;
	add.s32 	%r198, %r72, %r197;
	st.shared.u32 	[%r198+3200], %r62;
	add.s32 	%r199, %r2, 832;
	shr.s32 	%r200, %r199, 5;
	add.s32 	%r201, %r200, %r2;
	shl.b32 	%r202, %r201, 2;
	add.s32 	%r203, %r72, %r202;
	st.shared.u32 	[%r203+3328], %r63;
	add.s32 	%r204, %r2, 864;
	shr.s32 	%r205, %r204, 5;
	add.s32 	%r206, %r205, %r2;
	shl.b32 	%r207, %r206, 2;
	add.s32 	%r208, %r72, %r207;
	st.shared.u32 	[%r208+3456], %r64;
	add.s32 	%r209, %r2, 896;
	shr.s32 	%r210, %r209, 5;
	add.s32 	%r211, %r210, %r2;
	shl.b32 	%r212, %r211, 2;
	add.s32 	%r213, %r72, %r212;
	st.shared.u32 	[%r213+3584], %r65;
	add.s32 	%r214, %r2, 928;
	shr.s32 	%r215, %r214, 5;
	add.s32 	%r216, %r215, %r2;
	shl.b32 	%r217, %r216, 2;
	add.s32 	%r218, %r72, %r217;
	st.shared.u32 	[%r218+3712], %r66;
	add.s32 	%r219, %r2, 960;
	shr.s32 	%r220, %r219, 5;
	add.s32 	%r221, %r220, %r2;
	shl.b32 	%r222, %r221, 2;
	add.s32 	%r223, %r72, %r222;
	st.shared.u32 	[%r223+3840], %r67;
	add.s32 	%r224, %r2, 992;
	shr.s32 	%r225, %r224, 5;
	add.s32 	%r226, %r225, %r2;
	shl.b32 	%r227, %r226, 2;
	add.s32 	%r228, %r72, %r227;
	st.shared.u32 	[%r228+3968], %r68;
	bar.warp.sync 	-1;
	shl.b32 	%r229, %r2, 5;
	shr.s32 	%r230, %r229, 5;
	add.s32 	%r231, %r230, %r229;
	shl.b32 	%r232, %r231, 2;
	add.s32 	%r233, %r72, %r232;
	ld.shared.u32 	%r234, [%r233];
	ld.shared.u32 	%r235, [%r233+4];
	ld.shared.u32 	%r236, [%r233+8];
	ld.shared.u32 	%r237, [%r233+12];
	ld.shared.u32 	%r238, [%r233+16];
	ld.shared.u32 	%r239, [%r233+20];
	ld.shared.u32 	%r240, [%r233+24];
	ld.shared.u32 	%r241, [%r233+28];
	ld.shared.u32 	%r242, [%r233+32];
	ld.shared.u32 	%r243, [%r233+36];
	ld.shared.u32 	%r244, [%r233+40];
	ld.shared.u32 	%r245, [%r233+44];
	ld.shared.u32 	%r246, [%r233+48];
	ld.shared.u32 	%r247, [%r233+52];
	ld.shared.u32 	%r248, [%r233+56];
	ld.shared.u32 	%r249, [%r233+60];
	ld.shared.u32 	%r250, [%r233+64];
	ld.shared.u32 	%r251, [%r233+68];
	ld.shared.u32 	%r252, [%r233+72];
	ld.shared.u32 	%r253, [%r233+76];
	ld.shared.u32 	%r254, [%r233+80];
	ld.shared.u32 	%r255, [%r233+84];
	ld.shared.u32 	%r256, [%r233+88];
	ld.shared.u32 	%r257, [%r233+92];
	ld.shared.u32 	%r258, [%r233+96];
	ld.shared.u32 	%r259, [%r233+100];
	ld.shared.u32 	%r260, [%r233+104];
	ld.shared.u32 	%r261, [%r233+108];
	ld.shared.u32 	%r262, [%r233+112];
	ld.shared.u32 	%r263, [%r233+116];
	ld.shared.u32 	%r264, [%r233+120];
	ld.shared.u32 	%r265, [%r233+124];
	bar.sync 	0;
	// begin inline asm
	mov.u64 	%rd5, %clock64;
	// end inline asm
	add.s32 	%r266, %r235, %r234;
	add.s32 	%r267, %r236, %r266;
	add.s32 	%r268, %r237, %r267;
	add.s32 	%r269, %r238, %r268;
	add.s32 	%r270, %r239, %r269;
	add.s32 	%r271, %r240, %r270;
	add.s32 	%r272, %r241, %r271;
	add.s32 	%r273, %r242, %r272;
	add.s32 	%r274, %r243, %r273;
	add.s32 	%r275, %r244, %r274;
	add.s32 	%r276, %r245, %r275;
	add.s32 	%r277, %r246, %r276;
	add.s32 	%r278, %r247, %r277;
	add.s32 	%r279, %r248, %r278;
	add.s32 	%r280, %r249, %r279;
	add.s32 	%r281, %r250, %r280;
	add.s32 	%r282, %r251, %r281;
	add.s32 	%r283, %r252, %r282;
	add.s32 	%r284, %r253, %r283;
	add.s32 	%r285, %r254, %r284;
	add.s32 	%r286, %r255, %r285;
	add.s32 	%r287, %r256, %r286;
	add.s32 	%r288, %r257, %r287;
	add.s32 	%r289, %r258, %r288;
	add.s32 	%r290, %r259, %r289;
	add.s32 	%r291, %r260, %r290;
	add.s32 	%r292, %r261, %r291;
	add.s32 	%r293, %r262, %r292;
	add.s32 	%r294, %r263, %r293;
	add.s32 	%r295, %r264, %r294;
	add.s32 	%r7, %r265, %r295;
	mov.b32 	%r5, 1;
	mov.b32 	%r30, 0;
	mov.b32 	%r32, -1;
	// begin inline asm
	{  .reg .s32 r0;  .reg .pred p;  shfl.sync.up.b32 r0|p, %r7, %r5, %r30, %r32;  @p add.s32 r0, r0, %r7;  mov.s32 %r3, r0;}
	// end inline asm
	mov.b32 	%r11, 2;
	// begin inline asm
	{  .reg .s32 r0;  .reg .pred p;  shfl.sync.up.b32 r0|p, %r3, %r11, %r30, %r32;  @p add.s32 r0, r0, %r3;  mov.s32 %r9, r0;}
	// end inline asm
	mov.b32 	%r17, 4;
	// begin inline asm
	{  .reg .s32 r0;  .reg .pred p;  shfl.sync.up.b32 r0|p, %r9, %r17, %r30, %r32;  @p add.s32 r0, r0, %r9;  mov.s32 %r15, r0;}
	// end inline asm
	mov.b32 	%r23, 8;
	// begin inline asm
	{  .reg .s32 r0;  .reg .pred p;  shfl.sync.up.b32 r0|p, %r15, %r23, %r30, %r32;  @p add.s32 r0, r0, %r15;  mov.s32 %r21, r0;}
	// end inline asm
	mov.b32 	%r29, 16;
	// begin inline asm
	{  .reg .s32 r0;  .reg .pred p;  shfl.sync.up.b32 r0|p, %r21, %r29, %r30, %r32;  @p add.s32 r0, r0, %r21;  mov.s32 %r27, r0;}
	// end inline asm
	shfl.sync.idx.b32	%r1|%p1, %r27, 31, 31, -1;
	sub.s32 	%r296, %r27, %r7;
	add.s32 	%r297, %r234, %r296;
	add.s32 	%r298, %r235, %r297;
	add.s32 	%r299, %r236, %r298;
	add.s32 	%r300, %r237, %r299;
	add.s32 	%r301, %r238, %r300;
	add.s32 	%r302, %r239, %r301;
	add.s32 	%r303, %r240, %r302;
	add.s32 	%r304, %r241, %r303;
	add.s32 	%r305, %r242, %r304;
	add.s32 	%r306, %r243, %r305;
	add.s32 	%r307, %r244, %r306;
	add.s32 	%r308, %r245, %r307;
	add.s32 	%r309, %r246, %r308;
	add.s32 	%r310, %r247, %r309;
	add.s32 	%r311, %r248, %r310;
	add.s32 	%r312, %r249, %r311;
	add.s32 	%r313, %r250, %r312;
	add.s32 	%r314, %r251, %r313;
	add.s32 	%r315, %r252, %r314;
	add.s32 	%r316, %r253, %r315;
	add.s32 	%r317, %r254, %r316;
	add.s32 	%r318, %r255, %r317;
	add.s32 	%r319, %r256, %r318;
	add.s32 	%r320, %r257, %r319;
	add.s32 	%r321, %r258, %r320;
	add.s32 	%r322, %r259, %r321;
	add.s32 	%r323, %r260, %r322;
	add.s32 	%r324, %r261, %r323;
	add.s32 	%r325, %r262, %r324;
	add.s32 	%r326, %r263, %r325;
	add.s32 	%r327, %r264, %r326;
	// begin inline asm
	mov.u64 	%rd6, %clock64;
	// end inline asm
	bar.sync 	0;
	st.shared.u32 	[%r233], %r296;
	st.shared.u32 	[%r233+4], %r297;
	st.shared.u32 	[%r233+8], %r298;
	st.shared.u32 	[%r233+12], %r299;
	st.shared.u32 	[%r233+16], %r300;
	st.shared.u32 	[%r233+20], %r301;
	st.shared.u32 	[%r233+24], %r302;
	st.shared.u32 	[%r233+28], %r303;
	st.shared.u32 	[%r233+32], %r304;
	st.shared.u32 	[%r233+36], %r305;
	st.shared.u32 	[%r233+40], %r306;
	st.shared.u32 	[%r233+44], %r307;
	st.shared.u32 	[%r233+48], %r308;
	st.shared.u32 	[%r233+52], %r309;
	st.shared.u32 	[%r233+56], %r310;
	st.shared.u32 	[%r233+60], %r311;
	st.shared.u32 	[%r233+64], %r312;
	st.shared.u32 	[%r233+68], %r313;
	st.shared.u32 	[%r233+72], %r314;
	st.shared.u32 	[%r233+76], %r315;
	st.shared.u32 	[%r233+80], %r316;
	st.shared.u32 	[%r233+84], %r317;
	st.shared.u32 	[%r233+88], %r318;
	st.shared.u32 	[%r233+92], %r319;
	st.shared.u32 	[%r233+96], %r320;
	st.shared.u32 	[%r233+100], %r321;
	st.shared.u32 	[%r233+104], %r322;
	st.shared.u32 	[%r233+108], %r323;
	st.shared.u32 	[%r233+112], %r324;
	st.shared.u32 	[%r233+116], %r325;
	st.shared.u32 	[%r233+120], %r326;
	st.shared.u32 	[%r233+124], %r327;
	bar.warp.sync 	-1;
	ld.shared.u32 	%r328, [%r73];
	ld.shared.u32 	%r329, [%r78+128];
	ld.shared.u32 	%r330, [%r83+256];
	ld.shared.u32 	%r331, [%r88+384];
	ld.shared.u32 	%r332, [%r93+512];
	ld.shared.u32 	%r333, [%r98+640];
	ld.shared.u32 	%r334, [%r103+768];
	ld.shared.u32 	%r335, [%r108+896];
	ld.shared.u32 	%r336, [%r113+1024];
	ld.shared.u32 	%r337, [%r118+1152];
	ld.shared.u32 	%r338, [%r123+1280];
	ld.shared.u32 	%r339, [%r128+1408];
	ld.shared.u32 	%r340, [%r133+1536];
	ld.shared.u32 	%r341, [%r138+1664];
	ld.shared.u32 	%r342, [%r143+1792];
	ld.shared.u32 	%r343, [%r148+1920];
	ld.shared.u32 	%r344, [%r153+2048];
	ld.shared.u32 	%r345, [%r158+2176];
	ld.shared.u32 	%r346, [%r163+2304];
	ld.shared.u32 	%r347, [%r168+2432];
	ld.shared.u32 	%r348, [%r173+2560];
	ld.shared.u32 	%r349, [%r178+2688];
	ld.shared.u32 	%r350, [%r183+2816];
	ld.shared.u32 	%r351, [%r188+2944];
	ld.shared.u32 	%r352, [%r193+3072];
	ld.shared.u32 	%r353, [%r198+3200];
	ld.shared.u32 	%r354, [%r203+3328];
	ld.shared.u32 	%r355, [%r208+3456];
	ld.shared.u32 	%r356, [%r213+3584];
	ld.shared.u32 	%r357, [%r218+3712];
	ld.shared.u32 	%r358, [%r223+3840];
	ld.shared.u32 	%r359, [%r228+3968];
	add.s64 	%rd12, %rd1, %rd10;
	st.global.u32 	[%rd12], %r328;
	st.global.u32 	[%rd12+128], %r329;
	st.global.u32 	[%rd12+256], %r330;
	st.global.u32 	[%rd12+384], %r331;
	st.global.u32 	[%rd12+512], %r332;
	st.global.u32 	[%rd12+640], %r333;
	st.global.u32 	[%rd12+768], %r334;
	st.global.u32 	[%rd12+896], %r335;
	st.global.u32 	[%rd12+1024], %r336;
	st.global.u32 	[%rd12+1152], %r337;
	st.global.u32 	[%rd12+1280], %r338;
	st.global.u32 	[%rd12+1408], %r339;
	st.global.u32 	[%rd12+1536], %r340;
	st.global.u32 	[%rd12+1664], %r341;
	st.global.u32 	[%rd12+1792], %r342;
	st.global.u32 	[%rd12+1920], %r343;
	st.global.u32 	[%rd12+2048], %r344;
	st.global.u32 	[%rd12+2176], %r345;
	st.global.u32 	[%rd12+2304], %r346;
	st.global.u32 	[%rd12+2432], %r347;
	st.global.u32 	[%rd12+2560], %r348;
	st.global.u32 	[%rd12+2688], %r349;
	st.global.u32 	[%rd12+2816], %r350;
	st.global.u32 	[%rd12+2944], %r351;
	st.global.u32 	[%rd12+3072], %r352;
	st.global.u32 	[%rd12+3200], %r353;
	st.global.u32 	[%rd12+3328], %r354;
	st.global.u32 	[%rd12+3456], %r355;
	st.global.u32 	[%rd12+3584], %r356;
	st.global.u32 	[%rd12+3712], %r357;
	st.global.u32 	[%rd12+3840], %r358;
	st.global.u32 	[%rd12+3968], %r359;
	setp.ne.s32 	%p2, %r33, 0;
	@%p2 bra 	$L__BB11_2;
	ld.param.u64 	%rd16, [_Z20BlockPrefixSumKernelILi32ELi32ELN3cub18CUB_300001_SM_100018BlockScanAlgorithmE1EEvPiS3_Pl_param_2];
	cvta.to.global.u64 	%rd13, %rd16;
	sub.s64 	%rd14, %rd5, %rd6;
	abs.s64 	%rd15, %rd14;
	st.global.u64 	[%rd13], %rd15;
	st.global.u32 	[%rd1+4096], %r1;
$L__BB11_2:
	ret;

}
	// .globl	_Z20BlockPrefixSumKernelILi1024ELi1ELN3cub18CUB_300001_SM_100018BlockScanAlgorithmE2EEvPiS3_Pl
.visible .entry _Z20BlockPrefixSumKernelILi1024ELi1ELN3cub18CUB_300001_SM_100018BlockScanAlgorithmE2EEvPiS3_Pl(
	.param .u64 .ptr .align 1 _Z20BlockPrefixSumKernelILi1024ELi1ELN3cub18CUB_300001_SM_100018BlockScanAlgorithmE2EEvPiS3_Pl_param_0,
	.param .u64 .ptr .align 1 _Z20BlockPrefixSumKernelILi1024ELi1ELN3cub18CUB_300001_SM_100018BlockScanAlgorithmE2EEvPiS3_Pl_param_1,
	.param .u64 .ptr .align 1 _Z20BlockPrefixSumKernelILi1024ELi1ELN3cub18CUB_300001_SM_100018BlockScanAlgorithmE2EEvPiS3_Pl_param_2
)
{
	.reg .pred 	%p<35>;
	.reg .b32 	%r<145>;
	.reg .b64 	%rd<17>;
	// demoted variable
	.shared .align 16 .b8 _ZZ20BlockPrefixSumKernelILi1024ELi1ELN3cub18CUB_300001_SM_100018BlockScanAlgorithmE2EEvPiS3_PlE12temp_storage[4112];
	ld.param.u64 	%rd6, [_Z20BlockPrefixSumKernelILi1024ELi1ELN3cub18CUB_300001_SM_100018BlockScanAlgorithmE2EEvPiS3_Pl_param_0];
	ld.param.u64 	%rd7, [_Z20BlockPrefixSumKernelILi1024ELi1ELN3cub18CUB_300001_SM_100018BlockScanAlgorithmE2EEvPiS3_Pl_param_1];
	ld.param.u64 	%rd4, [_Z20BlockPrefixSumKernelILi1024ELi1ELN3cub18CUB_300001_SM_100018BlockScanAlgorithmE2EEvPiS3_Pl_param_2];
	cvta.to.global.u64 	%rd8, %rd6;
	cvta.to.global.u64 	%rd1, %rd7;
	mov.u32 	%r1, %tid.x;
	and.b32  	%r40, %r1, 992;
	mul.wide.u32 	%rd9, %r1, 4;
	add.s64 	%rd10, %rd8, %rd9;
	ld.global.u32 	%r41, [%rd10];
	// begin inline asm
	mov.u32 %r9, %laneid;
	// end inline asm
	add.s32 	%r42, %r9, %r40;
	shl.b32 	%r43, %r42, 2;
	mov.u32 	%r44, _ZZ20BlockPrefixSumKernelILi1024ELi1ELN3cub18CUB_300001_SM_100018BlockScanAlgorithmE2EEvPiS3_PlE12temp_storage;
	add.s32 	%r4, %r44, %r43;
	st.shared.u32 	[%r4], %r41;
	bar.warp.sync 	-1;
	ld.shared.u32 	%r5, [%r4];
	bar.sync 	0;
	// begin inline asm
	mov.u64 	%rd5, %clock64;
	// end inline asm
	shr.u32 	%r6, %r1, 5;
	mov.b32 	%r12, 1;
	mov.b32 	%r37, 0;
	mov.b32 	%r39, -1;
	// begin inline asm
	{  .reg .s32 r0;  .reg .pred p;  shfl.sync.up.b32 r0|p, %r5, %r12, %r37, %r39;  @p add.s32 r0, r0, %r5;  mov.s32 %r10, r0;}
	// end inline asm
	mov.b32 	%r18, 2;
	// begin inline asm
	{  .reg .s32 r0;  .reg .pred p;  shfl.sync.up.b32 r0|p, %r10, %r18, %r37, %r39;  @p add.s32 r0, r0, %r10;  mov.s32 %r16, r0;}
	// end inline asm
	mov.b32 	%r24, 4;
	// begin inline asm
	{  .reg .s32 r0;  .reg .pred p;  shfl.sync.up.b32 r0|p, %r16, %r24, %r37, %r39;  @p add.s32 r0, r0, %r16;  mov.s32 %r22, r0;}
	// end inline asm
	mov.b32 	%r30, 8;
	// begin inline asm
	{  .reg .s32 r0;  .reg .pred p;  shfl.sync.up.b32 r0|p, %r22, %r30, %r37, %r39;  @p add.s32 r0, r0, %r22;  mov.s32 %r28, r0;}
	// end inline asm
	mov.b32 	%r36, 16;
	// begin inline asm
	{  .reg .s32 r0;  .reg .pred p;  shfl.sync.up.b32 r0|p, %r28, %r36, %r37, %r39;  @p add.s32 r0, r0, %r28;  mov.s32 %r34, r0;}
	// end inline asm
	setp.ne.s32 	%p1, %r9, 31;
	@%p1 bra 	$L__BB12_2;
	shl.b32 	%r45, %r6, 2;
	add.s32 	%r47, %r44, %r45;
	st.shared.u32 	[%r47], %r34;
$L__BB12_2:
	bar.sync 	0;
	ld.shared.v4.u32 	{%r48, %r49, %r50, %r51}, [_ZZ20BlockPrefixSumKernelILi1024ELi1ELN3cub18CUB_300001_SM_100018BlockScanAlgorithmE2EEvPiS3_PlE12temp_storage];
	add.s32 	%r52, %r49, %r48;
	setp.eq.s32 	%p2, %r6, 2;
	selp.b32 	%r53, %r52, %r48, %p2;
	add.s32 	%r54, %r52, %r50;
	setp.eq.s32 	%p3, %r6, 3;
	selp.b32 	%r55, %r54, %r53, %p3;
	add.s32 	%r56, %r54, %r51;
	setp.eq.s32 	%p4, %r6, 4;
	selp.b32 	%r57, %r56, %r55, %p4;
	ld.shared.v4.u32 	{%r58, %r59, %r60, %r61}, [_ZZ20BlockPrefixSumKernelILi1024ELi1ELN3cub18CUB_300001_SM_100018BlockScanAlgorithmE2EEvPiS3_PlE12temp_storage+16];
	add.s32 	%r62, %r56, %r58;
	setp.eq.s32 	%p5, %r6, 5;
	selp.b32 	%r63, %r62, %r57, %p5;
	add.s32 	%r64, %r62, %r59;
	setp.eq.s32 	%p6, %r6, 6;
	selp.b32 	%r65, %r64, %r63, %p6;
	add.s32 	%r66, %r64, %r60;
	setp.eq.s32 	%p7, %r6, 7;
	selp.b32 	%r67, %r66, %r65, %p7;
	add.s32 	%r68, %r66, %r61;
	setp.eq.s32 	%p8, %r6, 8;
	selp.b32 	%r69, %r68, %r67, %p8;
	ld.shared.v4.u32 	{%r70, %r71, %r72, %r73}, [_ZZ20BlockPrefixSumKernelILi1024ELi1ELN3cub18CUB_300001_SM_100018BlockScanAlgorithmE2EEvPiS3_PlE12temp_storage+32];
	add.s32 	%r74, %r68, %r70;
	setp.eq.s32 	%p9, %r6, 9;
	selp.b32 	%r75, %r74, %r69, %p9;
	add.s32 	%r76, %r74, %r71;
	setp.eq.s32 	%p10, %r6, 10;
	selp.b32 	%r77, %r76, %r75, %p10;
	add.s32 	%r78, %r76, %r72;
	setp.eq.s32 	%p11, %r6, 11;
	selp.b32 	%r79, %r78, %r77, %p11;
	add.s32 	%r80, %r78, %r73;
	setp.eq.s32 	%p12, %r6, 12;
	selp.b32 	%r81, %r80, %r79, %p12;
	ld.shared.v4.u32 	{%r82, %r83, %r84, %r85}, [_ZZ20BlockPrefixSumKernelILi1024ELi1ELN3cub18CUB_300001_SM_100018BlockScanAlgorithmE2EEvPiS3_PlE12temp_storage+48];
	add.s32 	%r86, %r80, %r82;
	setp.eq.s32 	%p13, %r6, 13;
	selp.b32 	%r87, %r86, %r81, %p13;
	add.s32 	%r88, %r86, %r83;
	setp.eq.s32 	%p14, %r6, 14;
	selp.b32 	%r89, %r88, %r87, %p14;
	add.s32 	%r90, %r88, %r84;
	setp.eq.s32 	%p15, %r6, 15;
	selp.b32 	%r91, %r90, %r89, %p15;
	add.s32 	%r92, %r90, %r85;
	setp.eq.s32 	%p16, %r6, 16;
	selp.b32 	%r93, %r92, %r91, %p16;
	ld.shared.v4.u32 	{%r94, %r95, %r96, %r97}, [_ZZ20BlockPrefixSumKernelILi1024ELi1ELN3cub18CUB_300001_SM_100018BlockScanAlgorithmE2EEvPiS3_PlE12temp_storage+64];
	add.s32 	%r98, %r92, %r94;
	setp.eq.s32 	%p17, %r6, 17;
	selp.b32 	%r99, %r98, %r93, %p17;
	add.s32 	%r100, %r98, %r95;
	setp.eq.s32 	%p18, %r6, 18;
	selp.b32 	%r101, %r100, %r99, %p18;
	add.s32 	%r102, %r100, %r96;
	setp.eq.s32 	%p19, %r6, 19;
	selp.b32 	%r103, %r102, %r101, %p19;
	add.s32 	%r104, %r102, %r97;
	setp.eq.s32 	%p20, %r6, 20;
	selp.b32 	%r105, %r104, %r103, %p20;
	ld.shared.v4.u32 	{%r106, %r107, %r108, %r109}, [_ZZ20BlockPrefixSumKernelILi1024ELi1ELN3cub18CUB_300001_SM_100018BlockScanAlgorithmE2EEvPiS3_PlE12temp_storage+80];
	add.s32 	%r110, %r104, %r106;
	setp.eq.s32 	%p21, %r6, 21;
	selp.b32 	%r111, %r110, %r105, %p21;
	add.s32 	%r112, %r110, %r107;
	setp.eq.s32 	%p22, %r6, 22;
	selp.b32 	%r113, %r112, %r111, %p22;
	add.s32 	%r114, %r112, %r108;
	setp.eq.s32 	%p23, %r6, 23;
	selp.b32 	%r115, %r114, %r113, %p23;
	add.s32 	%r116, %r114, %r109;
	setp.eq.s32 	%p24, %r6, 24;
	selp.b32 	%r117, %r116, %r115, %p24;
	ld.shared.v4.u32 	{%r118, %r119, %r120, %r121}, [_ZZ20BlockPrefixSumKernelILi1024ELi1ELN3cub18CUB_300001_SM_100018BlockScanAlgorithmE2EEvPiS3_PlE12temp_storage+96];
	add.s32 	%r122, %r116, %r118;
	setp.eq.s32 	%p25, %r6, 25;
	selp.b32 	%r123, %r122, %r117, %p25;
	add.s32 	%r124, %r122, %r119;
	setp.eq.s32 	%p26, %r6, 26;
	selp.b32 	%r125, %r124, %r123, %p26;
	add.s32 	%r126, %r124, %r120;
	setp.eq.s32 	%p27, %r6, 27;
	selp.b32 	%r127, %r126, %r125, %p27;
	add.s32 	%r128, %r126, %r121;
	setp.eq.s32 	%p28, %r6, 28;
	selp.b32 	%r129, %r128, %r127, %p28;
	ld.shared.v4.u32 	{%r130, %r131, %r132, %r133}, [_ZZ20BlockPrefixSumKernelILi1024ELi1ELN3cub18CUB_300001_SM_100018BlockScanAlgorithmE2EEvPiS3_PlE12temp_storage+112];
	add.s32 	%r134, %r128, %r130;
	setp.eq.s32 	%p29, %r6, 29;
	selp.b32 	%r135, %r134, %r129, %p29;
	add.s32 	%r136, %r134, %r131;
	setp.eq.s32 	%p30, %r6, 30;
	selp.b32 	%r137, %r136, %r135, %p30;
	add.s32 	%r138, %r136, %r132;
	setp.eq.s32 	%p31, %r6, 31;
	selp.b32 	%r139, %r138, %r137, %p31;
	add.s32 	%r8, %r138, %r133;
	setp.lt.u32 	%p32, %r1, 32;
	selp.b32 	%r140, 0, %r139, %p32;
	setp.eq.s32 	%p33, %r9, 0;
	sub.s32 	%r141, %r34, %r5;
	selp.b32 	%r142, 0, %r141, %p33;
	add.s32 	%r143, %r140, %r142;
	// begin inline asm
	mov.u64 	%rd11, %clock64;
	// end inline asm
	bar.sync 	0;
	st.shared.u32 	[%r4], %r143;
	bar.warp.sync 	-1;
	ld.shared.u32 	%r144, [%r4];
	add.s64 	%rd13, %rd1, %rd9;
	st.global.u32 	[%rd13], %r144;
	setp.ne.s32 	%p34, %r1, 0;
	@%p34 bra 	$L__BB12_4;
	sub.s64 	%rd14, %rd5, %rd11;
	abs.s64 	%rd15, %rd14;
	cvta.to.global.u64 	%rd16, %rd4;
	st.global.u64 	[%rd16], %rd15;
	st.global.u32 	[%rd1+4096], %r8;
$L__BB12_4:
	ret;

}
	// .globl	_Z20BlockPrefixSumKernelILi512ELi2ELN3cub18CUB_300001_SM_100018BlockScanAlgorithmE2EEvPiS3_Pl
.visible .entry _Z20BlockPrefixSumKernelILi512ELi2ELN3cub18CUB_300001_SM_100018BlockScanAlgorithmE2EEvPiS3_Pl(
	.param .u64 .ptr .align 1 _Z20BlockPrefixSumKernelILi512ELi2ELN3cub18CUB_300001_SM_100018BlockScanAlgorithmE2EEvPiS3_Pl_param_0,
	.param .u64 .ptr .align 1 _Z20BlockPrefixSumKernelILi512ELi2ELN3cub18CUB_300001_SM_100018BlockScanAlgorithmE2EEvPiS3_Pl_param_1,
	.param .u64 .ptr .align 1 _Z20BlockPrefixSumKernelILi512ELi2ELN3cub18CUB_300001_SM_100018BlockScanAlgorithmE2EEvPiS3_Pl_param_2
)
{
	.reg .pred 	%p<19>;
	.reg .b32 	%r<108>;
	.reg .b64 	%rd<17>;
	// demoted variable
	.shared .align 16 .b8 _ZZ20BlockPrefixSumKernelILi512ELi2ELN3cub18CUB_300001_SM_100018BlockScanAlgorithmE2EEvPiS3_PlE12temp_storage[4112];
	ld.param.u64 	%rd6, [_Z20BlockPrefixSumKernelILi512ELi2ELN3cub18CUB_300001_SM_100018BlockScanAlgorithmE2EEvPiS3_Pl_param_0];
	ld.param.u64 	%rd7, [_Z20BlockPrefixSumKernelILi512ELi2ELN3cub18CUB_300001_SM_100018BlockScanAlgorithmE2EEvPiS3_Pl_param_1];
	ld.param.u64 	%rd4, [_Z20BlockPrefixSumKernelILi512ELi2ELN3cub18CUB_300001_SM_100018BlockScanAlgorithmE2EEvPiS3_Pl_param_2];
	cvta.to.global.u64 	%rd1, %rd7;
	mov.u32 	%r1, %tid.x;
	and.b32  	%r42, %r1, 31;
	and.b32  	%r43, %r1, 992;
	shl.b32 	%r44, %r1, 1;
	and.b32  	%r45, %r44, 1984;
	or.b32  	%r2, %r45, %r42;
	cvta.to.global.u64 	%rd8, %rd6;
	mul.wide.u32 	%rd9, %r2, 4;
	add.s64 	%rd10, %rd8, %rd9;
	ld.global.u32 	%r46, [%rd10];
	ld.global.u32 	%r47, [%rd10+128];
	// begin inline asm
	mov.u32 %r11, %laneid;
	// end inline asm
	add.s32 	%r48, %r11, %r45;
	shl.b32 	%r49, %r48, 2;
	mov.u32 	%r50, _ZZ20BlockPrefixSumKernelILi512ELi2ELN3cub18CUB_300001_SM_100018BlockScanAlgorithmE2EEvPiS3_PlE12temp_storage;
	add.s32 	%r4, %r50, %r49;
	st.shared.u32 	[%r4], %r46;
	st.shared.u32 	[%r4+128], %r47;
	bar.warp.sync 	-1;
	add.s32 	%r51, %r11, %r43;
	shl.b32 	%r52, %r51, 3;
	add.s32 	%r5, %r50, %r52;
	ld.shared.v2.u32 	{%r6, %r53}, [%r5];
	bar.sync 	0;
	// begin inline asm
	mov.u64 	%rd5, %clock64;
	// end inline asm
	add.s32 	%r16, %r53, %r6;
	shr.u32 	%r8, %r1, 5;
	mov.b32 	%r14, 1;
	mov.b32 	%r39, 0;
	mov.b32 	%r41, -1;
	// begin inline asm
	{  .reg .s32 r0;  .reg .pred p;  shfl.sync.up.b32 r0|p, %r16, %r14, %r39, %r41;  @p add.s32 r0, r0, %r16;  mov.s32 %r12, r0;}
	// end inline asm
	mov.b32 	%r20, 2;
	// begin inline asm
	{  .reg .s32 r0;  .reg .pred p;  shfl.sync.up.b32 r0|p, %r12, %r20, %r39, %r41;  @p add.s32 r0, r0, %r12;  mov.s32 %r18, r0;}
	// end inline asm
	mov.b32 	%r26, 4;
	// begin inline asm
	{  .reg .s32 r0;  .reg .pred p;  shfl.sync.up.b32 r0|p, %r18, %r26, %r39, %r41;  @p add.s32 r0, r0, %r18;  mov.s32 %r24, r0;}
	// end inline asm
	mov.b32 	%r32, 8;
	// begin inline asm
	{  .reg .s32 r0;  .reg .pred p;  shfl.sync.up.b32 r0|p, %r24, %r32, %r39, %r41;  @p add.s32 r0, r0, %r24;  mov.s32 %r30, r0;}
	// end inline asm
	mov.b32 	%r38, 16;
	// begin inline asm
	{  .reg .s32 r0;  .reg .pred p;  shfl.sync.up.b32 r0|p, %r30, %r38, %r39, %r41;  @p add.s32 r0, r0, %r30;  mov.s32 %r36, r0;}
	// end inline asm
	setp.ne.s32 	%p1, %r11, 31;
	@%p1 bra 	$L__BB13_2;
	shl.b32 	%r54, %r8, 2;
	add.s32 	%r56, %r50, %r54;
	st.shared.u32 	[%r56], %r36;
$L__BB13_2:
	bar.sync 	0;
	ld.shared.v4.u32 	{%r57, %r58, %r59, %r60}, [_ZZ20BlockPrefixSumKernelILi512ELi2ELN3cub18CUB_300001_SM_100018BlockScanAlgorithmE2EEvPiS3_PlE12temp_storage];
	add.s32 	%r61, %r58, %r57;
	setp.eq.s32 	%p2, %r8, 2;
	selp.b32 	%r62, %r61, %r57, %p2;
	add.s32 	%r63, %r61, %r59;
	setp.eq.s32 	%p3, %r8, 3;
	selp.b32 	%r64, %r63, %r62, %p3;
	add.s32 	%r65, %r63, %r60;
	setp.eq.s32 	%p4, %r8, 4;
	selp.b32 	%r66, %r65, %r64, %p4;
	ld.shared.v4.u32 	{%r67, %r68, %r69, %r70}, [_ZZ20BlockPrefixSumKernelILi512ELi2ELN3cub18CUB_300001_SM_100018BlockScanAlgorithmE2EEvPiS3_PlE12temp_storage+16];
	add.s32 	%r71, %r65, %r67;
	setp.eq.s32 	%p5, %r8, 5;
	selp.b32 	%r72, %r71, %r66, %p5;
	add.s32 	%r73, %r71, %r68;
	setp.eq.s32 	%p6, %r8, 6;
	selp.b32 	%r74, %r73, %r72, %p6;
	add.s32 	%r75, %r73, %r69;
	setp.eq.s32 	%p7, %r8, 7;
	selp.b32 	%r76, %r75, %r74, %p7;
	add.s32 	%r77, %r75, %r70;
	setp.eq.s32 	%p8, %r8, 8;
	selp.b32 	%r78, %r77, %r76, %p8;
	ld.shared.v4.u32 	{%r79, %r80, %r81, %r82}, [_ZZ20BlockPrefixSumKernelILi512ELi2ELN3cub18CUB_300001_SM_100018BlockScanAlgorithmE2EEvPiS3_PlE12temp_storage+32];
	add.s32 	%r83, %r77, %r79;
	setp.eq.s32 	%p9, %r8, 9;
	selp.b32 	%r84, %r83, %r78, %p9;
	add.s32 	%r85, %r83, %r80;
	setp.eq.s32 	%p10, %r8, 10;
	selp.b32 	%r86, %r85, %r84, %p10;
	add.s32 	%r87, %r85, %r81;
	setp.eq.s32 	%p11, %r8, 11;
	selp.b32 	%r88, %r87, %r86, %p11;
	add.s32 	%r89, %r87, %r82;
	setp.eq.s32 	%p12, %r8, 12;
	selp.b32 	%r90, %r89, %r88, %p12;
	ld.shared.v4.u32 	{%r91, %r92, %r93, %r94}, [_ZZ20BlockPrefixSumKernelILi512ELi2ELN3cub18CUB_300001_SM_100018BlockScanAlgorithmE2EEvPiS3_PlE12temp_storage+48];
	add.s32 	%r95, %r89, %r91;
	setp.eq.s32 	%p13, %r8, 13;
	selp.b32 	%r96, %r95, %r90, %p13;
	add.s32 	%r97, %r95, %r92;
	setp.eq.s32 	%p14, %r8, 14;
	selp.b32 	%r98, %r97, %r96, %p14;
	add.s32 	%r99, %r97, %r93;
	setp.eq.s32 	%p15, %r8, 15;
	selp.b32 	%r100, %r99, %r98, %p15;
	add.s32 	%r10, %r99, %r94;
	setp.lt.u32 	%p16, %r1, 32;
	selp.b32 	%r101, 0, %r100, %p16;
	setp.eq.s32 	%p17, %r11, 0;
	sub.s32 	%r102, %r36, %r16;
	selp.b32 	%r103, 0, %r102, %p17;
	add.s32 	%r104, %r101, %r103;
	add.s32 	%r105, %r104, %r6;
	// begin inline asm
	mov.u64 	%rd11, %clock64;
	// end inline asm
	bar.sync 	0;
	st.shared.v2.u32 	[%r5], {%r104, %r105};
	bar.warp.sync 	-1;
	ld.shared.u32 	%r106, [%r4];
	ld.shared.u32 	%r107, [%r4+128];
	add.s64 	%rd13, %rd1, %rd9;
	st.global.u32 	[%rd13], %r106;
	st.global.u32 	[%rd13+128], %r107;
	setp.ne.s32 	%p18, %r1, 0;
	@%p18 bra 	$L__BB13_4;
	sub.s64 	%rd14, %rd5, %rd11;
	abs.s64 	%rd15, %rd14;
	cvta.to.global.u64 	%rd16, %rd4;
	st.global.u64 	[%rd16], %rd15;
	st.global.u32 	[%rd1+4096], %r10;
$L__BB13_4:
	ret;

}
	// .globl	_Z20BlockPrefixSumKernelILi256ELi4ELN3cub18CUB_300001_SM_100018BlockScanAlgorithmE2EEvPiS3_Pl
.visible .entry _Z20BlockPrefixSumKernelILi256ELi4ELN3cub18CUB_300001_SM_100018BlockScanAlgorithmE2EEvPiS3_Pl(
	.param .u64 .ptr .align 1 _Z20BlockPrefixSumKernelILi256ELi4ELN3cub18CUB_300001_SM_100018BlockScanAlgorithmE2EEvPiS3_Pl_param_0,
	.param .u64 .ptr .align 1 _Z20BlockPrefixSumKernelILi256ELi4ELN3cub18CUB_300001_SM_100018BlockScanAlgorithmE2EEvPiS3_Pl_param_1,
	.param .u64 .ptr .align 1 _Z20BlockPrefixSumKernelILi256ELi4ELN3cub18CUB_300001_SM_100018BlockScanAlgorithmE2EEvPiS3_Pl_param_2
)
{
	.reg .pred 	%p<11>;
	.reg .b32 	%r<94>;
	.reg .b64 	%rd<17>;
	// demoted variable
	.shared .align 16 .b8 _ZZ20BlockPrefixSumKernelILi256ELi4ELN3cub18CUB_300001_SM_100018BlockScanAlgorithmE2EEvPiS3_PlE12temp_storage[4112];
	ld.param.u64 	%rd6, [_Z20BlockPrefixSumKernelILi256ELi4ELN3cub18CUB_300001_SM_100018BlockScanAlgorithmE2EEvPiS3_Pl_param_0];
	ld.param.u64 	%rd7, [_Z20BlockPrefixSumKernelILi256ELi4ELN3cub18CUB_300001_SM_100018BlockScanAlgorithmE2EEvPiS3_Pl_param_1];
	ld.param.u64 	%rd4, [_Z20BlockPrefixSumKernelILi256ELi4ELN3cub18CUB_300001_SM_100018BlockScanAlgorithmE2EEvPiS3_Pl_param_2];
	cvta.to.global.u64 	%rd1, %rd7;
	mov.u32 	%r1, %tid.x;
	and.b32  	%r44, %r1, 31;
	and.b32  	%r45, %r1, 992;
	shl.b32 	%r46, %r1, 2;
	and.b32  	%r47, %r46, 3968;
	or.b32  	%r2, %r47, %r44;
	cvta.to.global.u64 	%rd8, %rd6;
	mul.wide.u32 	%rd9, %r2, 4;
	add.s64 	%rd10, %rd8, %rd9;
	ld.global.u32 	%r48, [%rd10];
	ld.global.u32 	%r49, [%rd10+128];
	ld.global.u32 	%r50, [%rd10+256];
	ld.global.u32 	%r51, [%rd10+384];
	// begin inline asm
	mov.u32 %r13, %laneid;
	// end inline asm
	add.s32 	%r52, %r13, %r47;
	shl.b32 	%r53, %r52, 2;
	mov.u32 	%r54, _ZZ20BlockPrefixSumKernelILi256ELi4ELN3cub18CUB_300001_SM_100018BlockScanAlgorithmE2EEvPiS3_PlE12temp_storage;
	add.s32 	%r4, %r54, %r53;
	st.shared.u32 	[%r4], %r48;
	st.shared.u32 	[%r4+128], %r49;
	st.shared.u32 	[%r4+256], %r50;
	st.shared.u32 	[%r4+384], %r51;
	bar.warp.sync 	-1;
	add.s32 	%r55, %r13, %r45;
	shl.b32 	%r56, %r55, 4;
	add.s32 	%r5, %r54, %r56;
	ld.shared.v4.u32 	{%r6, %r57, %r58, %r59}, [%r5];
	bar.sync 	0;
	// begin inline asm
	mov.u64 	%rd5, %clock64;
	// end inline asm
	add.s32 	%r7, %r57, %r6;
	add.s32 	%r8, %r58, %r7;
	add.s32 	%r18, %r59, %r8;
	shr.u32 	%r10, %r1, 5;
	mov.b32 	%r16, 1;
	mov.b32 	%r41, 0;
	mov.b32 	%r43, -1;
	// begin inline asm
	{  .reg .s32 r0;  .reg .pred p;  shfl.sync.up.b32 r0|p, %r18, %r16, %r41, %r43;  @p add.s32 r0, r0, %r18;  mov.s32 %r14, r0;}
	// end inline asm
	mov.b32 	%r22, 2;
	// begin inline asm
	{  .reg .s32 r0;  .reg .pred p;  shfl.sync.up.b32 r0|p, %r14, %r22, %r41, %r43;  @p add.s32 r0, r0, %r14;  mov.s32 %r20, r0;}
	// end inline asm
	mov.b32 	%r28, 4;
	// begin inline asm
	{  .reg .s32 r0;  .reg .pred p;  shfl.sync.up.b32 r0|p, %r20, %r28, %r41, %r43;  @p add.s32 r0, r0, %r20;  mov.s32 %r26, r0;}
	// end inline asm
	mov.b32 	%r34, 8;
	// begin inline asm
	{  .reg .s32 r0;  .reg .pred p;  shfl.sync.up.b32 r0|p, %r26, %r34, %r41, %r43;  @p add.s32 r0, r0, %r26;  mov.s32 %r32, r0;}
	// end inline asm
	mov.b32 	%r40, 16;
	// begin inline asm
	{  .reg .s32 r0;  .reg .pred p;  shfl.sync.up.b32 r0|p, %r32, %r40, %r41, %r43;  @p add.s32 r0, r0, %r32;  mov.s32 %r38, r0;}
	// end inline asm
	setp.ne.s32 	%p1, %r13, 31;
	@%p1 bra 	$L__BB14_2;
	shl.b32 	%r60, %r10, 2;
	add.s32 	%r62, %r54, %r60;
	st.shared.u32 	[%r62], %r38;
$L__BB14_2:
	bar.sync 	0;
	ld.shared.v4.u32 	{%r63, %r64, %r65, %r66}, [_ZZ20BlockPrefixSumKernelILi256ELi4ELN3cub18CUB_300001_SM_100018BlockScanAlgorithmE2EEvPiS3_PlE12temp_storage];
	add.s32 	%r67, %r64, %r63;
	setp.eq.s32 	%p2, %r10, 2;
	selp.b32 	%r68, %r67, %r63, %p2;
	add.s32 	%r69, %r67, %r65;
	setp.eq.s32 	%p3, %r10, 3;
	selp.b32 	%r70, %r69, %r68, %p3;
	add.s32 	%r71, %r69, %r66;
	setp.eq.s32 	%p4, %r10, 4;
	selp.b32 	%r72, %r71, %r70, %p4;
	ld.shared.v4.u32 	{%r73, %r74, %r75, %r76}, [_ZZ20BlockPrefixSumKernelILi256ELi4ELN3cub18CUB_300001_SM_100018BlockScanAlgorithmE2EEvPiS3_PlE12temp_storage+16];
	add.s32 	%r77, %r71, %r73;
	setp.eq.s32 	%p5, %r10, 5;
	selp.b32 	%r78, %r77, %r72, %p5;
	add.s32 	%r79, %r77, %r74;
	setp.eq.s32 	%p6, %r10, 6;
	selp.b32 	%r80, %r79, %r78, %p6;
	add.s32 	%r81, %r79, %r75;
	setp.eq.s32 	%p7, %r10, 7;
	selp.b32 	%r82, %r81, %r80, %p7;
	add.s32 	%r12, %r81, %r76;
	setp.lt.u32 	%p8, %r1, 32;
	selp.b32 	%r83, 0, %r82, %p8;
	setp.eq.s32 	%p9, %r13, 0;
	sub.s32 	%r84, %r38, %r18;
	selp.b32 	%r85, 0, %r84, %p9;
	add.s32 	%r86, %r83, %r85;
	add.s32 	%r87, %r86, %r6;
	add.s32 	%r88, %r7, %r86;
	add.s32 	%r89, %r8, %r86;
	// begin inline asm
	mov.u64 	%rd11, %clock64;
	// end inline asm
	bar.sync 	0;
	st.shared.v4.u32 	[%r5], {%r86, %r87, %r88, %r89};
	bar.warp.sync 	-1;
	ld.shared.u32 	%r90, [%r4];
	ld.shared.u32 	%r91, [%r4+128];
	ld.shared.u32 	%r92, [%r4+256];
	ld.shared.u32 	%r93, [%r4+384];
	add.s64 	%rd13, %rd1, %rd9;
	st.global.u32 	[%rd13], %r90;
	st.global.u32 	[%rd13+128], %r91;
	st.global.u32 	[%rd13+256], %r92;
	st.global.u32 	[%rd13+384], %r93;
	setp.ne.s32 	%p10, %r1, 0;
	@%p10 bra 	$L__BB14_4;
	sub.s64 	%rd14, %rd5, %rd11;
	abs.s64 	%rd15, %rd14;
	cvta.to.global.u64 	%rd16, %rd4;
	st.global.u64 	[%rd16], %rd15;
	st.global.u32 	[%rd1+4096], %r12;
$L__BB14_4:
	ret;

}
	// .globl	_Z20BlockPrefixSumKernelILi128ELi8ELN3cub18CUB_300001_SM_100018BlockScanAlgorithmE2EEvPiS3_Pl
.visible .entry _Z20BlockPrefixSumKernelILi128ELi8ELN3cub18CUB_300001_SM_100018BlockScanAlgorithmE2EEvPiS3_Pl(
	.param .u64 .ptr .align 1 _Z20BlockPrefixSumKernelILi128ELi8ELN3cub18CUB_300001_SM_100018BlockScanAlgorithmE2EEvPiS3_Pl_param_0,
	.param .u64 .ptr .align 1 _Z20BlockPrefixSumKernelILi128ELi8ELN3cub18CUB_300001_SM_100018BlockScanAlgorithmE2EEvPiS3_Pl_param_1,
	.param .u64 .ptr .align 1 _Z20BlockPrefixSumKernelILi128ELi8ELN3cub18CUB_300001_SM_100018BlockScanAlgorithmE2EEvPiS3_Pl_param_2
)
{
	.reg .pred 	%p<7>;
	.reg .b32 	%r<150>;
	.reg .b64 	%rd<18>;
	// demoted variable
	.shared .align 16 .b8 _ZZ20BlockPrefixSumKernelILi128ELi8ELN3cub18CUB_300001_SM_100018BlockScanAlgorithmE2EEvPiS3_PlE12temp_storage[4240];
	ld.param.u64 	%rd6, [_Z20BlockPrefixSumKernelILi128ELi8ELN3cub18CUB_300001_SM_100018BlockScanAlgorithmE2EEvPiS3_Pl_param_0];
	ld.param.u64 	%rd7, [_Z20BlockPrefixSumKernelILi128ELi8ELN3cub18CUB_300001_SM_100018BlockScanAlgorithmE2EEvPiS3_Pl_param_1];
	cvta.to.global.u64 	%rd1, %rd7;
	mov.u32 	%r1, %tid.x;
	and.b32  	%r62, %r1, 31;
	and.b32  	%r63, %r1, 992;
	shl.b32 	%r64, %r1, 3;
	and.b32  	%r65, %r64, 7936;
	or.b32  	%r2, %r65, %r62;
	cvta.to.global.u64 	%rd8, %rd6;
	mul.wide.u32 	%rd9, %r2, 4;
	add.s64 	%rd10, %rd8, %rd9;
	ld.global.u32 	%r66, [%rd10];
	ld.global.u32 	%r67, [%rd10+128];
	ld.global.u32 	%r68, [%rd10+256];
	ld.global.u32 	%r69, [%rd10+384];
	ld.global.u32 	%r70, [%rd10+512];
	ld.global.u32 	%r71, [%rd10+640];
	ld.global.u32 	%r72, [%rd10+768];
	ld.global.u32 	%r73, [%rd10+896];
	// begin inline asm
	mov.u32 %r31, %laneid;
	// end inline asm
	add.s32 	%r74, %r31, %r65;
	shr.s32 	%r75, %r74, 5;
	add.s32 	%r76, %r75, %r74;
	shl.b32 	%r77, %r76, 2;
	mov.u32 	%r78, _ZZ20BlockPrefixSumKernelILi128ELi8ELN3cub18CUB_300001_SM_100018BlockScanAlgorithmE2EEvPiS3_PlE12temp_storage;
	add.s32 	%r4, %r78, %r77;
	st.shared.u32 	[%r4], %r66;
	add.s32 	%r79, %r74, 32;
	shr.s32 	%r80, %r79, 5;
	add.s32 	%r81, %r80, %r74;
	shl.b32 	%r82, %r81, 2;
	add.s32 	%r5, %r78, %r82;
	st.shared.u32 	[%r5+128], %r67;
	add.s32 	%r83, %r74, 64;
	shr.s32 	%r84, %r83, 5;
	add.s32 	%r85, %r84, %r74;
	shl.b32 	%r86, %r85, 2;
	add.s32 	%r6, %r78, %r86;
	st.shared.u32 	[%r6+256], %r68;
	add.s32 	%r87, %r74, 96;
	shr.s32 	%r88, %r87, 5;
	add.s32 	%r89, %r88, %r74;
	shl.b32 	%r90, %r89, 2;
	add.s32 	%r7, %r78, %r90;
	st.shared.u32 	[%r7+384], %r69;
	add.s32 	%r91, %r74, 128;
	shr.s32 	%r92, %r91, 5;
	add.s32 	%r93, %r92, %r74;
	shl.b32 	%r94, %r93, 2;
	add.s32 	%r8, %r78, %r94;
	st.shared.u32 	[%r8+512], %r70;
	add.s32 	%r95, %r74, 160;
	shr.s32 	%r96, %r95, 5;
	add.s32 	%r97, %r96, %r74;
	shl.b32 	%r98, %r97, 2;
	add.s32 	%r9, %r78, %r98;
	st.shared.u32 	[%r9+640], %r71;
	add.s32 	%r99, %r74, 192;
	shr.s32 	%r100, %r99, 5;
	add.s32 	%r101, %r100, %r74;
	shl.b32 	%r102, %r101, 2;
	add.s32 	%r10, %r78, %r102;
	st.shared.u32 	[%r10+768], %r72;
	add.s32 	%r103, %r74, 224;
	shr.s32 	%r104, %r103, 5;
	add.s32 	%r105, %r104, %r74;
	shl.b32 	%r106, %r105, 2;
	add.s32 	%r11, %r78, %r106;
	st.shared.u32 	[%r11+896], %r73;
	bar.warp.sync 	-1;
	add.s32 	%r107, %r31, %r63;
	shl.b32 	%r108, %r107, 3;
	shr.s32 	%r109, %r108, 5;
	add.s32 	%r110, %r109, %r108;
	shl.b32 	%r111, %r110, 2;
	add.s32 	%r14, %r78, %r111;
	ld.shared.u32 	%r13, [%r14];
	ld.shared.u32 	%r112, [%r14+4];
	ld.shared.u32 	%r113, [%r14+8];
	ld.shared.u32 	%r114, [%r14+12];
	ld.shared.u32 	%r115, [%r14+16];
	ld.shared.u32 	%r116, [%r14+20];
	ld.shared.u32 	%r117, [%r14+24];
	ld.shared.u32 	%r118, [%r14+28];
	bar.sync 	0;
	// begin inline asm
	mov.u64 	%rd5, %clock64;
	// end inline asm
	add.s32 	%r21, %r112, %r13;
	add.s32 	%r22, %r113, %r21;
	add.s32 	%r23, %r114, %r22;
	add.s32 	%r24, %r115, %r23;
	add.s32 	%r25, %r116, %r24;
	add.s32 	%r26, %r117, %r25;
	add.s32 	%r36, %r118, %r26;
	shr.u32 	%r28, %r1, 5;
	mov.b32 	%r34, 1;
	mov.b32 	%r59, 0;
	mov.b32 	%r61, -1;
	// begin inline asm
	{  .reg .s32 r0;  .reg .pred p;  shfl.sync.up.b32 r0|p, %r36, %r34, %r59, %r61;  @p add.s32 r0, r0, %r36;  mov.s32 %r32, r0;}
	// end inline asm
	mov.b32 	%r40, 2;
	// begin inline asm
	{  .reg .s32 r0;  .reg .pred p;  shfl.sync.up.b32 r0|p, %r32, %r40, %r59, %r61;  @p add.s32 r0, r0, %r32;  mov.s32 %r38, r0;}
	// end inline asm
	mov.b32 	%r46, 4;
	// begin inline asm
	{  .reg .s32 r0;  .reg .pred p;  shfl.sync.up.b32 r0|p, %r38, %r46, %r59, %r61;  @p add.s32 r0, r0, %r38;  mov.s32 %r44, r0;}
	// end inline asm
	mov.b32 	%r52, 8;
	// begin inline asm
	{  .reg .s32 r0;  .reg .pred p;  shfl.sync.up.b32 r0|p, %r44, %r52, %r59, %r61;  @p add.s32 r0, r0, %r44;  mov.s32 %r50, r0;}
	// end inline asm
	mov.b32 	%r58, 16;
	// begin inline asm
	{  .reg .s32 r0;  .reg .pred p;  shfl.sync.up.b32 r0|p, %r50, %r58, %r59, %r61;  @p add.s32 r0, r0, %r50;  mov.s32 %r56, r0;}
	// end inline asm
	setp.ne.s32 	%p1, %r31, 31;
	@%p1 bra 	$L__BB15_2;
	shl.b32 	%r119, %r28, 2;
	add.s32 	%r121, %r78, %r119;
	st.shared.u32 	[%r121], %r56;
$L__BB15_2:
	bar.sync 	0;
	ld.shared.v4.u32 	{%r122, %r123, %r124, %r125}, [_ZZ20BlockPrefixSumKernelILi128ELi8ELN3cub18CUB_300001_SM_100018BlockScanAlgorithmE2EEvPiS3_PlE12temp_storage];
	add.s32 	%r127, %r123, %r122;
	setp.eq.s32 	%p2, %r28, 2;
	selp.b32 	%r128, %r127, %r122, %p2;
	add.s32 	%r129, %r127, %r124;
	setp.eq.s32 	%p3, %r28, 3;
	selp.b32 	%r130, %r129, %r128, %p3;
	add.s32 	%r30, %r129, %r125;
	setp.lt.u32 	%p4, %r1, 32;
	selp.b32 	%r131, 0, %r130, %p4;
	setp.eq.s32 	%p5, %r31, 0;
	sub.s32 	%r132, %r56, %r36;
	selp.b32 	%r133, 0, %r132, %p5;
	add.s32 	%r134, %r131, %r133;
	add.s32 	%r135, %r134, %r13;
	add.s32 	%r136, %r21, %r134;
	add.s32 	%r137, %r22, %r134;
	add.s32 	%r138, %r23, %r134;
	add.s32 	%r139, %r24, %r134;
	add.s32 	%r140, %r25, %r134;
	add.s32 	%r141, %r26, %r134;
	// begin inline asm
	mov.u64 	%rd11, %clock64;
	// end inline asm
	bar.sync 	0;
	st.shared.u32 	[%r14], %r134;
	st.shared.u32 	[%r14+4], %r135;
	st.shared.u32 	[%r14+8], %r136;
	st.shared.u32 	[%r14+12], %r137;
	st.shared.u32 	[%r14+16], %r138;
	st.shared.u32 	[%r14+20], %r139;
	st.shared.u32 	[%r14+24], %r140;
	st.shared.u32 	[%r14+28], %r141;
	bar.warp.sync 	-1;
	ld.shared.u32 	%r142, [%r4];
	ld.shared.u32 	%r143, [%r5+128];
	ld.shared.u32 	%r144, [%r6+256];
	ld.shared.u32 	%r145, [%r7+384];
	ld.shared.u32 	%r146, [%r8+512];
	ld.shared.u32 	%r147, [%r9+640];
	ld.shared.u32 	%r148, [%r10+768];
	ld.shared.u32 	%r149, [%r11+896];
	mul.wide.u32 	%rd12, %r2, 4;
	add.s64 	%rd13, %rd1, %rd12;
	st.global.u32 	[%rd13], %r142;
	st.global.u32 	[%rd13+128], %r143;
	st.global.u32 	[%rd13+256], %r144;
	st.global.u32 	[%rd13+384], %r145;
	st.global.u32 	[%rd13+512], %r146;
	st.global.u32 	[%rd13+640], %r147;
	st.global.u32 	[%rd13+768], %r148;
	st.global.u32 	[%rd13+896], %r149;
	setp.ne.s32 	%p6, %r1, 0;
	@%p6 bra 	$L__BB15_4;
	ld.param.u64 	%rd17, [_Z20BlockPrefixSumKernelILi128ELi8ELN3cub18CUB_300001_SM_100018BlockScanAlgorithmE2EEvPiS3_Pl_param_2];
	sub.s64 	%rd14, %rd5, %rd11;
	abs.s64 	%rd15, %rd14;
	cvta.to.global.u64 	%rd16, %rd17;
	st.global.u64 	[%rd16], %rd15;
	st.global.u32 	[%rd1+4096], %r30;
$L__BB15_4:
	ret;

}
	// .globl	_Z20BlockPrefixSumKernelILi64ELi16ELN3cub18CUB_300001_SM_100018BlockScanAlgorithmE2EEvPiS3_Pl
.visible .entry _Z20BlockPrefixSumKernelILi64ELi16ELN3cub18CUB_300001_SM_100018BlockScanAlgorithmE2EEvPiS3_Pl(
	.param .u64 .ptr .align 1 _Z20BlockPrefixSumKernelILi64ELi16ELN3cub18CUB_300001_SM_100018BlockScanAlgorithmE2EEvPiS3_Pl_param_0,
	.param .u64 .ptr .align 1 _Z20BlockPrefixSumKernelILi64ELi16ELN3cub18CUB_300001_SM_100018BlockScanAlgorithmE2EEvPiS3_Pl_param_1,
	.param .u64 .ptr .align 1 _Z20BlockPrefixSumKernelILi64ELi16ELN3cub18CUB_300001_SM_100018BlockScanAlgorithmE2EEvPiS3_Pl_param_2
)
{
	.reg .pred 	%p<5>;
	.reg .b32 	%r<268>;
	.reg .b64 	%rd<19>;
	// demoted variable
	.shared .align 16 .b8 _ZZ20BlockPrefixSumKernelILi64ELi16ELN3cub18CUB_300001_SM_100018BlockScanAlgorithmE2EEvPiS3_PlE12temp_storage[4240];
	ld.param.u64 	%rd7, [_Z20BlockPrefixSumKernelILi64ELi16ELN3cub18CUB_300001_SM_100018BlockScanAlgorithmE2EEvPiS3_Pl_param_0];
	mov.u32 	%r70, %tid.x;
	and.b32  	%r71, %r70, 31;
	and.b32  	%r72, %r70, 992;
	shl.b32 	%r73, %r70, 4;
	and.b32  	%r74, %r73, 15872;
	or.b32  	%r75, %r74, %r71;
	cvta.to.global.u64 	%rd8, %rd7;
	mul.wide.u32 	%rd9, %r75, 4;
	add.s64 	%rd10, %rd8, %rd9;
	ld.global.u32 	%r76, [%rd10];
	ld.global.u32 	%r77, [%rd10+128];
	ld.global.u32 	%r78, [%rd10+256];
	ld.global.u32 	%r79, [%rd10+384];
	ld.global.u32 	%r80, [%rd10+512];
	ld.global.u32 	%r81, [%rd10+640];
	ld.global.u32 	%r82, [%rd10+768];
	ld.global.u32 	%r83, [%rd10+896];
	ld.global.u32 	%r84, [%rd10+1024];
	ld.global.u32 	%r85, [%rd10+1152];
	ld.global.u32 	%r86, [%rd10+1280];
	ld.global.u32 	%r87, [%rd10+1408];
	ld.global.u32 	%r88, [%rd10+1536];
	ld.global.u32 	%r89, [%rd10+1664];
	ld.global.u32 	%r90, [%rd10+1792];
	ld.global.u32 	%r91, [%rd10+1920];
	// begin inline asm
	mov.u32 %r39, %laneid;
	// end inline asm
	add.s32 	%r92, %r39, %r74;
	shr.s32 	%r93, %r92, 5;
	add.s32 	%r94, %r93, %r92;
	shl.b32 	%r95, %r94, 2;
	mov.u32 	%r96, _ZZ20BlockPrefixSumKernelILi64ELi16ELN3cub18CUB_300001_SM_100018BlockScanAlgorithmE2EEvPiS3_PlE12temp_storage;
	add.s32 	%r97, %r96, %r95;
	st.shared.u32 	[%r97], %r76;
	add.s32 	%r98, %r92, 32;
	shr.s32 	%r99, %r98, 5;
	add.s32 	%r100, %r99, %r92;
	shl.b32 	%r101, %r100, 2;
	add.s32 	%r2, %r96, %r101;
	st.shared.u32 	[%r2+128], %r77;
	add.s32 	%r102, %r92, 64;
	shr.s32 	%r103, %r102, 5;
	add.s32 	%r104, %r103, %r92;
	shl.b32 	%r105, %r104, 2;
	add.s32 	%r3, %r96, %r105;
	st.shared.u32 	[%r3+256], %r78;
	add.s32 	%r106, %r92, 96;
	shr.s32 	%r107, %r106, 5;
	add.s32 	%r108, %r107, %r92;
	shl.b32 	%r109, %r108, 2;
	add.s32 	%r4, %r96, %r109;
	st.shared.u32 	[%r4+384], %r79;
	add.s32 	%r110, %r92, 128;
	shr.s32 	%r111, %r110, 5;
	add.s32 	%r112, %r111, %r92;
	shl.b32 	%r113, %r112, 2;
	add.s32 	%r5, %r96, %r113;
	st.shared.u32 	[%r5+512], %r80;
	add.s32 	%r114, %r92, 160;
	shr.s32 	%r115, %r114, 5;
	add.s32 	%r116, %r115, %r92;
	shl.b32 	%r117, %r116, 2;
	add.s32 	%r118, %r96, %r117;
	st.shared.u32 	[%r118+640], %r81;
	add.s32 	%r119, %r92, 192;
	shr.s32 	%r120, %r119, 5;
	add.s32 	%r121, %r120, %r92;
	shl.b32 	%r122, %r121, 2;
	add.s32 	%r6, %r96, %r122;
	st.shared.u32 	[%r6+768], %r82;
	add.s32 	%r123, %r92, 224;
	shr.s32 	%r124, %r123, 5;
	add.s32 	%r125, %r124, %r92;
	shl.b32 	%r126, %r125, 2;
	add.s32 	%r127, %r96, %r126;
	st.shared.u32 	[%r127+896], %r83;
	add.s32 	%r128, %r92, 256;
	shr.s32 	%r129, %r128, 5;
	add.s32 	%r130, %r129, %r92;
	shl.b32 	%r131, %r130, 2;
	add.s32 	%r7, %r96, %r131;
	st.shared.u32 	[%r7+1024], %r84;
	add.s32 	%r132, %r92, 288;
	shr.s32 	%r133, %r132, 5;
	add.s32 	%r134, %r133, %r92;
	shl.b32 	%r135, %r134, 2;
	add.s32 	%r8, %r96, %r135;
	st.shared.u32 	[%r8+1152], %r85;
	add.s32 	%r136, %r92, 320;
	shr.s32 	%r137, %r136, 5;
	add.s32 	%r138, %r137, %r92;
	shl.b32 	%r139, %r138, 2;
	add.s32 	%r9, %r96, %r139;
	st.shared.u32 	[%r9+1280], %r86;
	add.s32 	%r140, %r92, 352;
	shr.s32 	%r141, %r140, 5;
	add.s32 	%r142, %r141, %r92;
	shl.b32 	%r143, %r142, 2;
	add.s32 	%r144, %r96, %r143;
	st.shared.u32 	[%r144+1408], %r87;
	add.s32 	%r145, %r92, 384;
	shr.s32 	%r146, %r145, 5;
	add.s32 	%r147, %r146, %r92;
	shl.b32 	%r148, %r147, 2;
	add.s32 	%r10, %r96, %r148;
	st.shared.u32 	[%r10+1536], %r88;
	add.s32 	%r149, %r92, 416;
	shr.s32 	%r150, %r149, 5;
	add.s32 	%r151, %r150, %r92;
	shl.b32 	%r152, %r151, 2;
	add.s32 	%r153, %r96, %r152;
	st.shared.u32 	[%r153+1664], %r89;
	add.s32 	%r154, %r92, 448;
	shr.s32 	%r155, %r154, 5;
	add.s32 	%r156, %r155, %r92;
	shl.b32 	%r157, %r156, 2;
	add.s32 	%r11, %r96, %r157;
	st.shared.u32 	[%r11+1792], %r90;
	add.s32 	%r158, %r92, 480;
	shr.s32 	%r159, %r158, 5;
	add.s32 	%r160, %r159, %r92;
	shl.b32 	%r161, %r160, 2;
	add.s32 	%r162, %r96, %r161;
	st.shared.u32 	[%r162+1920], %r91;
	bar.warp.sync 	-1;
	add.s32 	%r163, %r39, %r72;
	shl.b32 	%r164, %r163, 4;
	shr.s32 	%r165, %r164, 5;
	add.s32 	%r166, %r165, %r164;
	shl.b32 	%r167, %r166, 2;
	add.s32 	%r13, %r96, %r167;
	ld.shared.u32 	%r12, [%r13];
	ld.shared.u32 	%r168, [%r13+4];
	ld.shared.u32 	%r169, [%r13+8];
	ld.shared.u32 	%r170, [%r13+12];
	ld.shared.u32 	%r171, [%r13+16];
	ld.shared.u32 	%r172, [%r13+20];
	ld.shared.u32 	%r173, [%r13+24];
	ld.shared.u32 	%r174, [%r13+28];
	ld.shared.u32 	%r175, [%r13+32];
	ld.shared.u32 	%r176, [%r13+36];
	ld.shared.u32 	%r177, [%r13+40];
	ld.shared.u32 	%r178, [%r13+44];
	ld.shared.u32 	%r179, [%r13+48];
	ld.shared.u32 	%r180, [%r13+52];
	ld.shared.u32 	%r181, [%r13+56];
	ld.shared.u32 	%r182, [%r13+60];
	bar.sync 	0;
	// begin inline asm
	mov.u64 	%rd6, %clock64;
	// end inline asm
	add.s32 	%r22, %r168, %r12;
	add.s32 	%r23, %r169, %r22;
	add.s32 	%r24, %r170, %r23;
	add.s32 	%r25, %r171, %r24;
	add.s32 	%r26, %r172, %r25;
	add.s32 	%r27, %r173, %r26;
	add.s32 	%r28, %r174, %r27;
	add.s32 	%r29, %r175, %r28;
	add.s32 	%r30, %r176, %r29;
	add.s32 	%r31, %r177, %r30;
	add.s32 	%r32, %r178, %r31;
	add.s32 	%r33, %r179, %r32;
	add.s32 	%r34, %r180, %r33;
	add.s32 	%r35, %r181, %r34;
	add.s32 	%r44, %r182, %r35;
	mov.b32 	%r42, 1;
	mov.b32 	%r67, 0;
	mov.b32 	%r69, -1;
	// begin inline asm
	{  .reg .s32 r0;  .reg .pred p;  shfl.sync.up.b32 r0|p, %r44, %r42, %r67, %r69;  @p add.s32 r0, r0, %r44;  mov.s32 %r40, r0;}
	// end inline asm
	mov.b32 	%r48, 2;
	// begin inline asm
	{  .reg .s32 r0;  .reg .pred p;  shfl.sync.up.b32 r0|p, %r40, %r48, %r67, %r69;  @p add.s32 r0, r0, %r40;  mov.s32 %r46, r0;}
	// end inline asm
	mov.b32 	%r54, 4;
	// begin inline asm
	{  .reg .s32 r0;  .reg .pred p;  shfl.sync.up.b32 r0|p, %r46, %r54, %r67, %r69;  @p add.s32 r0, r0, %r46;  mov.s32 %r52, r0;}
	// end inline asm
	mov.b32 	%r60, 8;
	// begin inline asm
	{  .reg .s32 r0;  .reg .pred p;  shfl.sync.up.b32 r0|p, %r52, %r60, %r67, %r69;  @p add.s32 r0, r0, %r52;  mov.s32 %r58, r0;}
	// end inline asm
	mov.b32 	%r66, 16;
	// begin inline asm
	{  .reg .s32 r0;  .reg .pred p;  shfl.sync.up.b32 r0|p, %r58, %r66, %r67, %r69;  @p add.s32 r0, r0, %r58;  mov.s32 %r64, r0;}
	// end inline asm
	setp.ne.s32 	%p1, %r39, 31;
	@%p1 bra 	$L__BB16_2;
	mov.u32 	%r183, %tid.x;
	shr.u32 	%r184, %r183, 3;
	and.b32  	%r185, %r184, 124;
	mov.u32 	%r186, _ZZ20BlockPrefixSumKernelILi64ELi16ELN3cub18CUB_300001_SM_100018BlockScanAlgorithmE2EEvPiS3_PlE12temp_storage;
	add.s32 	%r187, %r186, %r185;
	st.shared.u32 	[%r187], %r64;
$L__BB16_2:
	ld.param.u64 	%rd17, [_Z20BlockPrefixSumKernelILi64ELi16ELN3cub18CUB_300001_SM_100018BlockScanAlgorithmE2EEvPiS3_Pl_param_1];
	mov.u32 	%r188, %tid.x;
	and.b32  	%r189, %r188, 992;
	and.b32  	%r190, %r188, 31;
	shl.b32 	%r191, %r188, 4;
	and.b32  	%r192, %r191, 15872;
	or.b32  	%r193, %r192, %r190;
	bar.sync 	0;
	mov.u32 	%r194, _ZZ20BlockPrefixSumKernelILi64ELi16ELN3cub18CUB_300001_SM_100018BlockScanAlgorithmE2EEvPiS3_PlE12temp_storage;
	ld.shared.v2.u32 	{%r195, %r196}, [_ZZ20BlockPrefixSumKernelILi64ELi16ELN3cub18CUB_300001_SM_100018BlockScanAlgorithmE2EEvPiS3_PlE12temp_storage];
	add.s32 	%r38, %r196, %r195;
	setp.lt.u32 	%p2, %r188, 32;
	selp.b32 	%r197, 0, %r195, %p2;
	setp.eq.s32 	%p3, %r39, 0;
	sub.s32 	%r198, %r64, %r44;
	selp.b32 	%r199, 0, %r198, %p3;
	add.s32 	%r200, %r197, %r199;
	add.s32 	%r201, %r200, %r12;
	add.s32 	%r202, %r22, %r200;
	add.s32 	%r203, %r23, %r200;
	add.s32 	%r204, %r24, %r200;
	add.s32 	%r205, %r25, %r200;
	add.s32 	%r206, %r26, %r200;
	add.s32 	%r207, %r27, %r200;
	add.s32 	%r208, %r28, %r200;
	add.s32 	%r209, %r29, %r200;
	add.s32 	%r210, %r30, %r200;
	add.s32 	%r211, %r31, %r200;
	add.s32 	%r212, %r32, %r200;
	add.s32 	%r213, %r33, %r200;
	add.s32 	%r214, %r34, %r200;
	add.s32 	%r215, %r35, %r200;
	// begin inline asm
	mov.u64 	%rd11, %clock64;
	// end inline asm
	bar.sync 	0;
	add.s32 	%r216, %r39, %r189;
	shl.b32 	%r217, %r216, 4;
	shr.s32 	%r218, %r217, 5;
	add.s32 	%r219, %r218, %r217;
	shl.b32 	%r220, %r219, 2;
	add.s32 	%r221, %r194, %r220;
	st.shared.u32 	[%r221], %r200;
	st.shared.u32 	[%r13+4], %r201;
	st.shared.u32 	[%r221+8], %r202;
	st.shared.u32 	[%r13+12], %r203;
	st.shared.u32 	[%r221+16], %r204;
	st.shared.u32 	[%r13+20], %r205;
	st.shared.u32 	[%r221+24], %r206;
	st.shared.u32 	[%r221+28], %r207;
	st.shared.u32 	[%r221+32], %r208;
	st.shared.u32 	[%r221+36], %r209;
	st.shared.u32 	[%r13+40], %r210;
	st.shared.u32 	[%r13+44], %r211;
	st.shared.u32 	[%r13+48], %r212;
	st.shared.u32 	[%r13+52], %r213;
	st.shared.u32 	[%r13+56], %r214;
	st.shared.u32 	[%r13+60], %r215;
	bar.warp.sync 	-1;
	add.s32 	%r222, %r39, %r192;
	shr.s32 	%r223, %r222, 5;
	add.s32 	%r224, %r223, %r222;
	shl.b32 	%r225, %r224, 2;
	add.s32 	%r226, %r194, %r225;
	ld.shared.u32 	%r227, [%r226];
	ld.shared.u32 	%r228, [%r2+128];
	ld.shared.u32 	%r229, [%r3+256];
	ld.shared.u32 	%r230, [%r4+384];
	ld.shared.u32 	%r231, [%r5+512];
	add.s32 	%r232, %r222, 160;
	shr.s32 	%r233, %r232, 5;
	add.s32 	%r234, %r233, %r222;
	shl.b32 	%r235, %r234, 2;
	add.s32 	%r236, %r194, %r235;
	ld.shared.u32 	%r237, [%r236+640];
	ld.shared.u32 	%r238, [%r6+768];
	add.s32 	%r239, %r222, 224;
	shr.s32 	%r240, %r239, 5;
	add.s32 	%r241, %r240, %r222;
	shl.b32 	%r242, %r241, 2;
	add.s32 	%r243, %r194, %r242;
	ld.shared.u32 	%r244, [%r243+896];
	ld.shared.u32 	%r245, [%r7+1024];
	ld.shared.u32 	%r246, [%r8+1152];
	ld.shared.u32 	%r247, [%r9+1280];
	add.s32 	%r248, %r222, 352;
	shr.s32 	%r249, %r248, 5;
	add.s32 	%r250, %r249, %r222;
	shl.b32 	%r251, %r250, 2;
	add.s32 	%r252, %r194, %r251;
	ld.shared.u32 	%r253, [%r252+1408];
	ld.shared.u32 	%r254, [%r10+1536];
	add.s32 	%r255, %r222, 416;
	shr.s32 	%r256, %r255, 5;
	add.s32 	%r257, %r256, %r222;
	shl.b32 	%r258, %r257, 2;
	add.s32 	%r259, %r194, %r258;
	ld.shared.u32 	%r260, [%r259+1664];
	ld.shared.u32 	%r261, [%r11+1792];
	add.s32 	%r262, %r222, 480;
	shr.s32 	%r263, %r262, 5;
	add.s32 	%r264, %r263, %r222;
	shl.b32 	%r265, %r264, 2;
	add.s32 	%r266, %r194, %r265;
	ld.shared.u32 	%r267, [%r266+1920];
	cvta.to.global.u64 	%rd3, %rd17;
	mul.wide.u32 	%rd12, %r193, 4;
	add.s64 	%rd13, %rd3, %rd12;
	st.global.u32 	[%rd13], %r227;
	st.global.u32 	[%rd13+128], %r228;
	st.global.u32 	[%rd13+256], %r229;
	st.global.u32 	[%rd13+384], %r230;
	st.global.u32 	[%rd13+512], %r231;
	st.global.u32 	[%rd13+640], %r237;
	st.global.u32 	[%rd13+768], %r238;
	st.global.u32 	[%rd13+896], %r244;
	st.global.u32 	[%rd13+1024], %r245;
	st.global.u32 	[%rd13+1152], %r246;
	st.global.u32 	[%rd13+1280], %r247;
	st.global.u32 	[%rd13+1408], %r253;
	st.global.u32 	[%rd13+1536], %r254;
	st.global.u32 	[%rd13+1664], %r260;
	st.global.u32 	[%rd13+1792], %r261;
	st.global.u32 	[%rd13+1920], %r267;
	setp.ne.s32 	%p4, %r188, 0;
	@%p4 bra 	$L__BB16_4;
	ld.param.u64 	%rd18, [_Z20BlockPrefixSumKernelILi64ELi16ELN3cub18CUB_300001_SM_100018BlockScanAlgorithmE2EEvPiS3_Pl_param_2];
	sub.s64 	%rd14, %rd6, %rd11;
	abs.s64 	%rd15, %rd14;
	cvta.to.global.u64 	%rd16, %rd18;
	st.global.u64 	[%rd16], %rd15;
	st.global.u32 	[%rd3+4096], %r38;
$L__BB16_4:
	ret;

}
	// .globl	_Z20BlockPrefixSumKernelILi32ELi32ELN3cub18CUB_300001_SM_100018BlockScanAlgorithmE2EEvPiS3_Pl
.visible .entry _Z20BlockPrefixSumKernelILi32ELi32ELN3cub18CUB_300001_SM_100018BlockScanAlgorithmE2EEvPiS3_Pl(
	.param .u64 .ptr .align 1 _Z20BlockPrefixSumKernelILi32ELi32ELN3cub18CUB_300001_SM_100018BlockScanAlgorithmE2EEvPiS3_Pl_param_0,
	.param .u64 .ptr .align 1 _Z20BlockPrefixSumKernelILi32ELi32ELN3cub18CUB_300001_SM_100018BlockScanAlgorithmE2EEvPiS3_Pl_param_1,
	.param .u64 .ptr .align 1 _Z20BlockPrefixSumKernelILi32ELi32ELN3cub18CUB_300001_SM_100018BlockScanAlgorithmE2EEvPiS3_Pl_param_2
)
{
	.reg .pred 	%p<4>;
	.reg .b32 	%r<442>;
	.reg .b64 	%rd<19>;
	// demoted variable
	.shared .align 16 .b8 _ZZ20BlockPrefixSumKernelILi32ELi32ELN3cub18CUB_300001_SM_100018BlockScanAlgorithmE2EEvPiS3_PlE12temp_storage[4240];
	ld.param.u64 	%rd7, [_Z20BlockPrefixSumKernelILi32ELi32ELN3cub18CUB_300001_SM_100018BlockScanAlgorithmE2EEvPiS3_Pl_param_0];
	mov.u32 	%r1, %tid.x;
	cvta.to.global.u64 	%rd8, %rd7;
	shl.b32 	%r86, %r1, 5;
	or.b32  	%r87, %r86, %r1;
	and.b32  	%r88, %r87, 31775;
	mul.wide.u32 	%rd9, %r88, 4;
	add.s64 	%rd10, %rd8, %rd9;
	ld.global.u32 	%r89, [%rd10];
	ld.global.u32 	%r90, [%rd10+128];
	ld.global.u32 	%r91, [%rd10+256];
	ld.global.u32 	%r92, [%rd10+384];
	ld.global.u32 	%r93, [%rd10+512];
	ld.global.u32 	%r94, [%rd10+640];
	ld.global.u32 	%r95, [%rd10+768];
	ld.global.u32 	%r96, [%rd10+896];
	ld.global.u32 	%r97, [%rd10+1024];
	ld.global.u32 	%r98, [%rd10+1152];
	ld.global.u32 	%r99, [%rd10+1280];
	ld.global.u32 	%r100, [%rd10+1408];
	ld.global.u32 	%r101, [%rd10+1536];
	ld.global.u32 	%r102, [%rd10+1664];
	ld.global.u32 	%r103, [%rd10+1792];
	ld.global.u32 	%r104, [%rd10+1920];
	ld.global.u32 	%r105, [%rd10+2048];
	ld.global.u32 	%r106, [%rd10+2176];
	ld.global.u32 	%r107, [%rd10+2304];
	ld.global.u32 	%r108, [%rd10+2432];
	ld.global.u32 	%r109, [%rd10+2560];
	ld.global.u32 	%r110, [%rd10+2688];
	ld.global.u32 	%r111, [%rd10+2816];
	ld.global.u32 	%r112, [%rd10+2944];
	ld.global.u32 	%r113, [%rd10+3072];
	ld.global.u32 	%r114, [%rd10+3200];
	ld.global.u32 	%r115, [%rd10+3328];
	ld.global.u32 	%r116, [%rd10+3456];
	ld.global.u32 	%r117, [%rd10+3584];
	ld.global.u32 	%r118, [%rd10+3712];
	ld.global.u32 	%r119, [%rd10+3840];
	ld.global.u32 	%r120, [%rd10+3968];
	// begin inline asm
	mov.u32 %r55, %laneid;
	// end inline asm
	shr.s32 	%r121, %r55, 5;
	add.s32 	%r122, %r121, %r55;
	shl.b32 	%r123, %r122, 2;
	mov.u32 	%r124, _ZZ20BlockPrefixSumKernelILi32ELi32ELN3cub18CUB_300001_SM_100018BlockScanAlgorithmE2EEvPiS3_PlE12temp_storage;
	add.s32 	%r125, %r124, %r123;
	st.shared.u32 	[%r125], %r89;
	add.s32 	%r126, %r55, 32;
	shr.s32 	%r127, %r126, 5;
	add.s32 	%r128, %r127, %r55;
	shl.b32 	%r129, %r128, 2;
	add.s32 	%r3, %r124, %r129;
	st.shared.u32 	[%r3+128], %r90;
	add.s32 	%r130, %r55, 64;
	shr.s32 	%r131, %r130, 5;
	add.s32 	%r132, %r131, %r55;
	shl.b32 	%r133, %r132, 2;
	add.s32 	%r4, %r124, %r133;
	st.shared.u32 	[%r4+256], %r91;
	add.s32 	%r134, %r55, 96;
	shr.s32 	%r135, %r134, 5;
	add.s32 	%r136, %r135, %r55;
	shl.b32 	%r137, %r136, 2;
	add.s32 	%r5, %r124, %r137;
	st.shared.u32 	[%r5+384], %r92;
	add.s32 	%r138, %r55, 128;
	shr.s32 	%r139, %r138, 5;
	add.s32 	%r140, %r139, %r55;
	shl.b32 	%r141, %r140, 2;
	add.s32 	%r6, %r124, %r141;
	st.shared.u32 	[%r6+512], %r93;
	add.s32 	%r142, %r55, 160;
	shr.s32 	%r143, %r142, 5;
	add.s32 	%r144, %r143, %r55;
	shl.b32 	%r145, %r144, 2;
	add.s32 	%r7, %r124, %r145;
	st.shared.u32 	[%r7+640], %r94;
	add.s32 	%r146, %r55, 192;
	shr.s32 	%r147, %r146, 5;
	add.s32 	%r148, %r147, %r55;
	shl.b32 	%r149, %r148, 2;
	add.s32 	%r8, %r124, %r149;
	st.shared.u32 	[%r8+768], %r95;
	add.s32 	%r150, %r55, 224;
	shr.s32 	%r151, %r150, 5;
	add.s32 	%r152, %r151, %r55;
	shl.b32 	%r153, %r152, 2;
	add.s32 	%r9, %r124, %r153;
	st.shared.u32 	[%r9+896], %r96;
	add.s32 	%r154, %r55, 256;
	shr.s32 	%r155, %r154, 5;
	add.s32 	%r156, %r155, %r55;
	shl.b32 	%r157, %r156, 2;
	add.s32 	%r10, %r124, %r157;
	st.shared.u32 	[%r10+1024], %r97;
	add.s32 	%r158, %r55, 288;
	shr.s32 	%r159, %r158, 5;
	add.s32 	%r160, %r159, %r55;
	shl.b32 	%r161, %r160, 2;
	add.s32 	%r11, %r124, %r161;
	st.shared.u32 	[%r11+1152], %r98;
	add.s32 	%r162, %r55, 320;
	shr.s32 	%r163, %r162, 5;
	add.s32 	%r164, %r163, %r55;
	shl.b32 	%r165, %r164, 2;
	add.s32 	%r12, %r124, %r165;
	st.shared.u32 	[%r12+1280], %r99;
	add.s32 	%r166, %r55, 352;
	shr.s32 	%r167, %r166, 5;
	add.s32 	%r168, %r167, %r55;
	shl.b32 	%r169, %r168, 2;
	add.s32 	%r170, %r124, %r169;
	st.shared.u32 	[%r170+1408], %r100;
	add.s32 	%r171, %r55, 384;
	shr.s32 	%r172, %r171, 5;
	add.s32 	%r173, %r172, %r55;
	shl.b32 	%r174, %r173, 2;
	add.s32 	%r175, %r124, %r174;
	st.shared.u32 	[%r175+1536], %r101;
	add.s32 	%r176, %r55, 416;
	shr.s32 	%r177, %r176, 5;
	add.s32 	%r178, %r177, %r55;
	shl.b32 	%r179, %r178, 2;
	add.s32 	%r13, %r124, %r179;
	st.shared.u32 	[%r13+1664], %r102;
	add.s32 	%r180, %r55, 448;
	shr.s32 	%r181, %r180, 5;
	add.s32 	%r182, %r181, %r55;
	shl.b32 	%r183, %r182, 2;
	add.s32 	%r14, %r124, %r183;
	st.shared.u32 	[%r14+1792], %r103;
	add.s32 	%r184, %r55, 480;
	shr.s32 	%r185, %r184, 5;
	add.s32 	%r186, %r185, %r55;
	shl.b32 	%r187, %r186, 2;
	add.s32 	%r188, %r124, %r187;
	st.shared.u32 	[%r188+1920], %r104;
	add.s32 	%r189, %r55, 512;
	shr.s32 	%r190, %r189, 5;
	add.s32 	%r191, %r190, %r55;
	shl.b32 	%r192, %r191, 2;
	add.s32 	%r15, %r124, %r192;
	st.shared.u32 	[%r15+2048], %r105;
	add.s32 	%r193, %r55, 544;
	shr.s32 	%r194, %r193, 5;
	add.s32 	%r195, %r194, %r55;
	shl.b32 	%r196, %r195, 2;
	add.s32 	%r197, %r124, %r196;
	st.shared.u32 	[%r197+2176], %r106;
	add.s32 	%r198, %r55, 576;
	shr.s32 	%r199, %r198, 5;
	add.s32 	%r200, %r199, %r55;
	shl.b32 	%r201, %r200, 2;
	add.s32 	%r202, %r124, %r201;
	st.shared.u32 	[%r202+2304], %r107;
	add.s32 	%r203, %r55, 608;
	shr.s32 	%r204, %r203, 5;
	add.s32 	%r205, %r204, %r55;
	shl.b32 	%r206, %r205, 2;
	add.s32 	%r207, %r124, %r206;
	st.shared.u32 	[%r207+2432], %r108;
	add.s32 	%r208, %r55, 640;
	shr.s32 	%r209, %r208, 5;
	add.s32 	%r210, %r209, %r55;
	shl.b32 	%r211, %r210, 2;
	add.s32 	%r212, %r124, %r211;
	st.shared.u32 	[%r212+2560], %r109;
	add.s32 	%r213, %r55, 672;
	shr.s32 	%r214, %r213, 5;
	add.s32 	%r215, %r214, %r55;
	shl.b32 	%r216, %r215, 2;
	add.s32 	%r217, %r124, %r216;
	st.shared.u32 	[%r217+2688], %r110;
	add.s32 	%r218, %r55, 704;
	shr.s32 	%r219, %r218, 5;
	add.s32 	%r220, %r219, %r55;
	shl.b32 	%r221, %r220, 2;
	add.s32 	%r222, %r124, %r221;
	st.shared.u32 	[%r222+2816], %r111;
	add.s32 	%r223, %r55, 736;
	shr.s32 	%r224, %r223, 5;
	add.s32 	%r225, %r224, %r55;
	shl.b32 	%r226, %r225, 2;
	add.s32 	%r227, %r124, %r226;
	st.shared.u32 	[%r227+2944], %r112;
	add.s32 	%r228, %r55, 768;
	shr.s32 	%r229, %r228, 5;
	add.s32 	%r230, %r229, %r55;
	shl.b32 	%r231, %r230, 2;
	add.s32 	%r232, %r124, %r231;
	st.shared.u32 	[%r232+3072], %r113;
	add.s32 	%r233, %r55, 800;
	shr.s32 	%r234, %r233, 5;
	add.s32 	%r235, %r234, %r55;
	shl.b32 	%r236, %r235, 2;
	add.s32 	%r237, %r124, %r236;
	st.shared.u32 	[%r237+3200], %r114;
	add.s32 	%r238, %r55, 832;
	shr.s32 	%r239, %r238, 5;
	add.s32 	%r240, %r239, %r55;
	shl.b32 	%r241, %r240, 2;
	add.s32 	%r242, %r124, %r241;
	st.shared.u32 	[%r242+3328], %r115;
	add.s32 	%r243, %r55, 864;
	shr.s32 	%r244, %r243, 5;
	add.s32 	%r245, %r244, %r55;
	shl.b32 	%r246, %r245, 2;
	add.s32 	%r16, %r124, %r246;
	st.shared.u32 	[%r16+3456], %r116;
	add.s32 	%r247, %r55, 896;
	shr.s32 	%r248, %r247, 5;
	add.s32 	%r249, %r248, %r55;
	shl.b32 	%r250, %r249, 2;
	add.s32 	%r17, %r124, %r250;
	st.shared.u32 	[%r17+3584], %r117;
	add.s32 	%r251, %r55, 928;
	shr.s32 	%r252, %r251, 5;
	add.s32 	%r253, %r252, %r55;
	shl.b32 	%r254, %r253, 2;
	add.s32 	%r18, %r124, %r254;
	st.shared.u32 	[%r18+3712], %r118;
	add.s32 	%r255, %r55, 960;
	shr.s32 	%r256, %r255, 5;
	add.s32 	%r257, %r256, %r55;
	shl.b32 	%r258, %r257, 2;
	add.s32 	%r259, %r124, %r258;
	st.shared.u32 	[%r259+3840], %r119;
	add.s32 	%r260, %r55, 992;
	shr.s32 	%r261, %r260, 5;
	add.s32 	%r262, %r261, %r55;
	shl.b32 	%r263, %r262, 2;
	add.s32 	%r19, %r124, %r263;
	st.shared.u32 	[%r19+3968], %r120;
	bar.warp.sync 	-1;
	shl.b32 	%r264, %r55, 5;
	shr.s32 	%r265, %r264, 5;
	add.s32 	%r266, %r265, %r264;
	shl.b32 	%r267, %r266, 2;
	add.s32 	%r20, %r124, %r267;
	ld.shared.u32 	%r21, [%r20];
	ld.shared.u32 	%r268, [%r20+4];
	ld.shared.u32 	%r269, [%r20+8];
	ld.shared.u32 	%r270, [%r20+12];
	ld.shared.u32 	%r271, [%r20+16];
	ld.shared.u32 	%r272, [%r20+20];
	ld.shared.u32 	%r273, [%r20+24];
	ld.shared.u32 	%r274, [%r20+28];
	ld.shared.u32 	%r275, [%r20+32];
	ld.shared.u32 	%r276, [%r20+36];
	ld.shared.u32 	%r277, [%r20+40];
	ld.shared.u32 	%r278, [%r20+44];
	ld.shared.u32 	%r279, [%r20+48];
	ld.shared.u32 	%r280, [%r20+52];
	ld.shared.u32 	%r281, [%r20+56];
	ld.shared.u32 	%r282, [%r20+60];
	ld.shared.u32 	%r283, [%r20+64];
	ld.shared.u32 	%r284, [%r20+68];
	ld.shared.u32 	%r285, [%r20+72];
	ld.shared.u32 	%r286, [%r20+76];
	ld.shared.u32 	%r287, [%r20+80];
	ld.shared.u32 	%r288, [%r20+84];
	ld.shared.u32 	%r289, [%r20+88];
	ld.shared.u32 	%r290, [%r20+92];
	ld.shared.u32 	%r291, [%r20+96];
	ld.shared.u32 	%r292, [%r20+100];
	ld.shared.u32 	%r293, [%r20+104];
	ld.shared.u32 	%r294, [%r20+108];
	ld.shared.u32 	%r295, [%r20+112];
	ld.shared.u32 	%r296, [%r20+116];
	ld.shared.u32 	%r297, [%r20+120];
	ld.shared.u32 	%r298, [%r20+124];
	bar.sync 	0;
	// begin inline asm
	mov.u64 	%rd6, %clock64;
	// end inline asm
	add.s32 	%r22, %r268, %r21;
	add.s32 	%r23, %r269, %r22;
	add.s32 	%r24, %r270, %r23;
	add.s32 	%r25, %r271, %r24;
	add.s32 	%r26, %r272, %r25;
	add.s32 	%r27, %r273, %r26;
	add.s32 	%r28, %r274, %r27;
	add.s32 	%r29, %r275, %r28;
	add.s32 	%r30, %r276, %r29;
	add.s32 	%r31, %r277, %r30;
	add.s32 	%r32, %r278, %r31;
	add.s32 	%r33, %r279, %r32;
	add.s32 	%r34, %r280, %r33;
	add.s32 	%r35, %r281, %r34;
	add.s32 	%r36, %r282, %r35;
	add.s32 	%r37, %r283, %r36;
	add.s32 	%r38, %r284, %r37;
	add.s32 	%r39, %r285, %r38;
	add.s32 	%r40, %r286, %r39;
	add.s32 	%r41, %r287, %r40;
	add.s32 	%r42, %r288, %r41;
	add.s32 	%r43, %r289, %r42;
	add.s32 	%r44, %r290, %r43;
	add.s32 	%r45, %r291, %r44;
	add.s32 	%r46, %r292, %r45;
	add.s32 	%r47, %r293, %r46;
	add.s32 	%r48, %r294, %r47;
	add.s32 	%r49, %r295, %r48;
	add.s32 	%r50, %r296, %r49;
	add.s32 	%r51, %r297, %r50;
	add.s32 	%r60, %r298, %r51;
	mov.b32 	%r58, 1;
	mov.b32 	%r83, 0;
	mov.b32 	%r85, -1;
	// begin inline asm
	{  .reg .s32 r0;  .reg .pred p;  shfl.sync.up.b32 r0|p, %r60, %r58, %r83, %r85;  @p add.s32 r0, r0, %r60;  mov.s32 %r56, r0;}
	// end inline asm
	mov.b32 	%r64, 2;
	// begin inline asm
	{  .reg .s32 r0;  .reg .pred p;  shfl.sync.up.b32 r0|p, %r56, %r64, %r83, %r85;  @p add.s32 r0, r0, %r56;  mov.s32 %r62, r0;}
	// end inline asm
	mov.b32 	%r70, 4;
	// begin inline asm
	{  .reg .s32 r0;  .reg .pred p;  shfl.sync.up.b32 r0|p, %r62, %r70, %r83, %r85;  @p add.s32 r0, r0, %r62;  mov.s32 %r68, r0;}
	// end inline asm
	mov.b32 	%r76, 8;
	// begin inline asm
	{  .reg .s32 r0;  .reg .pred p;  shfl.sync.up.b32 r0|p, %r68, %r76, %r83, %r85;  @p add.s32 r0, r0, %r68;  mov.s32 %r74, r0;}
	// end inline asm
	mov.b32 	%r82, 16;
	// begin inline asm
	{  .reg .s32 r0;  .reg .pred p;  shfl.sync.up.b32 r0|p, %r74, %r82, %r83, %r85;  @p add.s32 r0, r0, %r74;  mov.s32 %r80, r0;}
	// end inline asm
	setp.ne.s32 	%p1, %r55, 31;
	@%p1 bra 	$L__BB17_2;
	st.shared.u32 	[_ZZ20BlockPrefixSumKernelILi32ELi32ELN3cub18CUB_300001_SM_100018BlockScanAlgorithmE2EEvPiS3_PlE12temp_storage], %r80;
$L__BB17_2:
	ld.param.u64 	%rd17, [_Z20BlockPrefixSumKernelILi32ELi32ELN3cub18CUB_300001_SM_100018BlockScanAlgorithmE2EEvPiS3_Pl_param_1];
	shl.b32 	%r299, %r1, 5;
	or.b32  	%r300, %r299, %r1;
	and.b32  	%r301, %r300, 31775;
	bar.sync 	0;
	ld.shared.u32 	%r54, [_ZZ20BlockPrefixSumKernelILi32ELi32ELN3cub18CUB_300001_SM_100018BlockScanAlgorithmE2EEvPiS3_PlE12temp_storage];
	mov.u32 	%r302, _ZZ20BlockPrefixSumKernelILi32ELi32ELN3cub18CUB_300001_SM_100018BlockScanAlgorithmE2EEvPiS3_PlE12temp_storage;
	setp.eq.s32 	%p2, %r55, 0;
	sub.s32 	%r303, %r80, %r60;
	selp.b32 	%r304, 0, %r303, %p2;
	add.s32 	%r305, %r21, %r304;
	add.s32 	%r306, %r22, %r304;
	add.s32 	%r307, %r23, %r304;
	add.s32 	%r308, %r24, %r304;
	add.s32 	%r309, %r25, %r304;
	add.s32 	%r310, %r26, %r304;
	add.s32 	%r311, %r27, %r304;
	add.s32 	%r312, %r28, %r304;
	add.s32 	%r313, %r29, %r304;
	add.s32 	%r314, %r30, %r304;
	add.s32 	%r315, %r31, %r304;
	add.s32 	%r316, %r32, %r304;
	add.s32 	%r317, %r33, %r304;
	add.s32 	%r318, %r34, %r304;
	add.s32 	%r319, %r35, %r304;
	add.s32 	%r320, %r36, %r304;
	add.s32 	%r321, %r37, %r304;
	add.s32 	%r322, %r38, %r304;
	add.s32 	%r323, %r39, %r304;
	add.s32 	%r324, %r40, %r304;
	add.s32 	%r325, %r41, %r304;
	add.s32 	%r326, %r42, %r304;
	add.s32 	%r327, %r43, %r304;
	add.s32 	%r328, %r44, %r304;
	add.s32 	%r329, %r45, %r304;
	add.s32 	%r330, %r46, %r304;
	add.s32 	%r331, %r47, %r304;
	add.s32 	%r332, %r48, %r304;
	add.s32 	%r333, %r49, %r304;
	add.s32 	%r334, %r50, %r304;
	add.s32 	%r335, %r51, %r304;
	// begin inline asm
	mov.u64 	%rd11, %clock64;
	// end inline asm
	bar.sync 	0;
	st.shared.u32 	[%r20], %r304;
	st.shared.u32 	[%r20+4], %r305;
	st.shared.u32 	[%r20+8], %r306;
	st.shared.u32 	[%r20+12], %r307;
	st.shared.u32 	[%r20+16], %r308;
	st.shared.u32 	[%r20+20], %r309;
	st.shared.u32 	[%r20+24], %r310;
	st.shared.u32 	[%r20+28], %r311;
	st.shared.u32 	[%r20+32], %r312;
	st.shared.u32 	[%r20+36], %r313;
	st.shared.u32 	[%r20+40], %r314;
	st.shared.u32 	[%r20+44], %r315;
	st.shared.u32 	[%r20+48], %r316;
	st.shared.u32 	[%r20+52], %r317;
	st.shared.u32 	[%r20+56], %r318;
	st.shared.u32 	[%r20+60], %r319;
	st.shared.u32 	[%r20+64], %r320;
	st.shared.u32 	[%r20+68], %r321;
	st.shared.u32 	[%r20+72], %r322;
	st.shared.u32 	[%r20+76], %r323;
	st.shared.u32 	[%r20+80], %r324;
	st.shared.u32 	[%r20+84], %r325;
	st.shared.u32 	[%r20+88], %r326;
	st.shared.u32 	[%r20+92], %r327;
	st.shared.u32 	[%r20+96], %r328;
	st.shared.u32 	[%r20+100], %r329;
	st.shared.u32 	[%r20+104], %r330;
	st.shared.u32 	[%r20+108], %r331;
	st.shared.u32 	[%r20+112], %r332;
	st.shared.u32 	[%r20+116], %r333;
	st.shared.u32 	[%r20+120], %r334;
	st.shared.u32 	[%r20+124], %r335;
	bar.warp.sync 	-1;
	shr.s32 	%r336, %r55, 5;
	add.s32 	%r337, %r336, %r55;
	shl.b32 	%r338, %r337, 2;
	add.s32 	%r339, %r302, %r338;
	ld.shared.u32 	%r340, [%r339];
	ld.shared.u32 	%r341, [%r3+128];
	ld.shared.u32 	%r342, [%r4+256];
	ld.shared.u32 	%r343, [%r5+384];
	ld.shared.u32 	%r344, [%r6+512];
	ld.shared.u32 	%r345, [%r7+640];
	ld.shared.u32 	%r346, [%r8+768];
	ld.shared.u32 	%r347, [%r9+896];
	ld.shared.u32 	%r348, [%r10+1024];
	ld.shared.u32 	%r349, [%r11+1152];
	ld.shared.u32 	%r350, [%r12+1280];
	add.s32 	%r351, %r55, 352;
	shr.s32 	%r352, %r351, 5;
	add.s32 	%r353, %r352, %r55;
	shl.b32 	%r354, %r353, 2;
	add.s32 	%r355, %r302, %r354;
	ld.shared.u32 	%r356, [%r355+1408];
	add.s32 	%r357, %r55, 384;
	shr.s32 	%r358, %r357, 5;
	add.s32 	%r359, %r358, %r55;
	shl.b32 	%r360, %r359, 2;
	add.s32 	%r361, %r302, %r360;
	ld.shared.u32 	%r362, [%r361+1536];
	ld.shared.u32 	%r363, [%r13+1664];
	ld.shared.u32 	%r364, [%r14+1792];
	add.s32 	%r365, %r55, 480;
	shr.s32 	%r366, %r365, 5;
	add.s32 	%r367, %r366, %r55;
	shl.b32 	%r368, %r367, 2;
	add.s32 	%r369, %r302, %r368;
	ld.shared.u32 	%r370, [%r369+1920];
	ld.shared.u32 	%r371, [%r15+2048];
	add.s32 	%r372, %r55, 544;
	shr.s32 	%r373, %r372, 5;
	add.s32 	%r374, %r373, %r55;
	shl.b32 	%r375, %r374, 2;
	add.s32 	%r376, %r302, %r375;
	ld.shared.u32 	%r377, [%r376+2176];
	add.s32 	%r378, %r55, 576;
	shr.s32 	%r379, %r378, 5;
	add.s32 	%r380, %r379, %r55;
	shl.b32 	%r381, %r380, 2;
	add.s32 	%r382, %r302, %r381;
	ld.shared.u32 	%r383, [%r382+2304];
	add.s32 	%r384, %r55, 608;
	shr.s32 	%r385, %r384, 5;
	add.s32 	%r386, %r385, %r55;
	shl.b32 	%r387, %r386, 2;
	add.s32 	%r388, %r302, %r387;
	ld.shared.u32 	%r389, [%r388+2432];
	add.s32 	%r390, %r55, 640;
	shr.s32 	%r391, %r390, 5;
	add.s32 	%r392, %r391, %r55;
	shl.b32 	%r393, %r392, 2;
	add.s32 	%r394, %r302, %r393;
	ld.shared.u32 	%r395, [%r394+2560];
	add.s32 	%r396, %r55, 672;
	shr.s32 	%r397, %r396, 5;
	add.s32 	%r398, %r397, %r55;
	shl.b32 	%r399, %r398, 2;
	add.s32 	%r400, %r302, %r399;
	ld.shared.u32 	%r401, [%r400+2688];
	add.s32 	%r402, %r55, 704;
	shr.s32 	%r403, %r402, 5;
	add.s32 	%r404, %r403, %r55;
	shl.b32 	%r405, %r404, 2;
	add.s32 	%r406, %r302, %r405;
	ld.shared.u32 	%r407, [%r406+2816];
	add.s32 	%r408, %r55, 736;
	shr.s32 	%r409, %r408, 5;
	add.s32 	%r410, %r409, %r55;
	shl.b32 	%r411, %r410, 2;
	add.s32 	%r412, %r302, %r411;
	ld.shared.u32 	%r413, [%r412+2944];
	add.s32 	%r414, %r55, 768;
	shr.s32 	%r415, %r414, 5;
	add.s32 	%r416, %r415, %r55;
	shl.b32 	%r417, %r416, 2;
	add.s32 	%r418, %r302, %r417;
	ld.shared.u32 	%r419, [%r418+3072];
	add.s32 	%r420, %r55, 800;
	shr.s32 	%r421, %r420, 5;
	add.s32 	%r422, %r421, %r55;
	shl.b32 	%r423, %r422, 2;
	add.s32 	%r424, %r302, %r423;
	ld.shared.u32 	%r425, [%r424+3200];
	add.s32 	%r426, %r55, 832;
	shr.s32 	%r427, %r426, 5;
	add.s32 	%r428, %r427, %r55;
	shl.b32 	%r429, %r428, 2;
	add.s32 	%r430, %r302, %r429;
	ld.shared.u32 	%r431, [%r430+3328];
	ld.shared.u32 	%r432, [%r16+3456];
	ld.shared.u32 	%r433, [%r17+3584];
	ld.shared.u32 	%r434, [%r18+3712];
	add.s32 	%r435, %r55, 960;
	shr.s32 	%r436, %r435, 5;
	add.s32 	%r437, %r436, %r55;
	shl.b32 	%r438, %r437, 2;
	add.s32 	%r439, %r302, %r438;
	ld.shared.u32 	%r440, [%r439+3840];
	ld.shared.u32 	%r441, [%r19+3968];
	cvta.to.global.u64 	%rd3, %rd17;
	mul.wide.u32 	%rd12, %r301, 4;
	add.s64 	%rd13, %rd3, %rd12;
	st.global.u32 	[%rd13], %r340;
	st.global.u32 	[%rd13+128], %r341;
	st.global.u32 	[%rd13+256], %r342;
	st.global.u32 	[%rd13+384], %r343;
	st.global.u32 	[%rd13+512], %r344;
	st.global.u32 	[%rd13+640], %r345;
	st.global.u32 	[%rd13+768], %r346;
	st.global.u32 	[%rd13+896], %r347;
	st.global.u32 	[%rd13+1024], %r348;
	st.global.u32 	[%rd13+1152], %r349;
	st.global.u32 	[%rd13+1280], %r350;
	st.global.u32 	[%rd13+1408], %r356;
	st.global.u32 	[%rd13+1536], %r362;
	st.global.u32 	[%rd13+1664], %r363;
	st.global.u32 	[%rd13+1792], %r364;
	st.global.u32 	[%rd13+1920], %r370;
	st.global.u32 	[%rd13+2048], %r371;
	st.global.u32 	[%rd13+2176], %r377;
	st.global.u32 	[%rd13+2304], %r383;
	st.global.u32 	[%rd13+2432], %r389;
	st.global.u32 	[%rd13+2560], %r395;
	st.global.u32 	[%rd13+2688], %r401;
	st.global.u32 	[%rd13+2816], %r407;
	st.global.u32 	[%rd13+2944], %r413;
	st.global.u32 	[%rd13+3072], %r419;
	st.global.u32 	[%rd13+3200], %r425;
	st.global.u32 	[%rd13+3328], %r431;
	st.global.u32 	[%rd13+3456], %r432;
	st.global.u32 	[%rd13+3584], %r433;
	st.global.u32 	[%rd13+3712], %r434;
	st.global.u32 	[%rd13+3840], %r440;
	st.global.u32 	[%rd13+3968], %r441;
	setp.ne.s32 	%p3, %r1, 0;
	@%p3 bra 	$L__BB17_4;
	ld.param.u64 	%rd18, [_Z20BlockPrefixSumKernelILi32ELi32ELN3cub18CUB_300001_SM_100018BlockScanAlgorithmE2EEvPiS3_Pl_param_2];
	sub.s64 	%rd14, %rd6, %rd11;
	abs.s64 	%rd15, %rd14;
	cvta.to.global.u64 	%rd16, %rd18;
	st.global.u64 	[%rd16], %rd15;
	st.global.u32 	[%rd3+4096], %r54;
$L__BB17_4:
	ret;

}
	// .globl	_ZN3cub18CUB_300001_SM_10006detail11EmptyKernelIvEEvv
.visible .entry _ZN3cub18CUB_300001_SM_10006detail11EmptyKernelIvEEvv()
{


	ret;

}


// ===== COMPILED SASS (sm_100) =====

	.target	sm_100

	.elftype	@"ET_EXEC"


//--------------------- .note.nv.tkinfo           --------------------------
	.section	.note.nv.tkinfo,"",@"SHT_NOTE"
	.sectionflags	@"SHF_NOTE_NV_TKINFO"
	.tkinfo
        /*0018*/ 	.word	0x00000002
        /*0030*/ 	.string	""
        /*0030*/ 	.string	"ptxas"
        /*0030*/ 	.string	"Cuda compilation tools, release 13.0, V13.0.88"
        /*0030*/ 	.string	"Build cuda_13.0.r13.0/compiler.36424714_0"
        /*0030*/ 	.string	"-arch sm_100 -m 64 "



//--------------------- .note.nv.cuinfo           --------------------------
	.section	.note.nv.cuinfo,"",@"SHT_NOTE"
	.sectionflags	@"SHF_NOTE_NV_CUINFO"
        /*0018*/ 	.short	0x0002
        /*001a*/ 	.short	0x0064
        /*001c*/ 	.short	0x0082
	.zero		2


//--------------------- .nv.info                  --------------------------
	.section	.nv.info,"",@"SHT_CUDA_INFO"
	.align	4


	//----- nvinfo : EIATTR_REGCOUNT
	.align		4
        /*0000*/ 	.byte	0x04, 0x2f
        /*0002*/ 	.short	(.L_41 - .L_40)
	.align		4
.L_40:
        /*0004*/ 	.word	index@(_Z20BlockPrefixSumKernelILi1024ELi1ELN3cub18CUB_300001_SM_100018BlockScanAlgorithmE0EEvPiS3_Pl)
        /*0008*/ 	.word	0x00000030


	//----- nvinfo : EIATTR_FRAME_SIZE
	.align		4
.L_41:
        /*000c*/ 	.byte	0x04, 0x11
        /*000e*/ 	.short	(.L_43 - .L_42)
	.align		4
.L_42:
        /*0010*/ 	.word	index@(_Z20BlockPrefixSumKernelILi1024ELi1ELN3cub18CUB_300001_SM_100018BlockScanAlgorithmE0EEvPiS3_Pl)
        /*0014*/ 	.word	0x00000000


	//----- nvinfo : EIATTR_REGCOUNT
	.align		4
.L_43:
        /*0018*/ 	.byte	0x04, 0x2f
        /*001a*/ 	.short	(.L_45 - .L_44)
	.align		4
.L_44:
        /*001c*/ 	.word	index@(_Z20BlockPrefixSumKernelILi512ELi2ELN3cub18CUB_300001_SM_100018BlockScanAlgorithmE0EEvPiS3_Pl)
        /*0020*/ 	.word	0x00000026


	//----- nvinfo : EIATTR_FRAME_SIZE
	.align		4
.L_45:
        /*0024*/ 	.byte	0x04, 0x11
        /*0026*/ 	.short	(.L_47 - .L_46)
	.align		4
.L_46:
        /*0028*/ 	.word	index@(_Z20BlockPrefixSumKernelILi512ELi2ELN3cub18CUB_300001_SM_100018BlockScanAlgorithmE0EEvPiS3_Pl)
        /*002c*/ 	.word	0x00000000


	//----- nvinfo : EIATTR_REGCOUNT
	.align		4
.L_47:
        /*0030*/ 	.byte	0x04, 0x2f
        /*0032*/ 	.short	(.L_49 - .L_48)
	.align		4
.L_48:
        /*0034*/ 	.word	index@(_Z20BlockPrefixSumKernelILi256ELi4ELN3cub18CUB_300001_SM_100018BlockScanAlgorithmE0EEvPiS3_Pl)
        /*0038*/ 	.word	0x00000020


	//----- nvinfo : EIATTR_FRAME_SIZE
	.align		4
.L_49:
        /*003c*/ 	.byte	0x04, 0x11
        /*003e*/ 	.short	(.L_51 - .L_50)
	.align		4
.L_50:
        /*0040*/ 	.word	index@(_Z20BlockPrefixSumKernelILi256ELi4ELN3cub18CUB_300001_SM_100018BlockScanAlgorithmE0EEvPiS3_Pl)
        /*0044*/ 	.word	0x00000000


	//----- nvinfo : EIATTR_REGCOUNT
	.align		4
.L_51:
        /*0048*/ 	.byte	0x04, 0x2f
        /*004a*/ 	.short	(.L_53 - .L_52)
	.align		4
.L_52:
        /*004c*/ 	.word	index@(_Z20BlockPrefixSumKernelILi128ELi8ELN3cub18CUB_300001_SM_100018BlockScanAlgorithmE0EEvPiS3_Pl)
        /*0050*/ 	.word	0x00000026


	//----- nvinfo : EIATTR_FRAME_SIZE
	.align		4
.L_53:
        /*0054*/ 	.byte	0x04, 0x11
        /*0056*/ 	.short	(.L_55 - .L_54)
	.align		4
.L_54:
        /*0058*/ 	.word	index@(_Z20BlockPrefixSumKernelILi128ELi8ELN3cub18CUB_300001_SM_100018BlockScanAlgorithmE0EEvPiS3_Pl)
        /*005c*/ 	.word	0x00000000


	//----- nvinfo : EIATTR_REGCOUNT
	.align		4
.L_55:
        /*0060*/ 	.byte	0x04, 0x2f
        /*0062*/ 	.short	(.L_57 - .L_56)
	.align		4
.L_56:
        /*0064*/ 	.word	index@(_Z20BlockPrefixSumKernelILi64ELi16ELN3cub18CUB_300001_SM_100018BlockScanAlgorithmE0EEvPiS3_Pl)
        /*0068*/ 	.word	0x00000030


	//----- nvinfo : EIATTR_FRAME_SIZE
	.align		4
.L_57:
        /*006c*/ 	.byte	0x04, 0x11
        /*006e*/ 	.short	(.L_59 - .L_58)
	.align		4
.L_58:
        /*0070*/ 	.word	index@(_Z20BlockPrefixSumKernelILi64ELi16ELN3cub18CUB_300001_SM_100018BlockScanAlgorithmE0EEvPiS3_Pl)
        /*0074*/ 	.word	0x00000000


	//----- nvinfo : EIATTR_REGCOUNT
	.align		4
.L_59:
        /*0078*/ 	.byte	0x04, 0x2f
        /*007a*/ 	.short	(.L_61 - .L_60)
	.align		4
.L_60:
        /*007c*/ 	.word	index@(_Z20BlockPrefixSumKernelILi32ELi32ELN3cub18CUB_300001_SM_100018BlockScanAlgorithmE0EEvPiS3_Pl)
        /*0080*/ 	.word	0x00000050


	//----- nvinfo : EIATTR_FRAME_SIZE
	.align		4
.L_61:
        /*0084*/ 	.byte	0x04, 0x11
        /*0086*/ 	.short	(.L_63 - .L_62)
	.align		4
.L_62:
        /*0088*/ 	.word	index@(_Z20BlockPrefixSumKernelILi32ELi32ELN3cub18CUB_300001_SM_100018BlockScanAlgorithmE0EEvPiS3_Pl)
        /*008c*/ 	.word	0x00000000


	//----- nvinfo : EIATTR_REGCOUNT
	.align		4
.L_63:
        /*0090*/ 	.byte	0x04, 0x2f
        /*0092*/ 	.short	(.L_65 - .L_64)
	.align		4
.L_64:
        /*0094*/ 	.word	index@(_Z20BlockPrefixSumKernelILi1024ELi1ELN3cub18CUB_300001_SM_100018BlockScanAlgorithmE1EEvPiS3_Pl)
        /*0098*/ 	.word	0x00000030


	//----- nvinfo : EIATTR_FRAME_SIZE
	.align		4
.L_65:
        /*009c*/ 	.byte	0x04, 0x11
        /*009e*/ 	.short	(.L_67 - .L_66)
	.align		4
.L_66:
        /*00a0*/ 	.word	index@(_Z20BlockPrefixSumKernelILi1024ELi1ELN3cub18CUB_300001_SM_100018BlockScanAlgorithmE1EEvPiS3_Pl)
        /*00a4*/ 	.word	0x00000000


	//----- nvinfo : EIATTR_REGCOUNT
	.align		4
.L_67:
        /*00a8*/ 	.byte	0x04, 0x2f
        /*00aa*/ 	.short	(.L_69 - .L_68)
	.align		4
.L_68:
        /*00ac*/ 	.word	index@(_Z20BlockPrefixSumKernelILi512ELi2ELN3cub18CUB_300001_SM_100018BlockScanAlgorithmE1EEvPiS3_Pl)
        /*00b0*/ 	.word	0x00000026


	//----- nvinfo : EIATTR_FRAME_SIZE
	.align		4
.L_69:
        /*00b4*/ 	.byte	0x04, 0x11
        /*00b6*/ 	.short	(.L_71 - .L_70)
	.align		4
.L_70:
        /*00b8*/ 	.word	index@(_Z20BlockPrefixSumKernelILi512ELi2ELN3cub18CUB_300001_SM_100018BlockScanAlgorithmE1EEvPiS3_Pl)
        /*00bc*/ 	.word	0x00000000


	//----- nvinfo : EIATTR_REGCOUNT
	.align		4
.L_71:
        /*00c0*/ 	.byte	0x04, 0x2f
        /*00c2*/ 	.short	(.L_73 - .L_72)
	.align		4
.L_72:
        /*00c4*/ 	.word	index@(_Z20BlockPrefixSumKernelILi256ELi4ELN3cub18CUB_300001_SM_100018BlockScanAlgorithmE1EEvPiS3_Pl)
        /*00c8*/ 	.word	0x00000020


	//----- nvinfo : EIATTR_FRAME_SIZE
	.align		4
.L_73:
        /*00cc*/ 	.byte	0x04, 0x11
        /*00ce*/ 	.short	(.L_75 - .L_74)
	.align		4
.L_74:
        /*00d0*/ 	.word	index@(_Z20BlockPrefixSumKernelILi256ELi4ELN3cub18CUB_300001_SM_100018BlockScanAlgorithmE1EEvPiS3_Pl)
        /*00d4*/ 	.word	0x00000000


	//----- nvinfo : EIATTR_REGCOUNT
	.align		4
.L_75:
        /*00d8*/ 	.byte	0x04, 0x2f
        /*00da*/ 	.short	(.L_77 - .L_76)
	.align		4
.L_76:
        /*00dc*/ 	.word	index@(_Z20BlockPrefixSumKernelILi128ELi8ELN3cub18CUB_300001_SM_100018BlockScanAlgorithmE1EEvPiS3_Pl)
        /*00e0*/ 	.word	0x00000026


	//----- nvinfo : EIATTR_FRAME_SIZE
	.align		4
.L_77:
        /*00e4*/ 	.byte	0x04, 0x11
        /*00e6*/ 	.short	(.L_79 - .L_78)
	.align		4
.L_78:
        /*00e8*/ 	.word	index@(_Z20BlockPrefixSumKernelILi128ELi8ELN3cub18CUB_300001_SM_100018BlockScanAlgorithmE1EEvPiS3_Pl)
        /*00ec*/ 	.word	0x00000000


	//----- nvinfo : EIATTR_REGCOUNT
	.align		4
.L_79:
        /*00f0*/ 	.byte	0x04, 0x2f
        /*00f2*/ 	.short	(.L_81 - .L_80)
	.align		4
.L_80:
        /*00f4*/ 	.word	index@(_Z20BlockPrefixSumKernelILi64ELi16ELN3cub18CUB_300001_SM_100018BlockScanAlgorithmE1EEvPiS3_Pl)
        /*00f8*/ 	.word	0x00000030


	//----- nvinfo : EIATTR_FRAME_SIZE
	.align		4
.L_81:
        /*00fc*/ 	.byte	0x04, 0x11
        /*00fe*/ 	.short	(.L_83 - .L_82)
	.align		4
.L_82:
        /*0100*/ 	.word	index@(_Z20BlockPrefixSumKernelILi64ELi16ELN3cub18CUB_300001_SM_100018BlockScanAlgorithmE1EEvPiS3_Pl)
        /*0104*/ 	.word	0x00000000


	//----- nvinfo : EIATTR_REGCOUNT
	.align		4
.L_83:
        /*0108*/ 	.byte	0x04, 0x2f
        /*010a*/ 	.short	(.L_85 - .L_84)
	.align		4
.L_84:
        /*010c*/ 	.word	index@(_Z20BlockPrefixSumKernelILi32ELi32ELN3cub18CUB_300001_SM_100018BlockScanAlgorithmE1EEvPiS3_Pl)
        /*0110*/ 	.word	0x00000050


	//----- nvinfo : EIATTR_FRAME_SIZE
	.align		4
.L_85:
        /*0114*/ 	.byte	0x04, 0x11
        /*0116*/ 	.short	(.L_87 - .L_86)
	.align		4
.L_86:
        /*0118*/ 	.word	index@(_Z20BlockPrefixSumKernelILi32ELi32ELN3cub18CUB_300001_SM_100018BlockScanAlgorithmE1EEvPiS3_Pl)
        /*011c*/ 	.word	0x00000000


	//----- nvinfo : EIATTR_REGCOUNT
	.align		4
.L_87:
        /*0120*/ 	.byte	0x04, 0x2f
        /*0122*/ 	.short	(.L_89 - .L_88)
	.align		4
.L_88:
        /*0124*/ 	.word	index@(_Z20BlockPrefixSumKernelILi1024ELi1ELN3cub18CUB_300001_SM_100018BlockScanAlgorithmE2EEvPiS3_Pl)
        /*0128*/ 	.word	0x00000019


	//----- nvinfo : EIATTR_FRAME_SIZE
	.align		4
.L_89:
        /*012c*/ 	.byte	0x04, 0x11
        /*012e*/ 	.short	(.L_91 - .L_90)
	.align		4
.L_90:
        /*0130*/ 	.word	index@(_Z20BlockPrefixSumKernelILi1024ELi1ELN3cub18CUB_300001_SM_100018BlockScanAlgorithmE2EEvPiS3_Pl)
        /*0134*/ 	.word	0x00000000


	//----- nvinfo : EIATTR_REGCOUNT
	.align		4
.L_91:
        /*0138*/ 	.byte	0x04, 0x2f
        /*013a*/ 	.short	(.L_93 - .L_92)
	.align		4
.L_92:
        /*013c*/ 	.word	index@(_Z20BlockPrefixSumKernelILi512ELi2ELN3cub18CUB_300001_SM_100018BlockScanAlgorithmE2EEvPiS3_Pl)
        /*0140*/ 	.word	0x0000001b


	//----- nvinfo : EIATTR_FRAME_SIZE
	.align		4
.L_93:
        /*0144*/ 	.byte	0x04, 0x11
        /*0146*/ 	.short	(.L_95 - .L_94)
	.align		4
.L_94:
        /*0148*/ 	.word	index@(_Z20BlockPrefixSumKernelILi512ELi2ELN3cub18CUB_300001_SM_100018BlockScanAlgorithmE2EEvPiS3_Pl)
        /*014c*/ 	.word	0x00000000


	//----- nvinfo : EIATTR_REGCOUNT
	.align		4
.L_95:
        /*0150*/ 	.byte	0x04, 0x2f
        /*0152*/ 	.short	(.L_97 - .L_96)
	.align		4
.L_96:
        /*0154*/ 	.word	index@(_Z20BlockPrefixSumKernelILi256ELi4ELN3cub18CUB_300001_SM_100018BlockScanAlgorithmE2EEvPiS3_Pl)
        /*0158*/ 	.word	0x0000001b


	//----- nvinfo : EIATTR_FRAME_SIZE
	.align		4
.L_97:
        /*015c*/ 	.byte	0x04, 0x11
        /*015e*/ 	.short	(.L_99 - .L_98)
	.align		4
.L_98:
        /*0160*/ 	.word	index@(_Z20BlockPrefixSumKernelILi256ELi4ELN3cub18CUB_300001_SM_100018BlockScanAlgorithmE2EEvPiS3_Pl)
        /*0164*/ 	.word	0x00000000


	//----- nvinfo : EIATTR_REGCOUNT
	.align		4
.L_99:
        /*0168*/ 	.byte	0x04, 0x2f
        /*016a*/ 	.short	(.L_101 - .L_100)
	.align		4
.L_100:
        /*016c*/ 	.word	index@(_Z20BlockPrefixSumKernelILi128ELi8ELN3cub18CUB_300001_SM_100018BlockScanAlgorithmE2EEvPiS3_Pl)
        /*0170*/ 	.word	0x00000020


	//----- nvinfo : EIATTR_FRAME_SIZE
	.align		4
.L_101:
        /*0174*/ 	.byte	0x04, 0x11
        /*0176*/ 	.short	(.L_103 - .L_102)
	.align		4
.L_102:
        /*0178*/ 	.word	index@(_Z20BlockPrefixSumKernelILi128ELi8ELN3cub18CUB_300001_SM_100018BlockScanAlgorithmE2EEvPiS3_Pl)
        /*017c*/ 	.word	0x00000000


	//----- nvinfo : EIATTR_REGCOUNT
	.align		4
.L_103:
        /*0180*/ 	.byte	0x04, 0x2f
        /*0182*/ 	.short	(.L_105 - .L_104)
	.align		4
.L_104:
        /*0184*/ 	.word	index@(_Z20BlockPrefixSumKernelILi64ELi16ELN3cub18CUB_300001_SM_100018BlockScanAlgorithmE2EEvPiS3_Pl)
        /*0188*/ 	.word	0x00000030


	//----- nvinfo : EIATTR_FRAME_SIZE
	.align		4
.L_105:
        /*018c*/ 	.byte	0x04, 0x11
        /*018e*/ 	.short	(.L_107 - .L_106)
	.align		4
.L_106:
        /*0190*/ 	.word	index@(_Z20BlockPrefixSumKernelILi64ELi16ELN3cub18CUB_300001_SM_100018BlockScanAlgorithmE2EEvPiS3_Pl)
        /*0194*/ 	.word	0x00000000


	//----- nvinfo : EIATTR_REGCOUNT
	.align		4
.L_107:
        /*0198*/ 	.byte	0x04, 0x2f
        /*019a*/ 	.short	(.L_109 - .L_108)
	.align		4
.L_108:
        /*019c*/ 	.word	index@(_Z20BlockPrefixSumKernelILi32ELi32ELN3cub18CUB_300001_SM_100018BlockScanAlgorithmE2EEvPiS3_Pl)
        /*01a0*/ 	.word	0x00000038


	//----- nvinfo : EIATTR_FRAME_SIZE
	.align		4
.L_109:
        /*01a4*/ 	.byte	0x04, 0x11
        /*01a6*/ 	.short	(.L_111 - .L_110)
	.align		4
.L_110:
        /*01a8*/ 	.word	index@(_Z20BlockPrefixSumKernelILi32ELi32ELN3cub18CUB_300001_SM_100018BlockScanAlgorithmE2EEvPiS3_Pl)
        /*01ac*/ 	.word	0x00000000


	//----- nvinfo : EIATTR_REGCOUNT
	.align		4
.L_111:
        /*01b0*/ 	.byte	0x04, 0x2f
        /*01b2*/ 	.short	(.L_113 - .L_112)
	.align		4
.L_112:
        /*01b4*/ 	.word	index@(_ZN3cub18CUB_300001_SM_10006detail11EmptyKernelIvEEvv)
        /*01b8*/ 	.word	0x00000004


	//----- nvinfo : EIATTR_FRAME_SIZE
	.align		4
.L_113:
        /*01bc*/ 	.byte	0x04, 0x11
        /*01be*/ 	.short	(.L_115 - .L_114)
	.align		4
.L_114:
        /*01c0*/ 	.word	index@(_ZN3cub18CUB_300001_SM_10006detail11EmptyKernelIvEEvv)
        /*01c4*/ 	.word	0x00000000


	//----- nvinfo : EIATTR_MIN_STACK_SIZE
	.align		4
.L_115:
        /*01c8*/ 	.byte	0x04, 0x12
        /*01ca*/ 	.short	(.L_117 - .L_116)
	.align		4
.L_116:
        /*01cc*/ 	.word	index@(_ZN3cub18CUB_300001_SM_10006detail11EmptyKernelIvEEvv)
        /*01d0*/ 	.word	0x00000000


	//----- nvinfo : EIATTR_MIN_STACK_SIZE
	.align		4
.L_117:
        /*01d4*/ 	.byte	0x04, 0x12
        /*01d6*/ 	.short	(.L_119 - .L_118)
	.align		4
.L_118:
        /*01d8*/ 	.word	index@(_Z20BlockPrefixSumKernelILi32ELi32ELN3cub18CUB_300001_SM_100018BlockScanAlgorithmE2EEvPiS3_Pl)
        /*01dc*/ 	.word	0x00000000


	//----- nvinfo : EIATTR_MIN_STACK_SIZE
	.align		4
.L_119:
        /*01e0*/ 	.byte	0x04, 0x12
        /*01e2*/ 	.short	(.L_121 - .L_120)
	.align		4
.L_120:
        /*01e4*/ 	.word	index@(_Z20BlockPrefixSumKernelILi64ELi16ELN3cub18CUB_300001_SM_100018BlockScanAlgorithmE2EEvPiS3_Pl)
        /*01e8*/ 	.word	0x00000000


	//----- nvinfo : EIATTR_MIN_STACK_SIZE
	.align		4
.L_121:
        /*01ec*/ 	.byte	0x04, 0x12
        /*01ee*/ 	.short	(.L_123 - .L_122)
	.align		4
.L_122:
        /*01f0*/ 	.word	index@(_Z20BlockPrefixSumKernelILi128ELi8ELN3cub18CUB_300001_SM_100018BlockScanAlgorithmE2EEvPiS3_Pl)
        /*01f4*/ 	.word	0x00000000


	//----- nvinfo : EIATTR_MIN_STACK_SIZE
	.align		4
.L_123:
        /*01f8*/ 	.byte	0x04, 0x12
        /*01fa*/ 	.short	(.L_125 - .L_124)
	.align		4
.L_124:
        /*01fc*/ 	.word	index@(_Z20BlockPrefixSumKernelILi256ELi4ELN3cub18CUB_300001_SM_100018BlockScanAlgorithmE2EEvPiS3_Pl)
        /*0200*/ 	.word	0x00000000


	//----- nvinfo : EIATTR_MIN_STACK_SIZE
	.align		4
.L_125:
        /*0204*/ 	.byte	0x04, 0x12
        /*0206*/ 	.short	(.L_127 - .L_126)
	.align		4
.L_126:
        /*0208*/ 	.word	index@(_Z20BlockPrefixSumKernelILi512ELi2ELN3cub18CUB_300001_SM_100018BlockScanAlgorithmE2EEvPiS3_Pl)
        /*020c*/ 	.word	0x00000000


	//----- nvinfo : EIATTR_MIN_STACK_SIZE
	.align		4
.L_127:
        /*0210*/ 	.byte	0x04, 0x12
        /*0212*/ 	.short	(.L_129 - .L_128)
	.align		4
.L_128:
        /*0214*/ 	.word	index@(_Z20BlockPrefixSumKernelILi1024ELi1ELN3cub18CUB_300001_SM_100018BlockScanAlgorithmE2EEvPiS3_Pl)
        /*0218*/ 	.word	0x00000000


	//----- nvinfo : EIATTR_MIN_STACK_SIZE
	.align		4
.L_129:
        /*021c*/ 	.byte	0x04, 0x12
        /*021e*/ 	.short	(.L_131 - .L_130)
	.align		4
.L_130:
        /*0220*/ 	.word	index@(_Z20BlockPrefixSumKernelILi32ELi32ELN3cub18CUB_300001_SM_100018BlockScanAlgorithmE1EEvPiS3_Pl)
        /*0224*/ 	.word	0x00000000


	//----- nvinfo : EIATTR_MIN_STACK_SIZE
	.align		4
.L_131:
        /*0228*/ 	.byte	0x04, 0x12
        /*022a*/ 	.short	(.L_133 - .L_132)
	.align		4
.L_132:
        /*022c*/ 	.word	index@(_Z20BlockPrefixSumKernelILi64ELi16ELN3cub18CUB_300001_SM_100018BlockScanAlgorithmE1EEvPiS3_Pl)
        /*0230*/ 	.word	0x00000000


	//----- nvinfo : EIATTR_MIN_STACK_SIZE
	.align		4
.L_133:
        /*0234*/ 	.byte	0x04, 0x12
        /*0236*/ 	.short	(.L_135 - .L_134)
	.align		4
.L_134:
        /*0238*/ 	.word	index@(_Z20BlockPrefixSumKernelILi128ELi8ELN3cub18CUB_300001_SM_100018BlockScanAlgorithmE1EEvPiS3_Pl)
        /*023c*/ 	.word	0x00000000


	//----- nvinfo : EIATTR_MIN_STACK_SIZE
	.align		4
.L_135:
        /*0240*/ 	.byte	0x04, 0x12
        /*0242*/ 	.short	(.L_137 - .L_136)
	.align		4
.L_136:
        /*0244*/ 	.word	index@(_Z20BlockPrefixSumKernelILi256ELi4ELN3cub18CUB_300001_SM_100018BlockScanAlgorithmE1EEvPiS3_Pl)
        /*0248*/ 	.word	0x00000000


	//----- nvinfo : EIATTR_MIN_STACK_SIZE
	.align		4
.L_137:
        /*024c*/ 	.byte	0x04, 0x12
        /*024e*/ 	.short	(.L_139 - .L_138)
	.align		4
.L_138:
        /*0250*/ 	.word	index@(_Z20BlockPrefixSumKernelILi512ELi2ELN3cub18CUB_300001_SM_100018BlockScanAlgorithmE1EEvPiS3_Pl)
        /*0254*/ 	.word	0x00000000


	//----- nvinfo : EIATTR_MIN_STACK_SIZE
	.align		4
.L_139:
        /*0258*/ 	.byte	0x04, 0x12
        /*025a*/ 	.short	(.L_141 - .L_140)
	.align		4
.L_140:
        /*025c*/ 	.word	index@(_Z20BlockPrefixSumKernelILi1024ELi1ELN3cub18CUB_300001_SM_100018BlockScanAlgorithmE1EEvPiS3_Pl)
        /*0260*/ 	.word	0x00000000


	//----- nvinfo : EIATTR_MIN_STACK_SIZE
	.align		4
.L_141:
        /*0264*/ 	.byte	0x04, 0x12
        /*0266*/ 	.short	(.L_143 - .L_142)
	.align		4
.L_142:
        /*0268*/ 	.word	index@(_Z20BlockPrefixSumKernelILi32ELi32ELN3cub18CUB_300001_SM_100018BlockScanAlgorithmE0EEvPiS3_Pl)
        /*026c*/ 	.word	0x00000000


	//----- nvinfo : EIATTR_MIN_STACK_SIZE
	.align		4
.L_143:
        /*0270*/ 	.byte	0x04, 0x12
        /*0272*/ 	.short	(.L_145 - .L_144)
	.align		4
.L_144:
        /*0274*/ 	.word	index@(_Z20BlockPrefixSumKernelILi64ELi16ELN3cub18CUB_300001_SM_100018BlockScanAlgorithmE0EEvPiS3_Pl)
        /*0278*/ 	.word	0x00000000


	//----- nvinfo : EIATTR_MIN_STACK_SIZE
	.align		4
.L_145:
        /*027c*/ 	.byte	0x04, 0x12
        /*027e*/ 	.short	(.L_147 - .L_146)
	.align		4
.L_146:
        /*0280*/ 	.word	index@(_Z20BlockPrefixSumKernelILi128ELi8ELN3cub18CUB_300001_SM_100018BlockScanAlgorithmE0EEvPiS3_Pl)
        /*0284*/ 	.word	0x00000000


	//----- nvinfo : EIATTR_MIN_STACK_SIZE
	.align		4
.L_147:
        /*0288*/ 	.byte	0x04, 0x12
        /*028a*/ 	.short	(.L_149 - .L_148)
	.align		4
.L_148:
        /*028c*/ 	.word	index@(_Z20BlockPrefixSumKernelILi256ELi4ELN3cub18CUB_300001_SM_100018BlockScanAlgorithmE0EEvPiS3_Pl)
        /*0290*/ 	.word	0x00000000


	//----- nvinfo : EIATTR_MIN_STACK_SIZE
	.align		4
.L_149:
        /*0294*/ 	.byte	0x04, 0x12
        /*0296*/ 	.short	(.L_151 - .L_150)
	.align		4
.L_150:
        /*0298*/ 	.word	index@(_Z20BlockPrefixSumKernelILi512ELi2ELN3cub18CUB_300001_SM_100018BlockScanAlgorithmE0EEvPiS3_Pl)
        /*029c*/ 	.word	0x00000000


	//----- nvinfo : EIATTR_MIN_STACK_SIZE
	.align		4
.L_151:
        /*02a0*/ 	.byte	0x04, 0x12
        /*02a2*/ 	.short	(.L_153 - .L_152)
	.align		4
.L_152:
        /*02a4*/ 	.word	index@(_Z20BlockPrefixSumKernelILi1024ELi1ELN3cub18CUB_300001_SM_100018BlockScanAlgorithmE0EEvPiS3_Pl)
        /*02a8*/ 	.word	0x00000000
.L_153:


//--------------------- .nv.compat                --------------------------
	.section	.nv.compat,"",@"SHT_CUDA_COMPAT_INFO"
	.align	4
        /*0000*/ 	.byte	0x02, 0x09, 0x00, 0x00, 0x02, 0x02, 0x01, 0x00, 0x02, 0x05, 0x05, 0x00, 0x03, 0x07, 0x01, 0x01
        /*0010*/ 	.byte	0x02, 0x03, 0x00, 0x00, 0x02, 0x06, 0x01, 0x00, 0x04, 0x0b, 0x08, 0x00, 0x09, 0x00, 0x00, 0x00
        /*0020*/ 	.byte	0x00, 0x00, 0x00, 0x00


//--------------------- .nv.info._ZN3cub18CUB_300001_SM_10006detail11EmptyKernelIvEEvv --------------------------
	.section	.nv.info._ZN3cub18CUB_300001_SM_10006detail11EmptyKernelIvEEvv,"",@"SHT_CUDA_INFO"
	.sectionflags	@""
	.align	4


	//----- nvinfo : EIATTR_CUDA_API_VERSION
	.align		4
        /*0000*/ 	.byte	0x04, 0x37
        /*0002*/ 	.short	(.L_155 - .L_154)
.L_154:
        /*0004*/ 	.word	0x00000082


	//----- nvinfo : EIATTR_SPARSE_MMA_MASK
	.align		4
.L_155:
        /*0008*/ 	.byte	0x03, 0x50
        /*000a*/ 	.short	0x0000


	//----- nvinfo : EIATTR_MAXREG_COUNT
	.align		4
        /*000c*/ 	.byte	0x03, 0x1b
        /*000e*/ 	.short	0x00ff


	//----- nvinfo : EIATTR_MERCURY_ISA_VERSION
	.align		4
        /*0010*/ 	.byte	0x03, 0x5f
        /*0012*/ 	.short	0x0101


	//----- nvinfo : EIATTR_VRC_CTA_INIT_COUNT
	.align		4
        /*0014*/ 	.byte	0x02, 0x4a
	.zero		1
	.zero		1


	//----- nvinfo : EIATTR_EXIT_INSTR_OFFSETS
	.align		4
        /*0018*/ 	.byte	0x04, 0x1c
        /*001a*/ 	.short	(.L_157 - .L_156)


	//   ....[0]....
.L_156:
        /*001c*/ 	.word	0x00000010


	//----- nvinfo : EIATTR_SW_WAR
	.align		4
.L_157:
        /*0020*/ 	.byte	0x04, 0x36
        /*0022*/ 	.short	(.L_159 - .L_158)
.L_158:
        /*0024*/ 	.word	0x00000008
.L_159:


//--------------------- .nv.info._Z20BlockPrefixSumKernelILi32ELi32ELN3cub18CUB_300001_SM_100018BlockScanAlgorithmE2EEvPiS3_Pl --------------------------
	.section	.nv.info._Z20BlockPrefixSumKernelILi32ELi32ELN3cub18CUB_300001_SM_100018BlockScanAlgorithmE2EEvPiS3_Pl,"",@"SHT_CUDA_INFO"
	.sectionflags	@""
	.align	4


	//----- nvinfo : EIATTR_CUDA_API_VERSION
	.align		4
        /*0000*/ 	.byte	0x04, 0x37
        /*0002*/ 	.short	(.L_161 - .L_160)
.L_160:
        /*0004*/ 	.word	0x00000082


	//----- nvinfo : EIATTR_KPARAM_INFO
	.align		4
.L_161:
        /*0008*/ 	.byte	0x04, 0x17
        /*000a*/ 	.short	(.L_163 - .L_162)
.L_162:
        /*000c*/ 	.word	0x00000000
        /*0010*/ 	.short	0x0002
        /*0012*/ 	.short	0x0010
        /*0014*/ 	.byte	0x00, 0xf5, 0x21, 0x00


	//----- nvinfo : EIATTR_KPARAM_INFO
	.align		4
.L_163:
        /*0018*/ 	.byte	0x04, 0x17
        /*001a*/ 	.short	(.L_165 - .L_164)
.L_164:
        /*001c*/ 	.word	0x00000000
        /*0020*/ 	.short	0x0001
        /*0022*/ 	.short	0x0008
        /*0024*/ 	.byte	0x00, 0xf5, 0x21, 0x00


	//----- nvinfo : EIATTR_KPARAM_INFO
	.align		4
.L_165:
        /*0028*/ 	.byte	0x04, 0x17
        /*002a*/ 	.short	(.L_167 - .L_166)
.L_166:
        /*002c*/ 	.word	0x00000000
        /*0030*/ 	.short	0x0000
        /*0032*/ 	.short	0x0000
        /*0034*/ 	.byte	0x00, 0xf5, 0x21, 0x00


	//----- nvinfo : EIATTR_SPARSE_MMA_MASK
	.align		4
.L_167:
        /*0038*/ 	.byte	0x03, 0x50
        /*003a*/ 	.short	0x0000


	//----- nvinfo : EIATTR_MAXREG_COUNT
	.align		4
        /*003c*/ 	.byte	0x03, 0x1b
        /*003e*/ 	.short	0x00ff


	//----- nvinfo : EIATTR_NUM_BARRIERS
	.align		4
        /*0040*/ 	.byte	0x02, 0x4c
        /*0042*/ 	.byte	0x01
	.zero		1


	//----- nvinfo : EIATTR_MERCURY_ISA_VERSION
	.align		4
        /*0044*/ 	.byte	0x03, 0x5f
        /*0046*/ 	.short	0x0101


	//----- nvinfo : EIATTR_COOP_GROUP_MASK_REGIDS
	.align		4
        /*0048*/ 	.byte	0x04, 0x29
        /*004a*/ 	.short	(.L_169 - .L_168)


	//   ....[0]....
.L_168:
        /*004c*/ 	.word	0xffffffff


	//   ....[1]....
        /*0050*/ 	.word	0xffffffff


	//   ....[2]....
        /*0054*/ 	.word	0xffffffff


	//   ....[3]....
        /*0058*/ 	.word	0xffffffff


	//   ....[4]....
        /*005c*/ 	.word	0xffffffff


	//   ....[5]....
        /*0060*/ 	.word	0xffffffff


	//   ....[6]....
        /*0064*/ 	.word	0xffffffff


	//----- nvinfo : EIATTR_COOP_GROUP_INSTR_OFFSETS
	.align		4
.L_169:
        /*0068*/ 	.byte	0x04, 0x28
        /*006a*/ 	.short	(.L_171 - .L_170)


	//   ....[0]....
.L_170:
        /*006c*/ 	.word	0x00000ad0


	//   ....[1]....
        /*0070*/ 	.word	0x00000f00


	//   ....[2]....
        /*0074*/ 	.word	0x00000f20


	//   ....[3]....
        /*0078*/ 	.word	0x00000f40


	//   ....[4]....
        /*007c*/ 	.word	0x00000f60


	//   ....[5]....
        /*0080*/ 	.word	0x00000f80


	//   ....[6]....
        /*0084*/ 	.word	0x00001740


	//----- nvinfo : EIATTR_VRC_CTA_INIT_COUNT
	.align		4
.L_171:
        /*0088*/ 	.byte	0x02, 0x4a
	.zero		1
	.zero		1


	//----- nvinfo : EIATTR_EXIT_INSTR_OFFSETS
	.align		4
        /*008c*/ 	.byte	0x04, 0x1c
        /*008e*/ 	.short	(.L_173 - .L_172)


	//   ....[0]....
.L_172:
        /*0090*/ 	.word	0x00001c20


	//   ....[1]....
        /*0094*/ 	.word	0x00001ce0


	//----- nvinfo : EIATTR_CBANK_PARAM_SIZE
	.align		4
.L_173:
        /*0098*/ 	.byte	0x03, 0x19
        /*009a*/ 	.short	0x0018


	//----- nvinfo : EIATTR_PARAM_CBANK
	.align		4
        /*009c*/ 	.byte	0x04, 0x0a
        /*009e*/ 	.short	(.L_175 - .L_174)
	.align		4
.L_174:
        /*00a0*/ 	.word	index@(.nv.constant0._Z20BlockPrefixSumKernelILi32ELi32ELN3cub18CUB_300001_SM_100018BlockScanAlgorithmE2EEvPiS3_Pl)
        /*00a4*/ 	.short	0x0380
        /*00a6*/ 	.short	0x0018


	//----- nvinfo : EIATTR_SW_WAR
	.align		4
.L_175:
        /*00a8*/ 	.byte	0x04, 0x36
        /*00aa*/ 	.short	(.L_177 - .L_176)
.L_176:
        /*00ac*/ 	.word	0x00000008
.L_177:


//--------------------- .nv.info._Z20BlockPrefixSumKernelILi64ELi16ELN3cub18CUB_300001_SM_100018BlockScanAlgorithmE2EEvPiS3_Pl --------------------------
	.section	.nv.info._Z20BlockPrefixSumKernelILi64ELi16ELN3cub18CUB_300001_SM_100018BlockScanAlgorithmE2EEvPiS3_Pl,"",@"SHT_CUDA_INFO"
	.sectionflags	@""
	.align	4


	//----- nvinfo : EIATTR_CUDA_API_VERSION
	.align		4
        /*0000*/ 	.byte	0x04, 0x37
        /*0002*/ 	.short	(.L_179 - .L_178)
.L_178:
        /*0004*/ 	.word	0x00000082


	//----- nvinfo : EIATTR_KPARAM_INFO
	.align		4
.L_179:
        /*0008*/ 	.byte	0x04, 0x17
        /*000a*/ 	.short	(.L_181 - .L_180)
.L_180:
        /*000c*/ 	.word	0x00000000
        /*0010*/ 	.short	0x0002
        /*0012*/ 	.short	0x0010
        /*0014*/ 	.byte	0x00, 0xf5, 0x21, 0x00


	//----- nvinfo : EIATTR_KPARAM_INFO
	.align		4
.L_181:
        /*0018*/ 	.byte	0x04, 0x17
        /*001a*/ 	.short	(.L_183 - .L_182)
.L_182:
        /*001c*/ 	.word	0x00000000
        /*0020*/ 	.short	0x0001
        /*0022*/ 	.short	0x0008
        /*0024*/ 	.byte	0x00, 0xf5, 0x21, 0x00


	//----- nvinfo : EIATTR_KPARAM_INFO
	.align		4
.L_183:
        /*0028*/ 	.byte	0x04, 0x17
        /*002a*/ 	.short	(.L_185 - .L_184)
.L_184:
        /*002c*/ 	.word	0x00000000
        /*0030*/ 	.short	0x0000
        /*0032*/ 	.short	0x0000
        /*0034*/ 	.byte	0x00, 0xf5, 0x21, 0x00


	//----- nvinfo : EIATTR_SPARSE_MMA_MASK
	.align		4
.L_185:
        /*0038*/ 	.byte	0x03, 0x50
        /*003a*/ 	.short	0x0000


	//----- nvinfo : EIATTR_MAXREG_COUNT
	.align		4
        /*003c*/ 	.byte	0x03, 0x1b
        /*003e*/ 	.short	0x00ff


	//----- nvinfo : EIATTR_NUM_BARRIERS
	.align		4
        /*0040*/ 	.byte	0x02, 0x4c
        /*0042*/ 	.byte	0x01
	.zero		1


	//----- nvinfo : EIATTR_MERCURY_ISA_VERSION
	.align		4
        /*0044*/ 	.byte	0x03, 0x5f
        /*0046*/ 	.short	0x0101


	//----- nvinfo : EIATTR_COOP_GROUP_MASK_REGIDS
	.align		4
        /*0048*/ 	.byte	0x04, 0x29
        /*004a*/ 	.short	(.L_187 - .L_186)


	//   ....[0]....
.L_186:
        /*004c*/ 	.word	0xffffffff


	//   ....[1]....
        /*0050*/ 	.word	0xffffffff


	//   ....[2]....
        /*0054*/ 	.word	0xffffffff


	//   ....[3]....
        /*0058*/ 	.word	0xffffffff


	//   ....[4]....
        /*005c*/ 	.word	0xffffffff


	//   ....[5]....
        /*0060*/ 	.word	0xffffffff


	//   ....[6]....
        /*0064*/ 	.word	0xffffffff


	//----- nvinfo : EIATTR_COOP_GROUP_INSTR_OFFSETS
	.align		4
.L_187:
        /*0068*/ 	.byte	0x04, 0x28
        /*006a*/ 	.short	(.L_189 - .L_188)


	//   ....[0]....
.L_188:
        /*006c*/ 	.word	0x00000610


	//   ....[1]....
        /*0070*/ 	.word	0x00000860


	//   ....[2]....
        /*0074*/ 	.word	0x00000880


	//   ....[3]....
        /*0078*/ 	.word	0x000008a0


	//   ....[4]....
        /*007c*/ 	.word	0x000008c0


	//   ....[5]....
        /*0080*/ 	.word	0x000008e0


	//   ....[6]....
        /*0084*/ 	.word	0x00000bd0


	//----- nvinfo : EIATTR_VRC_CTA_INIT_COUNT
	.align		4
.L_189:
        /*0088*/ 	.byte	0x02, 0x4a
	.zero		1
	.zero		1


	//----- nvinfo : EIATTR_EXIT_INSTR_OFFSETS
	.align		4
        /*008c*/ 	.byte	0x04, 0x1c
        /*008e*/ 	.short	(.L_191 - .L_190)


	//   ....[0]....
.L_190:
        /*0090*/ 	.word	0x00000e20


	//   ....[1]....
        /*0094*/ 	.word	0x00000ee0


	//----- nvinfo : EIATTR_CBANK_PARAM_SIZE
	.align		4
.L_191:
        /*0098*/ 	.byte	0x03, 0x19
        /*009a*/ 	.short	0x0018


	//----- nvinfo : EIATTR_PARAM_CBANK
	.align		4
        /*009c*/ 	.byte	0x04, 0x0a
        /*009e*/ 	.short	(.L_193 - .L_192)
	.align		4
.L_192:
        /*00a0*/ 	.word	index@(.nv.constant0._Z20BlockPrefixSumKernelILi64ELi16ELN3cub18CUB_300001_SM_100018BlockScanAlgorithmE2EEvPiS3_Pl)
        /*00a4*/ 	.short	0x0380
        /*00a6*/ 	.short	0x0018


	//----- nvinfo : EIATTR_SW_WAR
	.align		4
.L_193:
        /*00a8*/ 	.byte	0x04, 0x36
        /*00aa*/ 	.short	(.L_195 - .L_194)
.L_194:
        /*00ac*/ 	.word	0x00000008
.L_195:


//--------------------- .nv.info._Z20BlockPrefixSumKernelILi128ELi8ELN3cub18CUB_300001_SM_100018BlockScanAlgorithmE2EEvPiS3_Pl --------------------------
	.section	.nv.info._Z20BlockPrefixSumKernelILi128ELi8ELN3cub18CUB_300001_SM_100018BlockScanAlgorithmE2EEvPiS3_Pl,"",@"SHT_CUDA_INFO"
	.sectionflags	@""
	.align	4


	//----- nvinfo : EIATTR_CUDA_API_VERSION
	.align		4
        /*0000*/ 	.byte	0x04, 0x37
        /*0002*/ 	.short	(.L_197 - .L_196)
.L_196:
        /*0004*/ 	.word	0x00000082


	//----- nvinfo : EIATTR_KPARAM_INFO
	.align		4
.L_197:
        /*0008*/ 	.byte	0x04, 0x17
        /*000a*/ 	.short	(.L_199 - .L_198)
.L_198:
        /*000c*/ 	.word	0x00000000
        /*0010*/ 	.short	0x0002
        /*0012*/ 	.short	0x0010
        /*0014*/ 	.byte	0x00, 0xf5, 0x21, 0x00


	//----- nvinfo : EIATTR_KPARAM_INFO
	.align		4
.L_199:
        /*0018*/ 	.byte	0x04, 0x17
        /*001a*/ 	.short	(.L_201 - .L_200)
.L_200:
        /*001c*/ 	.word	0x00000000
        /*0020*/ 	.short	0x0001
        /*0022*/ 	.short	0x0008
        /*0024*/ 	.byte	0x00, 0xf5, 0x21, 0x00


	//----- nvinfo : EIATTR_KPARAM_INFO
	.align		4
.L_201:
        /*0028*/ 	.byte	0x04, 0x17
        /*002a*/ 	.short	(.L_203 - .L_202)
.L_202:
        /*002c*/ 	.word	0x00000000
        /*0030*/ 	.short	0x0000
        /*0032*/ 	.short	0x0000
        /*0034*/ 	.byte	0x00, 0xf5, 0x21, 0x00


	//----- nvinfo : EIATTR_SPARSE_MMA_MASK
	.align		4
.L_203:
        /*0038*/ 	.byte	0x03, 0x50
        /*003a*/ 	.short	0x0000


	//----- nvinfo : EIATTR_MAXREG_COUNT
	.align		4
        /*003c*/ 	.byte	0x03, 0x1b
        /*003e*/ 	.short	0x00ff


	//----- nvinfo : EIATTR_NUM_BARRIERS
	.align		4
        /*0040*/ 	.byte	0x02, 0x4c
        /*0042*/ 	.byte	0x01
	.zero		1


	//----- nvinfo : EIATTR_MERCURY_ISA_VERSION
	.align		4
        /*0044*/ 	.byte	0x03, 0x5f
        /*0046*/ 	.short	0x0101


	//----- nvinfo : EIATTR_COOP_GROUP_MASK_REGIDS
	.align		4
        /*0048*/ 	.byte	0x04, 0x29
        /*004a*/ 	.short	(.L_205 - .L_204)


	//   ....[0]....
.L_204:
        /*004c*/ 	.word	0xffffffff


	//   ....[1]....
        /*0050*/ 	.word	0xffffffff


	//   ....[2]....
        /*0054*/ 	.word	0xffffffff


	//   ....[3]....
        /*0058*/ 	.word	0xffffffff


	//   ....[4]....
        /*005c*/ 	.word	0xffffffff


	//   ....[5]....
        /*0060*/ 	.word	0xffffffff


	//   ....[6]....
        /*0064*/ 	.word	0xffffffff


	//----- nvinfo : EIATTR_COOP_GROUP_INSTR_OFFSETS
	.align		4
.L_205:
        /*0068*/ 	.byte	0x04, 0x28
        /*006a*/ 	.short	(.L_207 - .L_206)


	//   ....[0]....
.L_206:
        /*006c*/ 	.word	0x00000390


	//   ....[1]....
        /*0070*/ 	.word	0x000004e0


	//   ....[2]....
        /*0074*/ 	.word	0x00000500


	//   ....[3]....
        /*0078*/ 	.word	0x00000520


	//   ....[4]....
        /*007c*/ 	.word	0x00000540


	//   ....[5]....
        /*0080*/ 	.word	0x00000570


	//   ....[6]....
        /*0084*/ 	.word	0x000007b0


	//----- nvinfo : EIATTR_VRC_CTA_INIT_COUNT
	.align		4
.L_207:
        /*0088*/ 	.byte	0x02, 0x4a
	.zero		1
	.zero		1


	//----- nvinfo : EIATTR_EXIT_INSTR_OFFSETS
	.align		4
        /*008c*/ 	.byte	0x04, 0x1c
        /*008e*/ 	.short	(.L_209 - .L_208)


	//   ....[0]....
.L_208:
        /*0090*/ 	.word	0x000008d0


	//   ....[1]....
        /*0094*/ 	.word	0x00000990


	//----- nvinfo : EIATTR_CBANK_PARAM_SIZE
	.align		4
.L_209:
        /*0098*/ 	.byte	0x03, 0x19
        /*009a*/ 	.short	0x0018


	//----- nvinfo : EIATTR_PARAM_CBANK
	.align		4
        /*009c*/ 	.byte	0x04, 0x0a
        /*009e*/ 	.short	(.L_211 - .L_210)
	.align		4
.L_210:
        /*00a0*/ 	.word	index@(.nv.constant0._Z20BlockPrefixSumKernelILi128ELi8ELN3cub18CUB_300001_SM_100018BlockScanAlgorithmE2EEvPiS3_Pl)
        /*00a4*/ 	.short	0x0380
        /*00a6*/ 	.short	0x0018


	//----- nvinfo : EIATTR_SW_WAR
	.align		4
.L_211:
        /*00a8*/ 	.byte	0x04, 0x36
        /*00aa*/ 	.short	(.L_213 - .L_212)
.L_212:
        /*00ac*/ 	.word	0x00000008
.L_213:


//--------------------- .nv.info._Z20BlockPrefixSumKernelILi256ELi4ELN3cub18CUB_300001_SM_100018BlockScanAlgorithmE2EEvPiS3_Pl --------------------------
	.section	.nv.info._Z20BlockPrefixSumKernelILi256ELi4ELN3cub18CUB_300001_SM_100018BlockScanAlgorithmE2EEvPiS3_Pl,"",@"SHT_CUDA_INFO"
	.sectionflags	@""
	.align	4


	//----- nvinfo : EIATTR_CUDA_API_VERSION
	.align		4
        /*0000*/ 	.byte	0x04, 0x37
        /*0002*/ 	.short	(.L_215 - .L_214)
.L_214:
        /*0004*/ 	.word	0x00000082


	//----- nvinfo : EIATTR_KPARAM_INFO
	.align		4
.L_215:
        /*0008*/ 	.byte	0x04, 0x17
        /*000a*/ 	.short	(.L_217 - .L_216)
.L_216:
        /*000c*/ 	.word	0x00000000
        /*0010*/ 	.short	0x0002
        /*0012*/ 	.short	0x0010
        /*0014*/ 	.byte	0x00, 0xf5, 0x21, 0x00


	//----- nvinfo : EIATTR_KPARAM_INFO
	.align		4
.L_217:
        /*0018*/ 	.byte	0x04, 0x17
        /*001a*/ 	.short	(.L_219 - .L_218)
.L_218:
        /*001c*/ 	.word	0x00000000
        /*0020*/ 	.short	0x0001
        /*0022*/ 	.short	0x0008
        /*0024*/ 	.byte	0x00, 0xf5, 0x21, 0x00


	//----- nvinfo : EIATTR_KPARAM_INFO
	.align		4
.L_219:
        /*0028*/ 	.byte	0x04, 0x17
        /*002a*/ 	.short	(.L_221 - .L_220)
.L_220:
        /*002c*/ 	.word	0x00000000
        /*0030*/ 	.short	0x0000
        /*0032*/ 	.short	0x0000
        /*0034*/ 	.byte	0x00, 0xf5, 0x21, 0x00


	//----- nvinfo : EIATTR_SPARSE_MMA_MASK
	.align		4
.L_221:
        /*0038*/ 	.byte	0x03, 0x50
        /*003a*/ 	.short	0x0000


	//----- nvinfo : EIATTR_MAXREG_COUNT
	.align		4
        /*003c*/ 	.byte	0x03, 0x1b
        /*003e*/ 	.short	0x00ff


	//----- nvinfo : EIATTR_NUM_BARRIERS
	.align		4
        /*0040*/ 	.byte	0x02, 0x4c
        /*0042*/ 	.byte	0x01
	.zero		1


	//----- nvinfo : EIATTR_MERCURY_ISA_VERSION
	.align		4
        /*0044*/ 	.byte	0x03, 0x5f
        /*0046*/ 	.short	0x0101


	//----- nvinfo : EIATTR_COOP_GROUP_MASK_REGIDS
	.align		4
        /*0048*/ 	.byte	0x04, 0x29
        /*004a*/ 	.short	(.L_223 - .L_222)


	//   ....[0]....
.L_222:
        /*004c*/ 	.word	0xffffffff


	//   ....[1]....
        /*0050*/ 	.word	0xffffffff


	//   ....[2]....
        /*0054*/ 	.word	0xffffffff


	//   ....[3]....
        /*0058*/ 	.word	0xffffffff


	//   ....[4]....
        /*005c*/ 	.word	0xffffffff


	//   ....[5]....
        /*0060*/ 	.word	0xffffffff


	//   ....[6]....
        /*0064*/ 	.word	0xffffffff


	//----- nvinfo : EIATTR_COOP_GROUP_INSTR_OFFSETS
	.align		4
.L_223:
        /*0068*/ 	.byte	0x04, 0x28
        /*006a*/ 	.short	(.L_225 - .L_224)


	//   ....[0]....
.L_224:
        /*006c*/ 	.word	0x00000190


	//   ....[1]....
        /*0070*/ 	.word	0x00000230


	//   ....[2]....
        /*0074*/ 	.word	0x00000260


	//   ....[3]....
        /*0078*/ 	.word	0x00000280


	//   ....[4]....
        /*007c*/ 	.word	0x000002a0


	//   ....[5]....
        /*0080*/ 	.word	0x000002c0


	//   ....[6]....
        /*0084*/ 	.word	0x00000520


	//----- nvinfo : EIATTR_VRC_CTA_INIT_COUNT
	.align		4
.L_225:
        /*0088*/ 	.byte	0x02, 0x4a
	.zero		1
	.zero		1


	//----- nvinfo : EIATTR_EXIT_INSTR_OFFSETS
	.align		4
        /*008c*/ 	.byte	0x04, 0x1c
        /*008e*/ 	.short	(.L_227 - .L_226)


	//   ....[0]....
.L_226:
        /*0090*/ 	.word	0x000005c0


	//   ....[1]....
        /*0094*/ 	.word	0x00000680


	//----- nvinfo : EIATTR_CBANK_PARAM_SIZE
	.align		4
.L_227:
        /*0098*/ 	.byte	0x03, 0x19
        /*009a*/ 	.short	0x0018


	//----- nvinfo : EIATTR_PARAM_CBANK
	.align		4
        /*009c*/ 	.byte	0x04, 0x0a
        /*009e*/ 	.short	(.L_229 - .L_228)
	.align		4
.L_228:
        /*00a0*/ 	.word	index@(.nv.constant0._Z20BlockPrefixSumKernelILi256ELi4ELN3cub18CUB_300001_SM_100018BlockScanAlgorithmE2EEvPiS3_Pl)
        /*00a4*/ 	.short	0x0380
        /*00a6*/ 	.short	0x0018


	//----- nvinfo : EIATTR_SW_WAR
	.align		4
.L_229:
        /*00a8*/ 	.byte	0x04, 0x36
        /*00aa*/ 	.short	(.L_231 - .L_230)
.L_230:
        /*00ac*/ 	.word	0x00000008
.L_231:


//--------------------- .nv.info._Z20BlockPrefixSumKernelILi512ELi2ELN3cub18CUB_300001_SM_100018BlockScanAlgorithmE2EEvPiS3_Pl --------------------------
	.section	.nv.info._Z20BlockPrefixSumKernelILi512ELi2ELN3cub18CUB_300001_SM_100018BlockScanAlgorithmE2EEvPiS3_Pl,"",@"SHT_CUDA_INFO"
	.sectionflags	@""
	.align	4


	//----- nvinfo : EIATTR_CUDA_API_VERSION
	.align		4
        /*0000*/ 	.byte	0x04, 0x37
        /*0002*/ 	.short	(.L_233 - .L_232)
.L_232:
        /*0004*/ 	.word	0x00000082


	//----- nvinfo : EIATTR_KPARAM_INFO
	.align		4
.L_233:
        /*0008*/ 	.byte	0x04, 0x17
        /*000a*/ 	.short	(.L_235 - .L_234)
.L_234:
        /*000c*/ 	.word	0x00000000
        /*0010*/ 	.short	0x0002
        /*0012*/ 	.short	0x0010
        /*0014*/ 	.byte	0x00, 0xf5, 0x21, 0x00


	//----- nvinfo : EIATTR_KPARAM_INFO
	.align		4
.L_235:
        /*0018*/ 	.byte	0x04, 0x17
        /*001a*/ 	.short	(.L_237 - .L_236)
.L_236:
        /*001c*/ 	.word	0x00000000
        /*0020*/ 	.short	0x0001
        /*0022*/ 	.short	0x0008
        /*0024*/ 	.byte	0x00, 0xf5, 0x21, 0x00


	//----- nvinfo : EIATTR_KPARAM_INFO
	.align		4
.L_237:
        /*0028*/ 	.byte	0x04, 0x17
        /*002a*/ 	.short	(.L_239 - .L_238)
.L_238:
        /*002c*/ 	.word	0x00000000
        /*0030*/ 	.short	0x0000
        /*0032*/ 	.short	0x0000
        /*0034*/ 	.byte	0x00, 0xf5, 0x21, 0x00


	//----- nvinfo : EIATTR_SPARSE_MMA_MASK
	.align		4
.L_239:
        /*0038*/ 	.byte	0x03, 0x50
        /*003a*/ 	.short	0x0000


	//----- nvinfo : EIATTR_MAXREG_COUNT
	.align		4
        /*003c*/ 	.byte	0x03, 0x1b
        /*003e*/ 	.short	0x00ff


	//----- nvinfo : EIATTR_NUM_BARRIERS
	.align		4
        /*0040*/ 	.byte	0x02, 0x4c
        /*0042*/ 	.byte	0x01
	.zero		1


	//----- nvinfo : EIATTR_MERCURY_ISA_VERSION
	.align		4
        /*0044*/ 	.byte	0x03, 0x5f
        /*0046*/ 	.short	0x0101


	//----- nvinfo : EIATTR_COOP_GROUP_MASK_REGIDS
	.align		4
        /*0048*/ 	.byte	0x04, 0x29
        /*004a*/ 	.short	(.L_241 - .L_240)


	//   ....[0]....
.L_240:
        /*004c*/ 	.word	0xffffffff


	//   ....[1]....
        /*0050*/ 	.word	0xffffffff


	//   ....[2]....
        /*0054*/ 	.word	0xffffffff


	//   ....[3]....
        /*0058*/ 	.word	0xffffffff


	//   ....[4]....
        /*005c*/ 	.word	0xffffffff


	//   ....[5]....
        /*0060*/ 	.word	0xffffffff


	//   ....[6]....
        /*0064*/ 	.word	0xffffffff


	//----- nvinfo : EIATTR_COOP_GROUP_INSTR_OFFSETS
	.align		4
.L_241:
        /*0068*/ 	.byte	0x04, 0x28
        /*006a*/ 	.short	(.L_243 - .L_242)


	//   ....[0]....
.L_242:
        /*006c*/ 	.word	0x00000150


	//   ....[1]....
        /*0070*/ 	.word	0x000001c0


	//   ....[2]....
        /*0074*/ 	.word	0x00000200


	//   ....[3]....
        /*0078*/ 	.word	0x00000220


	//   ....[4]....
        /*007c*/ 	.word	0x00000240


	//   ....[5]....
        /*0080*/ 	.word	0x00000260


	//   ....[6]....
        /*0084*/ 	.word	0x00000640


	//----- nvinfo : EIATTR_VRC_CTA_INIT_COUNT
	.align		4
.L_243:
        /*0088*/ 	.byte	0x02, 0x4a
	.zero		1
	.zero		1


	//----- nvinfo : EIATTR_EXIT_INSTR_OFFSETS
	.align		4
        /*008c*/ 	.byte	0x04, 0x1c
        /*008e*/ 	.short	(.L_245 - .L_244)


	//   ....[0]....
.L_244:
        /*0090*/ 	.word	0x000006a0


	//   ....[1]....
        /*0094*/ 	.word	0x00000760


	//----- nvinfo : EIATTR_CBANK_PARAM_SIZE
	.align		4
.L_245:
        /*0098*/ 	.byte	0x03, 0x19
        /*009a*/ 	.short	0x0018


	//----- nvinfo : EIATTR_PARAM_CBANK
	.align		4
        /*009c*/ 	.byte	0x04, 0x0a
        /*009e*/ 	.short	(.L_247 - .L_246)
	.align		4
.L_246:
        /*00a0*/ 	.word	index@(.nv.constant0._Z20BlockPrefixSumKernelILi512ELi2ELN3cub18CUB_300001_SM_100018BlockScanAlgorithmE2EEvPiS3_Pl)
        /*00a4*/ 	.short	0x0380
        /*00a6*/ 	.short	0x0018


	//----- nvinfo : EIATTR_SW_WAR
	.align		4
.L_247:
        /*00a8*/ 	.byte	0x04, 0x36
        /*00aa*/ 	.short	(.L_249 - .L_248)
.L_248:
        /*00ac*/ 	.word	0x00000008
.L_249:


//--------------------- .nv.info._Z20BlockPrefixSumKernelILi1024ELi1ELN3cub18CUB_300001_SM_100018BlockScanAlgorithmE2EEvPiS3_Pl --------------------------
	.section	.nv.info._Z20BlockPrefixSumKernelILi1024ELi1ELN3cub18CUB_300001_SM_100018BlockScanAlgorithmE2EEvPiS3_Pl,"",@"SHT_CUDA_INFO"
	.sectionflags	@""
	.align	4


	//----- nvinfo : EIATTR_CUDA_API_VERSION
	.align		4
        /*0000*/ 	.byte	0x04, 0x37
        /*0002*/ 	.short	(.L_251 - .L_250)
.L_250:
        /*0004*/ 	.word	0x00000082


	//----- nvinfo : EIATTR_KPARAM_INFO
	.align		4
.L_251:
        /*0008*/ 	.byte	0x04, 0x17
        /*000a*/ 	.short	(.L_253 - .L_252)
.L_252:
        /*000c*/ 	.word	0x00000000
        /*0010*/ 	.short	0x0002
        /*0012*/ 	.short	0x0010
        /*0014*/ 	.byte	0x00, 0xf5, 0x21, 0x00


	//----- nvinfo : EIATTR_KPARAM_INFO
	.align		4
.L_253:
        /*0018*/ 	.byte	0x04, 0x17
        /*001a*/ 	.short	(.L_255 - .L_254)
.L_254:
        /*001c*/ 	.word	0x00000000
        /*0020*/ 	.short	0x0001
        /*0022*/ 	.short	0x0008
        /*0024*/ 	.byte	0x00, 0xf5, 0x21, 0x00


	//----- nvinfo : EIATTR_KPARAM_INFO
	.align		4
.L_255:
        /*0028*/ 	.byte	0x04, 0x17
        /*002a*/ 	.short	(.L_257 - .L_256)
.L_256:
        /*002c*/ 	.word	0x00000000
        /*0030*/ 	.short	0x0000
        /*0032*/ 	.short	0x0000
        /*0034*/ 	.byte	0x00, 0xf5, 0x21, 0x00


	//----- nvinfo : EIATTR_SPARSE_MMA_MASK
	.align		4
.L_257:
        /*0038*/ 	.byte	0x03, 0x50
        /*003a*/ 	.short	0x0000


	//----- nvinfo : EIATTR_MAXREG_COUNT
	.align		4
        /*003c*/ 	.byte	0x03, 0x1b
        /*003e*/ 	.short	0x00ff


	//----- nvinfo : EIATTR_NUM_BARRIERS
	.align		4
        /*0040*/ 	.byte	0x02, 0x4c
        /*0042*/ 	.byte	0x01
	.zero		1


	//----- nvinfo : EIATTR_MERCURY_ISA_VERSION
	.align		4
        /*0044*/ 	.byte	0x03, 0x5f
        /*0046*/ 	.short	0x0101


	//----- nvinfo : EIATTR_COOP_GROUP_MASK_REGIDS
	.align		4
        /*0048*/ 	.byte	0x04, 0x29
        /*004a*/ 	.short	(.L_259 - .L_258)


	//   ....[0]....
.L_258:
        /*004c*/ 	.word	0xffffffff


	//   ....[1]....
        /*0050*/ 	.word	0xffffffff


	//   ....[2]....
        /*0054*/ 	.word	0xffffffff


	//   ....[3]....
        /*0058*/ 	.word	0xffffffff


	//   ....[4]....
        /*005c*/ 	.word	0xffffffff


	//   ....[5]....
        /*0060*/ 	.word	0xffffffff


	//   ....[6]....
        /*0064*/ 	.word	0xffffffff


	//----- nvinfo : EIATTR_COOP_GROUP_INSTR_OFFSETS
	.align		4
.L_259:
        /*0068*/ 	.byte	0x04, 0x28
        /*006a*/ 	.short	(.L_261 - .L_260)


	//   ....[0]....
.L_260:
        /*006c*/ 	.word	0x000000e0


	//   ....[1]....
        /*0070*/ 	.word	0x00000120


	//   ....[2]....
        /*0074*/ 	.word	0x00000180


	//   ....[3]....
        /*0078*/ 	.word	0x000001a0


	//   ....[4]....
        /*007c*/ 	.word	0x000001c0


	//   ....[5]....
        /*0080*/ 	.word	0x000001e0


	//   ....[6]....
        /*0084*/ 	.word	0x000008f0


	//----- nvinfo : EIATTR_VRC_CTA_INIT_COUNT
	.align		4
.L_261:
        /*0088*/ 	.byte	0x02, 0x4a
	.zero		1
	.zero		1


	//----- nvinfo : EIATTR_EXIT_INSTR_OFFSETS
	.align		4
        /*008c*/ 	.byte	0x04, 0x1c
        /*008e*/ 	.short	(.L_263 - .L_262)


	//   ....[0]....
.L_262:
        /*0090*/ 	.word	0x00000930


	//   ....[1]....
        /*0094*/ 	.word	0x000009f0


	//----- nvinfo : EIATTR_CBANK_PARAM_SIZE
	.align		4
.L_263:
        /*0098*/ 	.byte	0x03, 0x19
        /*009a*/ 	.short	0x0018


	//----- nvinfo : EIATTR_PARAM_CBANK
	.align		4
        /*009c*/ 	.byte	0x04, 0x0a
        /*009e*/ 	.short	(.L_265 - .L_264)
	.align		4
.L_264:
        /*00a0*/ 	.word	index@(.nv.constant0._Z20BlockPrefixSumKernelILi1024ELi1ELN3cub18CUB_300001_SM_100018BlockScanAlgorithmE2EEvPiS3_Pl)
        /*00a4*/ 	.short	0x0380
        /*00a6*/ 	.short	0x0018


	//----- nvinfo : EIATTR_SW_WAR
	.align		4
.L_265:
        /*00a8*/ 	.byte	0x04, 0x36
        /*00aa*/ 	.short	(.L_267 - .L_266)
.L_266:
        /*00ac*/ 	.word	0x00000008
.L_267:


//--------------------- .nv.info._Z20BlockPrefixSumKernelILi32ELi32ELN3cub18CUB_300001_SM_100018BlockScanAlgorithmE1EEvPiS3_Pl --------------------------
	.section	.nv.info._Z20BlockPrefixSumKernelILi32ELi32ELN3cub18CUB_300001_SM_100018BlockScanAlgorithmE1EEvPiS3_Pl,"",@"SHT_CUDA_INFO"
	.sectionflags	@""
	.align	4


	//----- nvinfo : EIATTR_CUDA_API_VERSION
	.align		4
        /*0000*/ 	.byte	0x04, 0x37
        /*0002*/ 	.short	(.L_269 - .L_268)
.L_268:
        /*0004*/ 	.word	0x00000082


	//----- nvinfo : EIATTR_KPARAM_INFO
	.align		4
.L_269:
        /*0008*/ 	.byte	0x04, 0x17
        /*000a*/ 	.short	(.L_271 - .L_270)
.L_270:
        /*000c*/ 	.word	0x00000000
        /*0010*/ 	.short	0x0002
        /*0012*/ 	.short	0x0010
        /*0014*/ 	.byte	0x00, 0xf5, 0x21, 0x00


	//----- nvinfo : EIATTR_KPARAM_INFO
	.align		4
.L_271:
        /*0018*/ 	.byte	0x04, 0x17
        /*001a*/ 	.short	(.L_273 - .L_272)
.L_272:
        /*001c*/ 	.word	0x00000000
        /*0020*/ 	.short	0x0001
        /*0022*/ 	.short	0x0008
        /*0024*/ 	.byte	0x00, 0xf5, 0x21, 0x00


	//----- nvinfo : EIATTR_KPARAM_INFO
	.align		4
.L_273:
        /*0028*/ 	.byte	0x04, 0x17
        /*002a*/ 	.short	(.L_275 - .L_274)
.L_274:
        /*002c*/ 	.word	0x00000000
        /*0030*/ 	.short	0x0000
        /*0032*/ 	.short	0x0000
        /*0034*/ 	.byte	0x00, 0xf5, 0x21, 0x00


	//----- nvinfo : EIATTR_SPARSE_MMA_MASK
	.align		4
.L_275:
        /*0038*/ 	.byte	0x03, 0x50
        /*003a*/ 	.short	0x0000


	//----- nvinfo : EIATTR_MAXREG_COUNT
	.align		4
        /*003c*/ 	.byte	0x03, 0x1b
        /*003e*/ 	.short	0x00ff


	//----- nvinfo : EIATTR_NUM_BARRIERS
	.align		4
        /*0040*/ 	.byte	0x02, 0x4c
        /*0042*/ 	.byte	0x01
	.zero		1


	//----- nvinfo : EIATTR_MERCURY_ISA_VERSION
	.align		4
        /*0044*/ 	.byte	0x03, 0x5f
        /*0046*/ 	.short	0x0101


	//----- nvinfo : EIATTR_COOP_GROUP_MASK_REGIDS
	.align		4
        /*0048*/ 	.byte	0x04, 0x29
        /*004a*/ 	.short	(.L_277 - .L_276)


	//   ....[0]....
.L_276:
        /*004c*/ 	.word	0xffffffff


	//   ....[1]....
        /*0050*/ 	.word	0xffffffff


	//   ....[2]....
        /*0054*/ 	.word	0xffffffff


	//   ....[3]....
        /*0058*/ 	.word	0xffffffff


	//   ....[4]....
        /*005c*/ 	.word	0xffffffff


	//   ....[5]....
        /*0060*/ 	.word	0xffffffff


	//   ....[6]....
        /*0064*/ 	.word	0xffffffff


	//   ....[7]....
        /*0068*/ 	.word	0xffffffff


	//----- nvinfo : EIATTR_COOP_GROUP_INSTR_OFFSETS
	.align		4
.L_277:
        /*006c*/ 	.byte	0x04, 0x28
        /*006e*/ 	.short	(.L_279 - .L_278)


	//   ....[0]....
.L_278:
        /*0070*/ 	.word	0x00000ad0


	//   ....[1]....
        /*0074*/ 	.word	0x00000e00


	//   ....[2]....
        /*0078*/ 	.word	0x00000e20


	//   ....[3]....
        /*007c*/ 	.word	0x00000e40


	//   ....[4]....
        /*0080*/ 	.word	0x00000e60


	//   ....[5]....
        /*0084*/ 	.word	0x00000e80


	//   ....[6]....
        /*0088*/ 	.word	0x00000eb0


	//   ....[7]....
        /*008c*/ 	.word	0x00001330


	//----- nvinfo : EIATTR_VRC_CTA_INIT_COUNT
	.align		4
.L_279:
        /*0090*/ 	.byte	0x02, 0x4a
	.zero		1
	.zero		1


	//----- nvinfo : EIATTR_EXIT_INSTR_OFFSETS
	.align		4
        /*0094*/ 	.byte	0x04, 0x1c
        /*0096*/ 	.short	(.L_281 - .L_280)


	//   ....[0]....
.L_280:
        /*0098*/ 	.word	0x00001740


	//   ....[1]....
        /*009c*/ 	.word	0x00001800


	//----- nvinfo : EIATTR_CBANK_PARAM_SIZE
	.align		4
.L_281:
        /*00a0*/ 	.byte	0x03, 0x19
        /*00a2*/ 	.short	0x0018


	//----- nvinfo : EIATTR_PARAM_CBANK
	.align		4
        /*00a4*/ 	.byte	0x04, 0x0a
        /*00a6*/ 	.short	(.L_283 - .L_282)
	.align		4
.L_282:
        /*00a8*/ 	.word	index@(.nv.constant0._Z20BlockPrefixSumKernelILi32ELi32ELN3cub18CUB_300001_SM_100018BlockScanAlgorithmE1EEvPiS3_Pl)
        /*00ac*/ 	.short	0x0380
        /*00ae*/ 	.short	0x0018


	//----- nvinfo : EIATTR_SW_WAR
	.align		4
.L_283:
        /*00b0*/ 	.byte	0x04, 0x36
        /*00b2*/ 	.short	(.L_285 - .L_284)
.L_284:
        /*00b4*/ 	.word	0x00000008
.L_285:


//--------------------- .nv.info._Z20BlockPrefixSumKernelILi64ELi16ELN3cub18CUB_300001_SM_100018BlockScanAlgorithmE1EEvPiS3_Pl --------------------------
	.section	.nv.info._Z20BlockPrefixSumKernelILi64ELi16ELN3cub18CUB_300001_SM_100018BlockScanAlgorithmE1EEvPiS3_Pl,"",@"SHT_CUDA_INFO"
	.sectionflags	@""
	.align	4


	//----- nvinfo : EIATTR_CUDA_API_VERSION
	.align		4
        /*0000*/ 	.byte	0x04, 0x37
        /*0002*/ 	.short	(.L_287 - .L_286)
.L_286:
        /*0004*/ 	.word	0x00000082


	//----- nvinfo : EIATTR_KPARAM_INFO
	.align		4
.L_287:
        /*0008*/ 	.byte	0x04, 0x17
        /*000a*/ 	.short	(.L_289 - .L_288)
.L_288:
        /*000c*/ 	.word	0x00000000
        /*0010*/ 	.short	0x0002
        /*0012*/ 	.short	0x0010
        /*0014*/ 	.byte	0x00, 0xf5, 0x21, 0x00


	//----- nvinfo : EIATTR_KPARAM_INFO
	.align		4
.L_289:
        /*0018*/ 	.byte	0x04, 0x17
        /*001a*/ 	.short	(.L_291 - .L_290)
.L_290:
        /*001c*/ 	.word	0x00000000
        /*0020*/ 	.short	0x0001
        /*0022*/ 	.short	0x0008
        /*0024*/ 	.byte	0x00, 0xf5, 0x21, 0x00


	//----- nvinfo : EIATTR_KPARAM_INFO
	.align		4
.L_291:
        /*0028*/ 	.byte	0x04, 0x17
        /*002a*/ 	.short	(.L_293 - .L_292)
.L_292:
        /*002c*/ 	.word	0x00000000
        /*0030*/ 	.short	0x0000
        /*0032*/ 	.short	0x0000
        /*0034*/ 	.byte	0x00, 0xf5, 0x21, 0x00


	//----- nvinfo : EIATTR_SPARSE_MMA_MASK
	.align		4
.L_293:
        /*0038*/ 	.byte	0x03, 0x50
        /*003a*/ 	.short	0x0000


	//----- nvinfo : EIATTR_MAXREG_COUNT
	.align		4
        /*003c*/ 	.byte	0x03, 0x1b
        /*003e*/ 	.short	0x00ff


	//----- nvinfo : EIATTR_NUM_BARRIERS
	.align		4
        /*0040*/ 	.byte	0x02, 0x4c
        /*0042*/ 	.byte	0x01
	.zero		1


	//----- nvinfo : EIATTR_MERCURY_ISA_VERSION
	.align		4
        /*0044*/ 	.byte	0x03, 0x5f
        /*0046*/ 	.short	0x0101


	//----- nvinfo : EIATTR_COOP_GROUP_MASK_REGIDS
	.align		4
        /*0048*/ 	.byte	0x04, 0x29
        /*004a*/ 	.short	(.L_295 - .L_294)


	//   ....[0]....
.L_294:
        /*004c*/ 	.word	0xffffffff


	//   ....[1]....
        /*0050*/ 	.word	0xffffffff


	//   ....[2]....
        /*0054*/ 	.word	0xffffffff


	//   ....[3]....
        /*0058*/ 	.word	0xffffffff


	//   ....[4]....
        /*005c*/ 	.word	0xffffffff


	//   ....[5]....
        /*0060*/ 	.word	0xffffffff


	//   ....[6]....
        /*0064*/ 	.word	0xffffffff


	//   ....[7]....
        /*0068*/ 	.word	0xffffffff


	//   ....[8]....
        /*006c*/ 	.word	0x0500000d


	//   ....[9]....
        /*0070*/ 	.word	0x0500000d


	//   ....[10]....
        /*0074*/ 	.word	0x0500000d


	//   ....[11]....
        /*0078*/ 	.word	0x0500000d


	//   ....[12]....
        /*007c*/ 	.word	0x0500000d


	//----- nvinfo : EIATTR_COOP_GROUP_INSTR_OFFSETS
	.align		4
.L_295:
        /*0080*/ 	.byte	0x04, 0x28
        /*0082*/ 	.short	(.L_297 - .L_296)


	//   ....[0]....
.L_296:
        /*0084*/ 	.word	0x00000610


	//   ....[1]....
        /*0088*/ 	.word	0x000008d0


	//   ....[2]....
        /*008c*/ 	.word	0x000008f0


	//   ....[3]....
        /*0090*/ 	.word	0x00000910


	//   ....[4]....
        /*0094*/ 	.word	0x00000930


	//   ....[5]....
        /*0098*/ 	.word	0x00000950


	//   ....[6]....
        /*009c*/ 	.word	0x00000980


	//   ....[7]....
        /*00a0*/ 	.word	0x00000c50


	//   ....[8]....
        /*00a4*/ 	.word	0x00000fc0


	//   ....[9]....
        /*00a8*/ 	.word	0x00001040


	//   ....[10]....
        /*00ac*/ 	.word	0x000010c0


	//   ....[11]....
        /*00b0*/ 	.word	0x00001140


	//   ....[12]....
        /*00b4*/ 	.word	0x000011b0


	//----- nvinfo : EIATTR_VRC_CTA_INIT_COUNT
	.align		4
.L_297:
        /*00b8*/ 	.byte	0x02, 0x4a
	.zero		1
	.zero		1


	//----- nvinfo : EIATTR_EXIT_INSTR_OFFSETS
	.align		4
        /*00bc*/ 	.byte	0x04, 0x1c
        /*00be*/ 	.short	(.L_299 - .L_298)


	//   ....[0]....
.L_298:
        /*00c0*/ 	.word	0x00000ea0


	//   ....[1]....
        /*00c4*/ 	.word	0x00000f60


	//----- nvinfo : EIATTR_CRS_STACK_SIZE
	.align		4
.L_299:
        /*00c8*/ 	.byte	0x04, 0x1e
        /*00ca*/ 	.short	(.L_301 - .L_300)
.L_300:
        /*00cc*/ 	.word	0x00000000


	//----- nvinfo : EIATTR_CBANK_PARAM_SIZE
	.align		4
.L_301:
        /*00d0*/ 	.byte	0x03, 0x19
        /*00d2*/ 	.short	0x0018


	//----- nvinfo : EIATTR_PARAM_CBANK
	.align		4
        /*00d4*/ 	.byte	0x04, 0x0a
        /*00d6*/ 	.short	(.L_303 - .L_302)
	.align		4
.L_302:
        /*00d8*/ 	.word	index@(.nv.constant0._Z20BlockPrefixSumKernelILi64ELi16ELN3cub18CUB_300001_SM_100018BlockScanAlgorithmE1EEvPiS3_Pl)
        /*00dc*/ 	.short	0x0380
        /*00de*/ 	.short	0x0018


	//----- nvinfo : EIATTR_SW_WAR
	.align		4
.L_303:
        /*00e0*/ 	.byte	0x04, 0x36
        /*00e2*/ 	.short	(.L_305 - .L_304)
.L_304:
        /*00e4*/ 	.word	0x00000008
.L_305:


//--------------------- .nv.info._Z20BlockPrefixSumKernelILi128ELi8ELN3cub18CUB_300001_SM_100018BlockScanAlgorithmE1EEvPiS3_Pl --------------------------
	.section	.nv.info._Z20BlockPrefixSumKernelILi128ELi8ELN3cub18CUB_300001_SM_100018BlockScanAlgorithmE1EEvPiS3_Pl,"",@"SHT_CUDA_INFO"
	.sectionflags	@""
	.align	4


	//----- nvinfo : EIATTR_CUDA_API_VERSION
	.align		4
        /*0000*/ 	.byte	0x04, 0x37
        /*0002*/ 	.short	(.L_307 - .L_306)
.L_306:
        /*0004*/ 	.word	0x00000082


	//----- nvinfo : EIATTR_KPARAM_INFO
	.align		4
.L_307:
        /*0008*/ 	.byte	0x04, 0x17
        /*000a*/ 	.short	(.L_309 - .L_308)
.L_308:
        /*000c*/ 	.word	0x00000000
        /*0010*/ 	.short	0x0002
        /*0012*/ 	.short	0x0010
        /*0014*/ 	.byte	0x00, 0xf5, 0x21, 0x00


	//----- nvinfo : EIATTR_KPARAM_INFO
	.align		4
.L_309:
        /*0018*/ 	.byte	0x04, 0x17
        /*001a*/ 	.short	(.L_311 - .L_310)
.L_310:
        /*001c*/ 	.word	0x00000000
        /*0020*/ 	.short	0x0001
        /*0022*/ 	.short	0x0008
        /*0024*/ 	.byte	0x00, 0xf5, 0x21, 0x00


	//----- nvinfo : EIATTR_KPARAM_INFO
	.align		4
.L_311:
        /*0028*/ 	.byte	0x04, 0x17
        /*002a*/ 	.short	(.L_313 - .L_312)
.L_312:
        /*002c*/ 	.word	0x00000000
        /*0030*/ 	.short	0x0000
        /*0032*/ 	.short	0x0000
        /*0034*/ 	.byte	0x00, 0xf5, 0x21, 0x00


	//----- nvinfo : EIATTR_SPARSE_MMA_MASK
	.align		4
.L_313:
        /*0038*/ 	.byte	0x03, 0x50
        /*003a*/ 	.short	0x0000


	//----- nvinfo : EIATTR_MAXREG_COUNT
	.align		4
        /*003c*/ 	.byte	0x03, 0x1b
        /*003e*/ 	.short	0x00ff


	//----- nvinfo : EIATTR_NUM_BARRIERS
	.align		4
        /*0040*/ 	.byte	0x02, 0x4c
        /*0042*/ 	.byte	0x01
	.zero		1


	//----- nvinfo : EIATTR_MERCURY_ISA_VERSION
	.align		4
        /*0044*/ 	.byte	0x03, 0x5f
        /*0046*/ 	.short	0x0101


	//----- nvinfo : EIATTR_COOP_GROUP_MASK_REGIDS
	.align		4
        /*0048*/ 	.byte	0x04, 0x29
        /*004a*/ 	.short	(.L_315 - .L_314)


	//   ....[0]....
.L_314:
        /*004c*/ 	.word	0xffffffff


	//   ....[1]....
        /*0050*/ 	.word	0xffffffff


	//   ....[2]....
        /*0054*/ 	.word	0xffffffff


	//   ....[3]....
        /*0058*/ 	.word	0xffffffff


	//   ....[4]....
        /*005c*/ 	.word	0xffffffff


	//   ....[5]....
        /*0060*/ 	.word	0xffffffff


	//   ....[6]....
        /*0064*/ 	.word	0xffffffff


	//   ....[7]....
        /*0068*/ 	.word	0xffffffff


	//   ....[8]....
        /*006c*/ 	.word	0x05000020


	//   ....[9]....
        /*0070*/ 	.word	0x05000020


	//   ....[10]....
        /*0074*/ 	.word	0x05000020


	//   ....[11]....
        /*0078*/ 	.word	0x05000020


	//   ....[12]....
        /*007c*/ 	.word	0x05000020


	//----- nvinfo : EIATTR_COOP_GROUP_INSTR_OFFSETS
	.align		4
.L_315:
        /*0080*/ 	.byte	0x04, 0x28
        /*0082*/ 	.short	(.L_317 - .L_316)


	//   ....[0]....
.L_316:
        /*0084*/ 	.word	0x00000390


	//   ....[1]....
        /*0088*/ 	.word	0x000005a0


	//   ....[2]....
        /*008c*/ 	.word	0x000005c0


	//   ....[3]....
        /*0090*/ 	.word	0x000005e0


	//   ....[4]....
        /*0094*/ 	.word	0x00000600


	//   ....[5]....
        /*0098*/ 	.word	0x00000620


	//   ....[6]....
        /*009c*/ 	.word	0x00000650


	//   ....[7]....
        /*00a0*/ 	.word	0x00000870


	//   ....[8]....
        /*00a4*/ 	.word	0x00000ac0


	//   ....[9]....
        /*00a8*/ 	.word	0x00000b30


	//   ....[10]....
        /*00ac*/ 	.word	0x00000ba0


	//   ....[11]....
        /*00b0*/ 	.word	0x00000c10


	//   ....[12]....
        /*00b4*/ 	.word	0x00000c80


	//----- nvinfo : EIATTR_VRC_CTA_INIT_COUNT
	.align		4
.L_317:
        /*00b8*/ 	.byte	0x02, 0x4a
	.zero		1
	.zero		1


	//----- nvinfo : EIATTR_EXIT_INSTR_OFFSETS
	.align		4
        /*00bc*/ 	.byte	0x04, 0x1c
        /*00be*/ 	.short	(.L_319 - .L_318)


	//   ....[0]....
.L_318:
        /*00c0*/ 	.word	0x000009a0


	//   ....[1]....
        /*00c4*/ 	.word	0x00000a60


	//----- nvinfo : EIATTR_CRS_STACK_SIZE
	.align		4
.L_319:
        /*00c8*/ 	.byte	0x04, 0x1e
        /*00ca*/ 	.short	(.L_321 - .L_320)
.L_320:
        /*00cc*/ 	.word	0x00000000


	//----- nvinfo : EIATTR_CBANK_PARAM_SIZE
	.align		4
.L_321:
        /*00d0*/ 	.byte	0x03, 0x19
        /*00d2*/ 	.short	0x0018


	//----- nvinfo : EIATTR_PARAM_CBANK
	.align		4
        /*00d4*/ 	.byte	0x04, 0x0a
        /*00d6*/ 	.short	(.L_323 - .L_322)
	.align		4
.L_322:
        /*00d8*/ 	.word	index@(.nv.constant0._Z20BlockPrefixSumKernelILi128ELi8ELN3cub18CUB_300001_SM_100018BlockScanAlgorithmE1EEvPiS3_Pl)
        /*00dc*/ 	.short	0x0380
        /*00de*/ 	.short	0x0018


	//----- nvinfo : EIATTR_SW_WAR
	.align		4
.L_323:
        /*00e0*/ 	.byte	0x04, 0x36
        /*00e2*/ 	.short	(.L_325 - .L_324)
.L_324:
        /*00e4*/ 	.word	0x00000008
.L_325:


//--------------------- .nv.info._Z20BlockPrefixSumKernelILi256ELi4ELN3cub18CUB_300001_SM_100018BlockScanAlgorithmE1EEvPiS3_Pl --------------------------
	.section	.nv.info._Z20BlockPrefixSumKernelILi256ELi4ELN3cub18CUB_300001_SM_100018BlockScanAlgorithmE1EEvPiS3_Pl,"",@"SHT_CUDA_INFO"
	.sectionflags	@""
	.align	4


	//----- nvinfo : EIATTR_CUDA_API_VERSION
	.align		4
        /*0000*/ 	.byte	0x04, 0x37
        /*0002*/ 	.short	(.L_327 - .L_326)
.L_326:
        /*0004*/ 	.word	0x00000082


	//----- nvinfo : EIATTR_KPARAM_INFO
	.align		4
.L_327:
        /*0008*/ 	.byte	0x04, 0x17
        /*000a*/ 	.short	(.L_329 - .L_328)
.L_328:
        /*000c*/ 	.word	0x00000000
        /*0010*/ 	.short	0x0002
        /*0012*/ 	.short	0x0010
        /*0014*/ 	.byte	0x00, 0xf5, 0x21, 0x00


	//----- nvinfo : EIATTR_KPARAM_INFO
	.align		4
.L_329:
        /*0018*/ 	.byte	0x04, 0x17
        /*001a*/ 	.short	(.L_331 - .L_330)
.L_330:
        /*001c*/ 	.word	0x00000000
        /*0020*/ 	.short	0x0001
        /*0022*/ 	.short	0x0008
        /*0024*/ 	.byte	0x00, 0xf5, 0x21, 0x00


	//----- nvinfo : EIATTR_KPARAM_INFO
	.align		4
.L_331:
        /*0028*/ 	.byte	0x04, 0x17
        /*002a*/ 	.short	(.L_333 - .L_332)
.L_332:
        /*002c*/ 	.word	0x00000000
        /*0030*/ 	.short	0x0000
        /*0032*/ 	.short	0x0000
        /*0034*/ 	.byte	0x00, 0xf5, 0x21, 0x00


	//----- nvinfo : EIATTR_SPARSE_MMA_MASK
	.align		4
.L_333:
        /*0038*/ 	.byte	0x03, 0x50
        /*003a*/ 	.short	0x0000


	//----- nvinfo : EIATTR_MAXREG_COUNT
	.align		4
        /*003c*/ 	.byte	0x03, 0x1b
        /*003e*/ 	.short	0x00ff


	//----- nvinfo : EIATTR_NUM_BARRIERS
	.align		4
        /*0040*/ 	.byte	0x02, 0x4c
        /*0042*/ 	.byte	0x01
	.zero		1


	//----- nvinfo : EIATTR_MERCURY_ISA_VERSION
	.align		4
        /*0044*/ 	.byte	0x03, 0x5f
        /*0046*/ 	.short	0x0101


	//----- nvinfo : EIATTR_COOP_GROUP_MASK_REGIDS
	.align		4
        /*0048*/ 	.byte	0x04, 0x29
        /*004a*/ 	.short	(.L_335 - .L_334)


	//   ....[0]....
.L_334:
        /*004c*/ 	.word	0xffffffff


	//   ....[1]....
        /*0050*/ 	.word	0xffffffff


	//   ....[2]....
        /*0054*/ 	.word	0xffffffff


	//   ....[3]....
        /*0058*/ 	.word	0xffffffff


	//   ....[4]....
        /*005c*/ 	.word	0xffffffff


	//   ....[5]....
        /*0060*/ 	.word	0xffffffff


	//   ....[6]....
        /*0064*/ 	.word	0xffffffff


	//   ....[7]....
        /*0068*/ 	.word	0xffffffff


	//   ....[8]....
        /*006c*/ 	.word	0x0500001a


	//   ....[9]....
        /*0070*/ 	.word	0x0500001a


	//   ....[10]....
        /*0074*/ 	.word	0x0500001a


	//   ....[11]....
        /*0078*/ 	.word	0x0500001a


	//   ....[12]....
        /*007c*/ 	.word	0x0500001a


	//----- nvinfo : EIATTR_COOP_GROUP_INSTR_OFFSETS
	.align		4
.L_335:
        /*0080*/ 	.byte	0x04, 0x28
        /*0082*/ 	.short	(.L_337 - .L_336)


	//   ....[0]....
.L_336:
        /*0084*/ 	.word	0x00000190


	//   ....[1]....
        /*0088*/ 	.word	0x00000350


	//   ....[2]....
        /*008c*/ 	.word	0x00000370


	//   ....[3]....
        /*0090*/ 	.word	0x00000390


	//   ....[4]....
        /*0094*/ 	.word	0x000003b0


	//   ....[5]....
        /*0098*/ 	.word	0x000003d0


	//   ....[6]....
        /*009c*/ 	.word	0x00000460


	//   ....[7]....
        /*00a0*/ 	.word	0x000005f0


	//   ....[8]....
        /*00a4*/ 	.word	0x000007b0


	//   ....[9]....
        /*00a8*/ 	.word	0x00000820


	//   ....[10]....
        /*00ac*/ 	.word	0x00000890


	//   ....[11]....
        /*00b0*/ 	.word	0x00000900


	//   ....[12]....
        /*00b4*/ 	.word	0x00000970


	//----- nvinfo : EIATTR_VRC_CTA_INIT_COUNT
	.align		4
.L_337:
        /*00b8*/ 	.byte	0x02, 0x4a
	.zero		1
	.zero		1


	//----- nvinfo : EIATTR_EXIT_INSTR_OFFSETS
	.align		4
        /*00bc*/ 	.byte	0x04, 0x1c
        /*00be*/ 	.short	(.L_339 - .L_338)


	//   ....[0]....
.L_338:
        /*00c0*/ 	.word	0x00000690


	//   ....[1]....
        /*00c4*/ 	.word	0x00000750


	//----- nvinfo : EIATTR_CRS_STACK_SIZE
	.align		4
.L_339:
        /*00c8*/ 	.byte	0x04, 0x1e
        /*00ca*/ 	.short	(.L_341 - .L_340)
.L_340:
        /*00cc*/ 	.word	0x00000000


	//----- nvinfo : EIATTR_CBANK_PARAM_SIZE
	.align		4
.L_341:
        /*00d0*/ 	.byte	0x03, 0x19
        /*00d2*/ 	.short	0x0018


	//----- nvinfo : EIATTR_PARAM_CBANK
	.align		4
        /*00d4*/ 	.byte	0x04, 0x0a
        /*00d6*/ 	.short	(.L_343 - .L_342)
	.align		4
.L_342:
        /*00d8*/ 	.word	index@(.nv.constant0._Z20BlockPrefixSumKernelILi256ELi4ELN3cub18CUB_300001_SM_100018BlockScanAlgorithmE1EEvPiS3_Pl)
        /*00dc*/ 	.short	0x0380
        /*00de*/ 	.short	0x0018


	//----- nvinfo : EIATTR_SW_WAR
	.align		4
.L_343:
        /*00e0*/ 	.byte	0x04, 0x36
        /*00e2*/ 	.short	(.L_345 - .L_344)
.L_344:
        /*00e4*/ 	.word	0x00000008
.L_345:


//--------------------- .nv.info._Z20BlockPrefixSumKernelILi512ELi2ELN3cub18CUB_300001_SM_100018BlockScanAlgorithmE1EEvPiS3_Pl --------------------------
	.section	.nv.info._Z20BlockPrefixSumKernelILi512ELi2ELN3cub18CUB_300001_SM_100018BlockScanAlgorithmE1EEvPiS3_Pl,"",@"SHT_CUDA_INFO"
	.sectionflags	@""
	.align	4


	//----- nvinfo : EIATTR_CUDA_API_VERSION
	.align		4
        /*0000*/ 	.byte	0x04, 0x37
        /*0002*/ 	.short	(.L_347 - .L_346)
.L_346:
        /*0004*/ 	.word	0x00000082


	//----- nvinfo : EIATTR_KPARAM_INFO
	.align		4
.L_347:
        /*0008*/ 	.byte	0x04, 0x17
        /*000a*/ 	.short	(.L_349 - .L_348)
.L_348:
        /*000c*/ 	.word	0x00000000
        /*0010*/ 	.short	0x0002
        /*0012*/ 	.short	0x0010
        /*0014*/ 	.byte	0x00, 0xf5, 0x21, 0x00


	//----- nvinfo : EIATTR_KPARAM_INFO
	.align		4
.L_349:
        /*0018*/ 	.byte	0x04, 0x17
        /*001a*/ 	.short	(.L_351 - .L_350)
.L_350:
        /*001c*/ 	.word	0x00000000
        /*0020*/ 	.short	0x0001
        /*0022*/ 	.short	0x0008
        /*0024*/ 	.byte	0x00, 0xf5, 0x21, 0x00


	//----- nvinfo : EIATTR_KPARAM_INFO
	.align		4
.L_351:
        /*0028*/ 	.byte	0x04, 0x17
        /*002a*/ 	.short	(.L_353 - .L_352)
.L_352:
        /*002c*/ 	.word	0x00000000
        /*0030*/ 	.short	0x0000
        /*0032*/ 	.short	0x0000
        /*0034*/ 	.byte	0x00, 0xf5, 0x21, 0x00


	//----- nvinfo : EIATTR_SPARSE_MMA_MASK
	.align		4
.L_353:
        /*0038*/ 	.byte	0x03, 0x50
        /*003a*/ 	.short	0x0000


	//----- nvinfo : EIATTR_MAXREG_COUNT
	.align		4
        /*003c*/ 	.byte	0x03, 0x1b
        /*003e*/ 	.short	0x00ff


	//----- nvinfo : EIATTR_NUM_BARRIERS
	.align		4
        /*0040*/ 	.byte	0x02, 0x4c
        /*0042*/ 	.byte	0x01
	.zero		1


	//----- nvinfo : EIATTR_MERCURY_ISA_VERSION
	.align		4
        /*0044*/ 	.byte	0x03, 0x5f
        /*0046*/ 	.short	0x0101


	//----- nvinfo : EIATTR_COOP_GROUP_MASK_REGIDS
	.align		4
        /*0048*/ 	.byte	0x04, 0x29
        /*004a*/ 	.short	(.L_355 - .L_354)


	//   ....[0]....
.L_354:
        /*004c*/ 	.word	0xffffffff


	//   ....[1]....
        /*0050*/ 	.word	0xffffffff


	//   ....[2]....
        /*0054*/ 	.word	0xffffffff


	//   ....[3]....
        /*0058*/ 	.word	0xffffffff


	//   ....[4]....
        /*005c*/ 	.word	0xffffffff


	//   ....[5]....
        /*0060*/ 	.word	0xffffffff


	//   ....[6]....
        /*0064*/ 	.word	0xffffffff


	//   ....[7]....
        /*0068*/ 	.word	0xffffffff


	//   ....[8]....
        /*006c*/ 	.word	0x05000020


	//   ....[9]....
        /*0070*/ 	.word	0x05000020


	//   ....[10]....
        /*0074*/ 	.word	0x05000020


	//   ....[11]....
        /*0078*/ 	.word	0x05000020


	//   ....[12]....
        /*007c*/ 	.word	0x05000020


	//----- nvinfo : EIATTR_COOP_GROUP_INSTR_OFFSETS
	.align		4
.L_355:
        /*0080*/ 	.byte	0x04, 0x28
        /*0082*/ 	.short	(.L_357 - .L_356)


	//   ....[0]....
.L_356:
        /*0084*/ 	.word	0x00000150


	//   ....[1]....
        /*0088*/ 	.word	0x000003b0


	//   ....[2]....
        /*008c*/ 	.word	0x000003d0


	//   ....[3]....
        /*0090*/ 	.word	0x000003f0


	//   ....[4]....
        /*0094*/ 	.word	0x00000410


	//   ....[5]....
        /*0098*/ 	.word	0x00000430


	//   ....[6]....
        /*009c*/ 	.word	0x00000480


	//   ....[7]....
        /*00a0*/ 	.word	0x00000730


	//   ....[8]....
        /*00a4*/ 	.word	0x000008b0


	//   ....[9]....
        /*00a8*/ 	.word	0x00000920


	//   ....[10]....
        /*00ac*/ 	.word	0x00000990


	//   ....[11]....
        /*00b0*/ 	.word	0x00000a00


	//   ....[12]....
        /*00b4*/ 	.word	0x00000a70


	//----- nvinfo : EIATTR_VRC_CTA_INIT_COUNT
	.align		4
.L_357:
        /*00b8*/ 	.byte	0x02, 0x4a
	.zero		1
	.zero		1


	//----- nvinfo : EIATTR_EXIT_INSTR_OFFSETS
	.align		4
        /*00bc*/ 	.byte	0x04, 0x1c
        /*00be*/ 	.short	(.L_359 - .L_358)


	//   ....[0]....
.L_358:
        /*00c0*/ 	.word	0x00000790


	//   ....[1]....
        /*00c4*/ 	.word	0x00000850


	//----- nvinfo : EIATTR_CRS_STACK_SIZE
	.align		4
.L_359:
        /*00c8*/ 	.byte	0x04, 0x1e
        /*00ca*/ 	.short	(.L_361 - .L_360)
.L_360:
        /*00cc*/ 	.word	0x00000000


	//----- nvinfo : EIATTR_CBANK_PARAM_SIZE
	.align		4
.L_361:
        /*00d0*/ 	.byte	0x03, 0x19
        /*00d2*/ 	.short	0x0018


	//----- nvinfo : EIATTR_PARAM_CBANK
	.align		4
        /*00d4*/ 	.byte	0x04, 0x0a
        /*00d6*/ 	.short	(.L_363 - .L_362)
	.align		4
.L_362:
        /*00d8*/ 	.word	index@(.nv.constant0._Z20BlockPrefixSumKernelILi512ELi2ELN3cub18CUB_300001_SM_100018BlockScanAlgorithmE1EEvPiS3_Pl)
        /*00dc*/ 	.short	0x0380
        /*00de*/ 	.short	0x0018


	//----- nvinfo : EIATTR_SW_WAR
	.align		4
.L_363:
        /*00e0*/ 	.byte	0x04, 0x36
        /*00e2*/ 	.short	(.L_365 - .L_364)
.L_364:
        /*00e4*/ 	.word	0x00000008
.L_365:


//--------------------- .nv.info._Z20BlockPrefixSumKernelILi1024ELi1ELN3cub18CUB_300001_SM_100018BlockScanAlgorithmE1EEvPiS3_Pl --------------------------
	.section	.nv.info._Z20BlockPrefixSumKernelILi1024ELi1ELN3cub18CUB_300001_SM_100018BlockScanAlgorithmE1EEvPiS3_Pl,"",@"SHT_CUDA_INFO"
	.sectionflags	@""
	.align	4


	//----- nvinfo : EIATTR_CUDA_API_VERSION
	.align		4
        /*0000*/ 	.byte	0x04, 0x37
        /*0002*/ 	.short	(.L_367 - .L_366)
.L_366:
        /*0004*/ 	.word	0x00000082


	//----- nvinfo : EIATTR_KPARAM_INFO
	.align		4
.L_367:
        /*0008*/ 	.byte	0x04, 0x17
        /*000a*/ 	.short	(.L_369 - .L_368)
.L_368:
        /*000c*/ 	.word	0x00000000
        /*0010*/ 	.short	0x0002
        /*0012*/ 	.short	0x0010
        /*0014*/ 	.byte	0x00, 0xf5, 0x21, 0x00


	//----- nvinfo : EIATTR_KPARAM_INFO
	.align		4
.L_369:
        /*0018*/ 	.byte	0x04, 0x17
        /*001a*/ 	.short	(.L_371 - .L_370)
.L_370:
        /*001c*/ 	.word	0x00000000
        /*0020*/ 	.short	0x0001
        /*0022*/ 	.short	0x0008
        /*0024*/ 	.byte	0x00, 0xf5, 0x21, 0x00


	//----- nvinfo : EIATTR_KPARAM_INFO
	.align		4
.L_371:
        /*0028*/ 	.byte	0x04, 0x17
        /*002a*/ 	.short	(.L_373 - .L_372)
.L_372:
        /*002c*/ 	.word	0x00000000
        /*0030*/ 	.short	0x0000
        /*0032*/ 	.short	0x0000
        /*0034*/ 	.byte	0x00, 0xf5, 0x21, 0x00


	//----- nvinfo : EIATTR_SPARSE_MMA_MASK
	.align		4
.L_373:
        /*0038*/ 	.byte	0x03, 0x50
        /*003a*/ 	.short	0x0000


	//----- nvinfo : EIATTR_MAXREG_COUNT
	.align		4
        /*003c*/ 	.byte	0x03, 0x1b
        /*003e*/ 	.short	0x00ff


	//----- nvinfo : EIATTR_NUM_BARRIERS
	.align		4
        /*0040*/ 	.byte	0x02, 0x4c
        /*0042*/ 	.byte	0x01
	.zero		1


	//----- nvinfo : EIATTR_MERCURY_ISA_VERSION
	.align		4
        /*0044*/ 	.byte	0x03, 0x5f
        /*0046*/ 	.short	0x0101


	//----- nvinfo : EIATTR_COOP_GROUP_MASK_REGIDS
	.align		4
        /*0048*/ 	.byte	0x04, 0x29
        /*004a*/ 	.short	(.L_375 - .L_374)


	//   ....[0]....
.L_374:
        /*004c*/ 	.word	0xffffffff


	//   ....[1]....
        /*0050*/ 	.word	0xffffffff


	//   ....[2]....
        /*0054*/ 	.word	0xffffffff


	//   ....[3]....
        /*0058*/ 	.word	0xffffffff


	//   ....[4]....
        /*005c*/ 	.word	0xffffffff


	//   ....[5]....
        /*0060*/ 	.word	0xffffffff


	//   ....[6]....
        /*0064*/ 	.word	0xffffffff


	//   ....[7]....
        /*0068*/ 	.word	0xffffffff


	//   ....[8]....
        /*006c*/ 	.word	0x0500001b


	//   ....[9]....
        /*0070*/ 	.word	0x0500001b


	//   ....[10]....
        /*0074*/ 	.word	0x0500001b


	//   ....[11]....
        /*0078*/ 	.word	0x0500001b


	//   ....[12]....
        /*007c*/ 	.word	0x0500001b


	//----- nvinfo : EIATTR_COOP_GROUP_INSTR_OFFSETS
	.align		4
.L_375:
        /*0080*/ 	.byte	0x04, 0x28
        /*0082*/ 	.short	(.L_377 - .L_376)


	//   ....[0]....
.L_376:
        /*0084*/ 	.word	0x000000e0


	//   ....[1]....
        /*0088*/ 	.word	0x000004b0


	//   ....[2]....
        /*008c*/ 	.word	0x000004d0


	//   ....[3]....
        /*0090*/ 	.word	0x000004f0


	//   ....[4]....
        /*0094*/ 	.word	0x00000510


	//   ....[5]....
        /*0098*/ 	.word	0x00000530


	//   ....[6]....
        /*009c*/ 	.word	0x00000580


	//   ....[7]....
        /*00a0*/ 	.word	0x00000a40


	//   ....[8]....
        /*00a4*/ 	.word	0x00000ba0


	//   ....[9]....
        /*00a8*/ 	.word	0x00000c10


	//   ....[10]....
        /*00ac*/ 	.word	0x00000c70


	//   ....[11]....
        /*00b0*/ 	.word	0x00000ce0


	//   ....[12]....
        /*00b4*/ 	.word	0x00000d50


	//----- nvinfo : EIATTR_VRC_CTA_INIT_COUNT
	.align		4
.L_377:
        /*00b8*/ 	.byte	0x02, 0x4a
	.zero		1
	.zero		1


	//----- nvinfo : EIATTR_EXIT_INSTR_OFFSETS
	.align		4
        /*00bc*/ 	.byte	0x04, 0x1c
        /*00be*/ 	.short	(.L_379 - .L_378)


	//   ....[0]....
.L_378:
        /*00c0*/ 	.word	0x00000a80


	//   ....[1]....
        /*00c4*/ 	.word	0x00000b40


	//----- nvinfo : EIATTR_CRS_STACK_SIZE
	.align		4
.L_379:
        /*00c8*/ 	.byte	0x04, 0x1e
        /*00ca*/ 	.short	(.L_381 - .L_380)
.L_380:
        /*00cc*/ 	.word	0x00000000


	//----- nvinfo : EIATTR_CBANK_PARAM_SIZE
	.align		4
.L_381:
        /*00d0*/ 	.byte	0x03, 0x19
        /*00d2*/ 	.short	0x0018


	//----- nvinfo : EIATTR_PARAM_CBANK
	.align		4
        /*00d4*/ 	.byte	0x04, 0x0a
        /*00d6*/ 	.short	(.L_383 - .L_382)
	.align		4
.L_382:
        /*00d8*/ 	.word	index@(.nv.constant0._Z20BlockPrefixSumKernelILi1024ELi1ELN3cub18CUB_300001_SM_100018BlockScanAlgorithmE1EEvPiS3_Pl)
        /*00dc*/ 	.short	0x0380
        /*00de*/ 	.short	0x0018


	//----- nvinfo : EIATTR_SW_WAR
	.align		4
.L_383:
        /*00e0*/ 	.byte	0x04, 0x36
        /*00e2*/ 	.short	(.L_385 - .L_384)
.L_384:
        /*00e4*/ 	.word	0x00000008
.L_385:


//--------------------- .nv.info._Z20BlockPrefixSumKernelILi32ELi32ELN3cub18CUB_300001_SM_100018BlockScanAlgorithmE0EEvPiS3_Pl --------------------------
	.section	.nv.info._Z20BlockPrefixSumKernelILi32ELi32ELN3cub18CUB_300001_SM_100018BlockScanAlgorithmE0EEvPiS3_Pl,"",@"SHT_CUDA_INFO"
	.sectionflags	@""
	.align	4


	//----- nvinfo : EIATTR_CUDA_API_VERSION
	.align		4
        /*0000*/ 	.byte	0x04, 0x37
        /*0002*/ 	.short	(.L_387 - .L_386)
.L_386:
        /*0004*/ 	.word	0x00000082


	//----- nvinfo : EIATTR_KPARAM_INFO
	.align		4
.L_387:
        /*0008*/ 	.byte	0x04, 0x17
        /*000a*/ 	.short	(.L_389 - .L_388)
.L_388:
        /*000c*/ 	.word	0x00000000
        /*0010*/ 	.short	0x0002
        /*0012*/ 	.short	0x0010
        /*0014*/ 	.byte	0x00, 0xf5, 0x21, 0x00


	//----- nvinfo : EIATTR_KPARAM_INFO
	.align		4
.L_389:
        /*0018*/ 	.byte	0x04, 0x17
        /*001a*/ 	.short	(.L_391 - .L_390)
.L_390:
        /*001c*/ 	.word	0x00000000
        /*0020*/ 	.short	0x0001
        /*0022*/ 	.short	0x0008
        /*0024*/ 	.byte	0x00, 0xf5, 0x21, 0x00


	//----- nvinfo : EIATTR_KPARAM_INFO
	.align		4
.L_391:
        /*0028*/ 	.byte	0x04, 0x17
        /*002a*/ 	.short	(.L_393 - .L_392)
.L_392:
        /*002c*/ 	.word	0x00000000
        /*0030*/ 	.short	0x0000
        /*0032*/ 	.short	0x0000
        /*0034*/ 	.byte	0x00, 0xf5, 0x21, 0x00


	//----- nvinfo : EIATTR_SPARSE_MMA_MASK
	.align		4
.L_393:
        /*0038*/ 	.byte	0x03, 0x50
        /*003a*/ 	.short	0x0000


	//----- nvinfo : EIATTR_MAXREG_COUNT
	.align		4
        /*003c*/ 	.byte	0x03, 0x1b
        /*003e*/ 	.short	0x00ff


	//----- nvinfo : EIATTR_NUM_BARRIERS
	.align		4
        /*0040*/ 	.byte	0x02, 0x4c
        /*0042*/ 	.byte	0x01
	.zero		1


	//----- nvinfo : EIATTR_MERCURY_ISA_VERSION
	.align		4
        /*0044*/ 	.byte	0x03, 0x5f
        /*0046*/ 	.short	0x0101


	//----- nvinfo : EIATTR_COOP_GROUP_MASK_REGIDS
	.align		4
        /*0048*/ 	.byte	0x04, 0x29
        /*004a*/ 	.short	(.L_395 - .L_394)


	//   ....[0]....
.L_394:
        /*004c*/ 	.word	0xffffffff


	//   ....[1]....
        /*0050*/ 	.word	0xffffffff


	//   ....[2]....
        /*0054*/ 	.word	0xffffffff


	//   ....[3]....
        /*0058*/ 	.word	0xffffffff


	//   ....[4]....
        /*005c*/ 	.word	0xffffffff


	//   ....[5]....
        /*0060*/ 	.word	0xffffffff


	//   ....[6]....
        /*0064*/ 	.word	0xffffffff


	//   ....[7]....
        /*0068*/ 	.word	0xffffffff


	//----- nvinfo : EIATTR_COOP_GROUP_INSTR_OFFSETS
	.align		4
.L_395:
        /*006c*/ 	.byte	0x04, 0x28
        /*006e*/ 	.short	(.L_397 - .L_396)


	//   ....[0]....
.L_396:
        /*0070*/ 	.word	0x00000ad0


	//   ....[1]....
        /*0074*/ 	.word	0x00000e00


	//   ....[2]....
        /*0078*/ 	.word	0x00000e20


	//   ....[3]....
        /*007c*/ 	.word	0x00000e40


	//   ....[4]....
        /*0080*/ 	.word	0x00000e60


	//   ....[5]....
        /*0084*/ 	.word	0x00000e80


	//   ....[6]....
        /*0088*/ 	.word	0x00000eb0


	//   ....[7]....
        /*008c*/ 	.word	0x00001330


	//----- nvinfo : EIATTR_VRC_CTA_INIT_COUNT
	.align		4
.L_397:
        /*0090*/ 	.byte	0x02, 0x4a
	.zero		1
	.zero		1


	//----- nvinfo : EIATTR_EXIT_INSTR_OFFSETS
	.align		4
        /*0094*/ 	.byte	0x04, 0x1c
        /*0096*/ 	.short	(.L_399 - .L_398)


	//   ....[0]....
.L_398:
        /*0098*/ 	.word	0x00001740


	//   ....[1]....
        /*009c*/ 	.word	0x00001800


	//----- nvinfo : EIATTR_CBANK_PARAM_SIZE
	.align		4
.L_399:
        /*00a0*/ 	.byte	0x03, 0x19
        /*00a2*/ 	.short	0x0018


	//----- nvinfo : EIATTR_PARAM_CBANK
	.align		4
        /*00a4*/ 	.byte	0x04, 0x0a
        /*00a6*/ 	.short	(.L_401 - .L_400)
	.align		4
.L_400:
        /*00a8*/ 	.word	index@(.nv.constant0._Z20BlockPrefixSumKernelILi32ELi32ELN3cub18CUB_300001_SM_100018BlockScanAlgorithmE0EEvPiS3_Pl)
        /*00ac*/ 	.short	0x0380
        /*00ae*/ 	.short	0x0018


	//----- nvinfo : EIATTR_SW_WAR
	.align		4
.L_401:
        /*00b0*/ 	.byte	0x04, 0x36
        /*00b2*/ 	.short	(.L_403 - .L_402)
.L_402:
        /*00b4*/ 	.word	0x00000008
.L_403:


//--------------------- .nv.info._Z20BlockPrefixSumKernelILi64ELi16ELN3cub18CUB_300001_SM_100018BlockScanAlgorithmE0EEvPiS3_Pl --------------------------
	.section	.nv.info._Z20BlockPrefixSumKernelILi64ELi16ELN3cub18CUB_300001_SM_100018BlockScanAlgorithmE0EEvPiS3_Pl,"",@"SHT_CUDA_INFO"
	.sectionflags	@""
	.align	4


	//----- nvinfo : EIATTR_CUDA_API_VERSION
	.align		4
        /*0000*/ 	.byte	0x04, 0x37
        /*0002*/ 	.short	(.L_405 - .L_404)
.L_404:
        /*0004*/ 	.word	0x00000082


	//----- nvinfo : EIATTR_KPARAM_INFO
	.align		4
.L_405:
        /*0008*/ 	.byte	0x04, 0x17
        /*000a*/ 	.short	(.L_407 - .L_406)
.L_406:
        /*000c*/ 	.word	0x00000000
        /*0010*/ 	.short	0x0002
        /*0012*/ 	.short	0x0010
        /*0014*/ 	.byte	0x00, 0xf5, 0x21, 0x00


	//----- nvinfo : EIATTR_KPARAM_INFO
	.align		4
.L_407:
        /*0018*/ 	.byte	0x04, 0x17
        /*001a*/ 	.short	(.L_409 - .L_408)
.L_408:
        /*001c*/ 	.word	0x00000000
        /*0020*/ 	.short	0x0001
        /*0022*/ 	.short	0x0008
        /*0024*/ 	.byte	0x00, 0xf5, 0x21, 0x00


	//----- nvinfo : EIATTR_KPARAM_INFO
	.align		4
.L_409:
        /*0028*/ 	.byte	0x04, 0x17
        /*002a*/ 	.short	(.L_411 - .L_410)
.L_410:
        /*002c*/ 	.word	0x00000000
        /*0030*/ 	.short	0x0000
        /*0032*/ 	.short	0x0000
        /*0034*/ 	.byte	0x00, 0xf5, 0x21, 0x00


	//----- nvinfo : EIATTR_SPARSE_MMA_MASK
	.align		4
.L_411:
        /*0038*/ 	.byte	0x03, 0x50
        /*003a*/ 	.short	0x0000


	//----- nvinfo : EIATTR_MAXREG_COUNT
	.align		4
        /*003c*/ 	.byte	0x03, 0x1b
        /*003e*/ 	.short	0x00ff


	//----- nvinfo : EIATTR_NUM_BARRIERS
	.align		4
        /*0040*/ 	.byte	0x02, 0x4c
        /*0042*/ 	.byte	0x01
	.zero		1


	//----- nvinfo : EIATTR_MERCURY_ISA_VERSION
	.align		4
        /*0044*/ 	.byte	0x03, 0x5f
        /*0046*/ 	.short	0x0101


	//----- nvinfo : EIATTR_COOP_GROUP_MASK_REGIDS
	.align		4
        /*0048*/ 	.byte	0x04, 0x29
        /*004a*/ 	.short	(.L_413 - .L_412)


	//   ....[0]....
.L_412:
        /*004c*/ 	.word	0xffffffff


	//   ....[1]....
        /*0050*/ 	.word	0xffffffff


	//   ....[2]....
        /*0054*/ 	.word	0xffffffff


	//   ....[3]....
        /*0058*/ 	.word	0xffffffff


	//   ....[4]....
        /*005c*/ 	.word	0xffffffff


	//   ....[5]....
        /*0060*/ 	.word	0xffffffff


	//   ....[6]....
        /*0064*/ 	.word	0xffffffff


	//   ....[7]....
        /*0068*/ 	.word	0xffffffff


	//   ....[8]....
        /*006c*/ 	.word	0x0500000d


	//   ....[9]....
        /*0070*/ 	.word	0x0500000d


	//   ....[10]....
        /*0074*/ 	.word	0x0500000d


	//   ....[11]....
        /*0078*/ 	.word	0x0500000d


	//   ....[12]....
        /*007c*/ 	.word	0x0500000d


	//----- nvinfo : EIATTR_COOP_GROUP_INSTR_OFFSETS
	.align		4
.L_413:
        /*0080*/ 	.byte	0x04, 0x28
        /*0082*/ 	.short	(.L_415 - .L_414)


	//   ....[0]....
.L_414:
        /*0084*/ 	.word	0x00000610


	//   ....[1]....
        /*0088*/ 	.word	0x000008d0


	//   ....[2]....
        /*008c*/ 	.word	0x000008f0


	//   ....[3]....
        /*0090*/ 	.word	0x00000910


	//   ....[4]....
        /*0094*/ 	.word	0x00000930


	//   ....[5]....
        /*0098*/ 	.word	0x00000950


	//   ....[6]....
        /*009c*/ 	.word	0x00000980


	//   ....[7]....
        /*00a0*/ 	.word	0x00000c50


	//   ....[8]....
        /*00a4*/ 	.word	0x00000fc0


	//   ....[9]....
        /*00a8*/ 	.word	0x00001040


	//   ....[10]....
        /*00ac*/ 	.word	0x000010c0


	//   ....[11]....
        /*00b0*/ 	.word	0x00001140


	//   ....[12]....
        /*00b4*/ 	.word	0x000011b0


	//----- nvinfo : EIATTR_VRC_CTA_INIT_COUNT
	.align		4
.L_415:
        /*00b8*/ 	.byte	0x02, 0x4a
	.zero		1
	.zero		1


	//----- nvinfo : EIATTR_EXIT_INSTR_OFFSETS
	.align		4
        /*00bc*/ 	.byte	0x04, 0x1c
        /*00be*/ 	.short	(.L_417 - .L_416)


	//   ....[0]....
.L_416:
        /*00c0*/ 	.word	0x00000ea0


	//   ....[1]....
        /*00c4*/ 	.word	0x00000f60


	//----- nvinfo : EIATTR_CRS_STACK_SIZE
	.align		4
.L_417:
        /*00c8*/ 	.byte	0x04, 0x1e
        /*00ca*/ 	.short	(.L_419 - .L_418)
.L_418:
        /*00cc*/ 	.word	0x00000000


	//----- nvinfo : EIATTR_CBANK_PARAM_SIZE
	.align		4
.L_419:
        /*00d0*/ 	.byte	0x03, 0x19
        /*00d2*/ 	.short	0x0018


	//----- nvinfo : EIATTR_PARAM_CBANK
	.align		4
        /*00d4*/ 	.byte	0x04, 0x0a
        /*00d6*/ 	.short	(.L_421 - .L_420)
	.align		4
.L_420:
        /*00d8*/ 	.word	index@(.nv.constant0._Z20BlockPrefixSumKernelILi64ELi16ELN3cub18CUB_300001_SM_100018BlockScanAlgorithmE0EEvPiS3_Pl)
        /*00dc*/ 	.short	0x0380
        /*00de*/ 	.short	0x0018


	//----- nvinfo : EIATTR_SW_WAR
	.align		4
.L_421:
        /*00e0*/ 	.byte	0x04, 0x36
        /*00e2*/ 	.short	(.L_423 - .L_422)
.L_422:
        /*00e4*/ 	.word	0x00000008
.L_423:


//--------------------- .nv.info._Z20BlockPrefixSumKernelILi128ELi8ELN3cub18CUB_300001_SM_100018BlockScanAlgorithmE0EEvPiS3_Pl --------------------------
	.section	.nv.info._Z20BlockPrefixSumKernelILi128ELi8ELN3cub18CUB_300001_SM_100018BlockScanAlgorithmE0EEvPiS3_Pl,"",@"SHT_CUDA_INFO"
	.sectionflags	@""
	.align	4


	//----- nvinfo : EIATTR_CUDA_API_VERSION
	.align		4
        /*0000*/ 	.byte	0x04, 0x37
        /*0002*/ 	.short	(.L_425 - .L_424)
.L_424:
        /*0004*/ 	.word	0x00000082


	//----- nvinfo : EIATTR_KPARAM_INFO
	.align		4
.L_425:
        /*0008*/ 	.byte	0x04, 0x17
        /*000a*/ 	.short	(.L_427 - .L_426)
.L_426:
        /*000c*/ 	.word	0x00000000
        /*0010*/ 	.short	0x0002
        /*0012*/ 	.short	0x0010
        /*0014*/ 	.byte	0x00, 0xf5, 0x21, 0x00


	//----- nvinfo : EIATTR_KPARAM_INFO
	.align		4
.L_427:
        /*0018*/ 	.byte	0x04, 0x17
        /*001a*/ 	.short	(.L_429 - .L_428)
.L_428:
        /*001c*/ 	.word	0x00000000
        /*0020*/ 	.short	0x0001
        /*0022*/ 	.short	0x0008
        /*0024*/ 	.byte	0x00, 0xf5, 0x21, 0x00


	//----- nvinfo : EIATTR_KPARAM_INFO
	.align		4
.L_429:
        /*0028*/ 	.byte	0x04, 0x17
        /*002a*/ 	.short	(.L_431 - .L_430)
.L_430:
        /*002c*/ 	.word	0x00000000
        /*0030*/ 	.short	0x0000
        /*0032*/ 	.short	0x0000
        /*0034*/ 	.byte	0x00, 0xf5, 0x21, 0x00


	//----- nvinfo : EIATTR_SPARSE_MMA_MASK
	.align		4
.L_431:
        /*0038*/ 	.byte	0x03, 0x50
        /*003a*/ 	.short	0x0000


	//----- nvinfo : EIATTR_MAXREG_COUNT
	.align		4
        /*003c*/ 	.byte	0x03, 0x1b
        /*003e*/ 	.short	0x00ff


	//----- nvinfo : EIATTR_NUM_BARRIERS
	.align		4
        /*0040*/ 	.byte	0x02, 0x4c
        /*0042*/ 	.byte	0x01
	.zero		1


	//----- nvinfo : EIATTR_MERCURY_ISA_VERSION
	.align		4
        /*0044*/ 	.byte	0x03, 0x5f
        /*0046*/ 	.short	0x0101


	//----- nvinfo : EIATTR_COOP_GROUP_MASK_REGIDS
	.align		4
        /*0048*/ 	.byte	0x04, 0x29
        /*004a*/ 	.short	(.L_433 - .L_432)


	//   ....[0]....
.L_432:
        /*004c*/ 	.word	0xffffffff


	//   ....[1]....
        /*0050*/ 	.word	0xffffffff


	//   ....[2]....
        /*0054*/ 	.word	0xffffffff


	//   ....[3]....
        /*0058*/ 	.word	0xffffffff


	//   ....[4]....
        /*005c*/ 	.word	0xffffffff


	//   ....[5]....
        /*0060*/ 	.word	0xffffffff


	//   ....[6]....
        /*0064*/ 	.word	0xffffffff


	//   ....[7]....
        /*0068*/ 	.word	0xffffffff


	//   ....[8]....
        /*006c*/ 	.word	0x05000020


	//   ....[9]....
        /*0070*/ 	.word	0x05000020


	//   ....[10]....
        /*0074*/ 	.word	0x05000020


	//   ....[11]....
        /*0078*/ 	.word	0x05000020


	//   ....[12]....
        /*007c*/ 	.word	0x05000020


	//----- nvinfo : EIATTR_COOP_GROUP_INSTR_OFFSETS
	.align		4
.L_433:
        /*0080*/ 	.byte	0x04, 0x28
        /*0082*/ 	.short	(.L_435 - .L_434)


	//   ....[0]....
.L_434:
        /*0084*/ 	.word	0x00000390


	//   ....[1]....
        /*0088*/ 	.word	0x000005a0


	//   ....[2]....
        /*008c*/ 	.word	0x000005c0


	//   ....[3]....
        /*0090*/ 	.word	0x000005e0


	//   ....[4]....
        /*0094*/ 	.word	0x00000600


	//   ....[5]....
        /*0098*/ 	.word	0x00000620


	//   ....[6]....
        /*009c*/ 	.word	0x00000650


	//   ....[7]....
        /*00a0*/ 	.word	0x00000870


	//   ....[8]....
        /*00a4*/ 	.word	0x00000ac0


	//   ....[9]....
        /*00a8*/ 	.word	0x00000b30


	//   ....[10]....
        /*00ac*/ 	.word	0x00000ba0


	//   ....[11]....
        /*00b0*/ 	.word	0x00000c10


	//   ....[12]....
        /*00b4*/ 	.word	0x00000c80


	//----- nvinfo : EIATTR_VRC_CTA_INIT_COUNT
	.align		4
.L_435:
        /*00b8*/ 	.byte	0x02, 0x4a
	.zero		1
	.zero		1


	//----- nvinfo : EIATTR_EXIT_INSTR_OFFSETS
	.align		4
        /*00bc*/ 	.byte	0x04, 0x1c
        /*00be*/ 	.short	(.L_437 - .L_436)


	//   ....[0]....
.L_436:
        /*00c0*/ 	.word	0x000009a0


	//   ....[1]....
        /*00c4*/ 	.word	0x00000a60


	//----- nvinfo : EIATTR_CRS_STACK_SIZE
	.align		4
.L_437:
        /*00c8*/ 	.byte	0x04, 0x1e
        /*00ca*/ 	.short	(.L_439 - .L_438)
.L_438:
        /*00cc*/ 	.word	0x00000000


	//----- nvinfo : EIATTR_CBANK_PARAM_SIZE
	.align		4
.L_439:
        /*00d0*/ 	.byte	0x03, 0x19
        /*00d2*/ 	.short	0x0018


	//----- nvinfo : EIATTR_PARAM_CBANK
	.align		4
        /*00d4*/ 	.byte	0x04, 0x0a
        /*00d6*/ 	.short	(.L_441 - .L_440)
	.align		4
.L_440:
        /*00d8*/ 	.word	index@(.nv.constant0._Z20BlockPrefixSumKernelILi128ELi8ELN3cub18CUB_300001_SM_100018BlockScanAlgorithmE0EEvPiS3_Pl)
        /*00dc*/ 	.short	0x0380
        /*00de*/ 	.short	0x0018


	//----- nvinfo : EIATTR_SW_WAR
	.align		4
.L_441:
        /*00e0*/ 	.byte	0x04, 0x36
        /*00e2*/ 	.short	(.L_443 - .L_442)
.L_442:
        /*00e4*/ 	.word	0x00000008
.L_443:


//--------------------- .nv.info._Z20BlockPrefixSumKernelILi256ELi4ELN3cub18CUB_300001_SM_100018BlockScanAlgorithmE0EEvPiS3_Pl --------------------------
	.section	.nv.info._Z20BlockPrefixSumKernelILi256ELi4ELN3cub18CUB_300001_SM_100018BlockScanAlgorithmE0EEvPiS3_Pl,"",@"SHT_CUDA_INFO"
	.sectionflags	@""
	.align	4


	//----- nvinfo : EIATTR_CUDA_API_VERSION
	.align		4
        /*0000*/ 	.byte	0x04, 0x37
        /*0002*/ 	.short	(.L_445 - .L_444)
.L_444:
        /*0004*/ 	.word	0x00000082


	//----- nvinfo : EIATTR_KPARAM_INFO
	.align		4
.L_445:
        /*0008*/ 	.byte	0x04, 0x17
        /*000a*/ 	.short	(.L_447 - .L_446)
.L_446:
        /*000c*/ 	.word	0x00000000
        /*0010*/ 	.short	0x0002
        /*0012*/ 	.short	0x0010
        /*0014*/ 	.byte	0x00, 0xf5, 0x21, 0x00


	//----- nvinfo : EIATTR_KPARAM_INFO
	.align		4
.L_447:
        /*0018*/ 	.byte	0x04, 0x17
        /*001a*/ 	.short	(.L_449 - .L_448)
.L_448:
        /*001c*/ 	.word	0x00000000
        /*0020*/ 	.short	0x0001
        /*0022*/ 	.short	0x0008
        /*0024*/ 	.byte	0x00, 0xf5, 0x21, 0x00


	//----- nvinfo : EIATTR_KPARAM_INFO
	.align		4
.L_449:
        /*0028*/ 	.byte	0x04, 0x17
        /*002a*/ 	.short	(.L_451 - .L_450)
.L_450:
        /*002c*/ 	.word	0x00000000
        /*0030*/ 	.short	0x0000
        /*0032*/ 	.short	0x0000
        /*0034*/ 	.byte	0x00, 0xf5, 0x21, 0x00


	//----- nvinfo : EIATTR_SPARSE_MMA_MASK
	.align		4
.L_451:
        /*0038*/ 	.byte	0x03, 0x50
        /*003a*/ 	.short	0x0000


	//----- nvinfo : EIATTR_MAXREG_COUNT
	.align		4
        /*003c*/ 	.byte	0x03, 0x1b
        /*003e*/ 	.short	0x00ff


	//----- nvinfo : EIATTR_NUM_BARRIERS
	.align		4
        /*0040*/ 	.byte	0x02, 0x4c
        /*0042*/ 	.byte	0x01
	.zero		1


	//----- nvinfo : EIATTR_MERCURY_ISA_VERSION
	.align		4
        /*0044*/ 	.byte	0x03, 0x5f
        /*0046*/ 	.short	0x0101


	//----- nvinfo : EIATTR_COOP_GROUP_MASK_REGIDS
	.align		4
        /*0048*/ 	.byte	0x04, 0x29
        /*004a*/ 	.short	(.L_453 - .L_452)


	//   ....[0]....
.L_452:
        /*004c*/ 	.word	0xffffffff


	//   ....[1]....
        /*0050*/ 	.word	0xffffffff


	//   ....[2]....
        /*0054*/ 	.word	0xffffffff


	//   ....[3]....
        /*0058*/ 	.word	0xffffffff


	//   ....[4]....
        /*005c*/ 	.word	0xffffffff


	//   ....[5]....
        /*0060*/ 	.word	0xffffffff


	//   ....[6]....
        /*0064*/ 	.word	0xffffffff


	//   ....[7]....
        /*0068*/ 	.word	0xffffffff


	//   ....[8]....
        /*006c*/ 	.word	0x0500001a


	//   ....[9]....
        /*0070*/ 	.word	0x0500001a


	//   ....[10]....
        /*0074*/ 	.word	0x0500001a


	//   ....[11]....
        /*0078*/ 	.word	0x0500001a


	//   ....[12]....
        /*007c*/ 	.word	0x0500001a


	//----- nvinfo : EIATTR_COOP_GROUP_INSTR_OFFSETS
	.align		4
.L_453:
        /*0080*/ 	.byte	0x04, 0x28
        /*0082*/ 	.short	(.L_455 - .L_454)


	//   ....[0]....
.L_454:
        /*0084*/ 	.word	0x00000190


	//   ....[1]....
        /*0088*/ 	.word	0x00000350


	//   ....[2]....
        /*008c*/ 	.word	0x00000370


	//   ....[3]....
        /*0090*/ 	.word	0x00000390


	//   ....[4]....
        /*0094*/ 	.word	0x000003b0


	//   ....[5]....
        /*0098*/ 	.word	0x000003d0


	//   ....[6]....
        /*009c*/ 	.word	0x00000460


	//   ....[7]....
        /*00a0*/ 	.word	0x000005f0


	//   ....[8]....
        /*00a4*/ 	.word	0x000007b0


	//   ....[9]....
        /*00a8*/ 	.word	0x00000820


	//   ....[10]....
        /*00ac*/ 	.word	0x00000890


	//   ....[11]....
        /*00b0*/ 	.word	0x00000900


	//   ....[12]....
        /*00b4*/ 	.word	0x00000970


	//----- nvinfo : EIATTR_VRC_CTA_INIT_COUNT
	.align		4
.L_455:
        /*00b8*/ 	.byte	0x02, 0x4a
	.zero		1
	.zero		1


	//----- nvinfo : EIATTR_EXIT_INSTR_OFFSETS
	.align		4
        /*00bc*/ 	.byte	0x04, 0x1c
        /*00be*/ 	.short	(.L_457 - .L_456)


	//   ....[0]....
.L_456:
        /*00c0*/ 	.word	0x00000690


	//   ....[1]....
        /*00c4*/ 	.word	0x00000750


	//----- nvinfo : EIATTR_CRS_STACK_SIZE
	.align		4
.L_457:
        /*00c8*/ 	.byte	0x04, 0x1e
        /*00ca*/ 	.short	(.L_459 - .L_458)
.L_458:
        /*00cc*/ 	.word	0x00000000


	//----- nvinfo : EIATTR_CBANK_PARAM_SIZE
	.align		4
.L_459:
        /*00d0*/ 	.byte	0x03, 0x19
        /*00d2*/ 	.short	0x0018


	//----- nvinfo : EIATTR_PARAM_CBANK
	.align		4
        /*00d4*/ 	.byte	0x04, 0x0a
        /*00d6*/ 	.short	(.L_461 - .L_460)
	.align		4
.L_460:
        /*00d8*/ 	.word	index@(.nv.constant0._Z20BlockPrefixSumKernelILi256ELi4ELN3cub18CUB_300001_SM_100018BlockScanAlgorithmE0EEvPiS3_Pl)
        /*00dc*/ 	.short	0x0380
        /*00de*/ 	.short	0x0018


	//----- nvinfo : EIATTR_SW_WAR
	.align		4
.L_461:
        /*00e0*/ 	.byte	0x04, 0x36
        /*00e2*/ 	.short	(.L_463 - .L_462)
.L_462:
        /*00e4*/ 	.word	0x00000008
.L_463:


//--------------------- .nv.info._Z20BlockPrefixSumKernelILi512ELi2ELN3cub18CUB_300001_SM_100018BlockScanAlgorithmE0EEvPiS3_Pl --------------------------
	.section	.nv.info._Z20BlockPrefixSumKernelILi512ELi2ELN3cub18CUB_300001_SM_100018BlockScanAlgorithmE0EEvPiS3_Pl,"",@"SHT_CUDA_INFO"
	.sectionflags	@""
	.align	4


	//----- nvinfo : EIATTR_CUDA_API_VERSION
	.align		4
        /*0000*/ 	.byte	0x04, 0x37
        /*0002*/ 	.short	(.L_465 - .L_464)
.L_464:
        /*0004*/ 	.word	0x00000082


	//----- nvinfo : EIATTR_KPARAM_INFO
	.align		4
.L_465:
        /*0008*/ 	.byte	0x04, 0x17
        /*000a*/ 	.short	(.L_467 - .L_466)
.L_466:
        /*000c*/ 	.word	0x00000000
        /*0010*/ 	.short	0x0002
        /*0012*/ 	.short	0x0010
        /*0014*/ 	.byte	0x00, 0xf5, 0x21, 0x00


	//----- nvinfo : EIATTR_KPARAM_INFO
	.align		4
.L_467:
        /*0018*/ 	.byte	0x04, 0x17
        /*001a*/ 	.short	(.L_469 - .L_468)
.L_468:
        /*001c*/ 	.word	0x00000000
        /*0020*/ 	.short	0x0001
        /*0022*/ 	.short	0x0008
        /*0024*/ 	.byte	0x00, 0xf5, 0x21, 0x00


	//----- nvinfo : EIATTR_KPARAM_INFO
	.align		4
.L_469:
        /*0028*/ 	.byte	0x04, 0x17
        /*002a*/ 	.short	(.L_471 - .L_470)
.L_470:
        /*002c*/ 	.word	0x00000000
        /*0030*/ 	.short	0x0000
        /*0032*/ 	.short	0x0000
        /*0034*/ 	.byte	0x00, 0xf5, 0x21, 0x00


	//----- nvinfo : EIATTR_SPARSE_MMA_MASK
	.align		4
.L_471:
        /*0038*/ 	.byte	0x03, 0x50
        /*003a*/ 	.short	0x0000


	//----- nvinfo : EIATTR_MAXREG_COUNT
	.align		4
        /*003c*/ 	.byte	0x03, 0x1b
        /*003e*/ 	.short	0x00ff


	//----- nvinfo : EIATTR_NUM_BARRIERS
	.align		4
        /*0040*/ 	.byte	0x02, 0x4c
        /*0042*/ 	.byte	0x01
	.zero		1


	//----- nvinfo : EIATTR_MERCURY_ISA_VERSION
	.align		4
        /*0044*/ 	.byte	0x03, 0x5f
        /*0046*/ 	.short	0x0101


	//----- nvinfo : EIATTR_COOP_GROUP_MASK_REGIDS
	.align		4
        /*0048*/ 	.byte	0x04, 0x29
        /*004a*/ 	.short	(.L_473 - .L_472)


	//   ....[0]....
.L_472:
        /*004c*/ 	.word	0xffffffff


	//   ....[1]....
        /*0050*/ 	.word	0xffffffff


	//   ....[2]....
        /*0054*/ 	.word	0xffffffff


	//   ....[3]....
        /*0058*/ 	.word	0xffffffff


	//   ....[4]....
        /*005c*/ 	.word	0xffffffff


	//   ....[5]....
        /*0060*/ 	.word	0xffffffff


	//   ....[6]....
        /*0064*/ 	.word	0xffffffff


	//   ....[7]....
        /*0068*/ 	.word	0xffffffff


	//   ....[8]....
        /*006c*/ 	.word	0x05000020


	//   ....[9]....
        /*0070*/ 	.word	0x05000020


	//   ....[10]....
        /*0074*/ 	.word	0x05000020


	//   ....[11]....
        /*0078*/ 	.word	0x05000020


	//   ....[12]....
        /*007c*/ 	.word	0x05000020


	//----- nvinfo : EIATTR_COOP_GROUP_INSTR_OFFSETS
	.align		4
.L_473:
        /*0080*/ 	.byte	0x04, 0x28
        /*0082*/ 	.short	(.L_475 - .L_474)


	//   ....[0]....
.L_474:
        /*0084*/ 	.word	0x00000150


	//   ....[1]....
        /*0088*/ 	.word	0x000003b0


	//   ....[2]....
        /*008c*/ 	.word	0x000003d0


	//   ....[3]....
        /*0090*/ 	.word	0x000003f0


	//   ....[4]....
        /*0094*/ 	.word	0x00000410


	//   ....[5]....
        /*0098*/ 	.word	0x00000430


	//   ....[6]....
        /*009c*/ 	.word	0x00000480


	//   ....[7]....
        /*00a0*/ 	.word	0x00000730


	//   ....[8]....
        /*00a4*/ 	.word	0x000008b0


	//   ....[9]....
        /*00a8*/ 	.word	0x00000920


	//   ....[10]....
        /*00ac*/ 	.word	0x00000990


	//   ....[11]....
        /*00b0*/ 	.word	0x00000a00


	//   ....[12]....
        /*00b4*/ 	.word	0x00000a70


	//----- nvinfo : EIATTR_VRC_CTA_INIT_COUNT
	.align		4
.L_475:
        /*00b8*/ 	.byte	0x02, 0x4a
	.zero		1
	.zero		1


	//----- nvinfo : EIATTR_EXIT_INSTR_OFFSETS
	.align		4
        /*00bc*/ 	.byte	0x04, 0x1c
        /*00be*/ 	.short	(.L_477 - .L_476)


	//   ....[0]....
.L_476:
        /*00c0*/ 	.word	0x00000790


	//   ....[1]....
        /*00c4*/ 	.word	0x00000850


	//----- nvinfo : EIATTR_CRS_STACK_SIZE
	.align		4
.L_477:
        /*00c8*/ 	.byte	0x04, 0x1e
        /*00ca*/ 	.short	(.L_479 - .L_478)
.L_478:
        /*00cc*/ 	.word	0x00000000


	//----- nvinfo : EIATTR_CBANK_PARAM_SIZE
	.align		4
.L_479:
        /*00d0*/ 	.byte	0x03, 0x19
        /*00d2*/ 	.short	0x0018


	//----- nvinfo : EIATTR_PARAM_CBANK
	.align		4
        /*00d4*/ 	.byte	0x04, 0x0a
        /*00d6*/ 	.short	(.L_481 - .L_480)
	.align		4
.L_480:
        /*00d8*/ 	.word	index@(.nv.constant0._Z20BlockPrefixSumKernelILi512ELi2ELN3cub18CUB_300001_SM_100018BlockScanAlgorithmE0EEvPiS3_Pl)
        /*00dc*/ 	.short	0x0380
        /*00de*/ 	.short	0x0018


	//----- nvinfo : EIATTR_SW_WAR
	.align		4
.L_481:
        /*00e0*/ 	.byte	0x04, 0x36
        /*00e2*/ 	.short	(.L_483 - .L_482)
.L_482:
        /*00e4*/ 	.word	0x00000008
.L_483:


//--------------------- .nv.info._Z20BlockPrefixSumKernelILi1024ELi1ELN3cub18CUB_300001_SM_100018BlockScanAlgorithmE0EEvPiS3_Pl --------------------------
	.section	.nv.info._Z20BlockPrefixSumKernelILi1024ELi1ELN3cub18CUB_300001_SM_100018BlockScanAlgorithmE0EEvPiS3_Pl,"",@"SHT_CUDA_INFO"
	.sectionflags	@""
	.align	4


	//----- nvinfo : EIATTR_CUDA_API_VERSION
	.align		4
        /*0000*/ 	.byte	0x04, 0x37
        /*0002*/ 	.short	(.L_485 - .L_484)
.L_484:
        /*0004*/ 	.word	0x00000082


	//----- nvinfo : EIATTR_KPARAM_INFO
	.align		4
.L_485:
        /*0008*/ 	.byte	0x04, 0x17
        /*000a*/ 	.short	(.L_487 - .L_486)
.L_486:
        /*000c*/ 	.word	0x00000000
        /*0010*/ 	.short	0x0002
        /*0012*/ 	.short	0x0010
        /*0014*/ 	.byte	0x00, 0xf5, 0x21, 0x00


	//----- nvinfo : EIATTR_KPARAM_INFO
	.align		4
.L_487:
        /*0018*/ 	.byte	0x04, 0x17
        /*001a*/ 	.short	(.L_489 - .L_488)
.L_488:
        /*001c*/ 	.word	0x00000000
        /*0020*/ 	.short	0x0001
        /*0022*/ 	.short	0x0008
        /*0024*/ 	.byte	0x00, 0xf5, 0x21, 0x00


	//----- nvinfo : EIATTR_KPARAM_INFO
	.align		4
.L_489:
        /*0028*/ 	.byte	0x04, 0x17
        /*002a*/ 	.short	(.L_491 - .L_490)
.L_490:
        /*002c*/ 	.word	0x00000000
        /*0030*/ 	.short	0x0000
        /*0032*/ 	.short	0x0000
        /*0034*/ 	.byte	0x00, 0xf5, 0x21, 0x00


	//----- nvinfo : EIATTR_SPARSE_MMA_MASK
	.align		4
.L_491:
        /*0038*/ 	.byte	0x03, 0x50
        /*003a*/ 	.short	0x0000


	//----- nvinfo : EIATTR_MAXREG_COUNT
	.align		4
        /*003c*/ 	.byte	0x03, 0x1b
        /*003e*/ 	.short	0x00ff


	//----- nvinfo : EIATTR_NUM_BARRIERS
	.align		4
        /*0040*/ 	.byte	0x02, 0x4c
        /*0042*/ 	.byte	0x01
	.zero		1


	//----- nvinfo : EIATTR_MERCURY_ISA_VERSION
	.align		4
        /*0044*/ 	.byte	0x03, 0x5f
        /*0046*/ 	.short	0x0101


	//----- nvinfo : EIATTR_COOP_GROUP_MASK_REGIDS
	.align		4
        /*0048*/ 	.byte	0x04, 0x29
        /*004a*/ 	.short	(.L_493 - .L_492)


	//   ....[0]....
.L_492:
        /*004c*/ 	.word	0xffffffff


	//   ....[1]....
        /*0050*/ 	.word	0xffffffff


	//   ....[2]....
        /*0054*/ 	.word	0xffffffff


	//   ....[3]....
        /*0058*/ 	.word	0xffffffff


	//   ....[4]....
        /*005c*/ 	.word	0xffffffff


	//   ....[5]....
        /*0060*/ 	.word	0xffffffff


	//   ....[6]....
        /*0064*/ 	.word	0xffffffff


	//   ....[7]....
        /*0068*/ 	.word	0xffffffff


	//   ....[8]....
        /*006c*/ 	.word	0x0500001b


	//   ....[9]....
        /*0070*/ 	.word	0x0500001b


	//   ....[10]....
        /*0074*/ 	.word	0x0500001b


	//   ....[11]....
        /*0078*/ 	.word	0x0500001b


	//   ....[12]....
        /*007c*/ 	.word	0x0500001b


	//----- nvinfo : EIATTR_COOP_GROUP_INSTR_OFFSETS
	.align		4
.L_493:
        /*0080*/ 	.byte	0x04, 0x28
        /*0082*/ 	.short	(.L_495 - .L_494)


	//   ....[0]....
.L_494:
        /*0084*/ 	.word	0x000000e0


	//   ....[1]....
        /*0088*/ 	.word	0x000004b0


	//   ....[2]....
        /*008c*/ 	.word	0x000004d0


	//   ....[3]....
        /*0090*/ 	.word	0x000004f0


	//   ....[4]....
        /*0094*/ 	.word	0x00000510


	//   ....[5]....
        /*0098*/ 	.word	0x00000530


	//   ....[6]....
        /*009c*/ 	.word	0x00000580


	//   ....[7]....
        /*00a0*/ 	.word	0x00000a40


	//   ....[8]....
        /*00a4*/ 	.word	0x00000ba0


	//   ....[9]....
        /*00a8*/ 	.word	0x00000c10


	//   ....[10]....
        /*00ac*/ 	.word	0x00000c70


	//   ....[11]....
        /*00b0*/ 	.word	0x00000ce0


	//   ....[12]....
        /*00b4*/ 	.word	0x00000d50


	//----- nvinfo : EIATTR_VRC_CTA_INIT_COUNT
	.align		4
.L_495:
        /*00b8*/ 	.byte	0x02, 0x4a
	.zero		1
	.zero		1


	//----- nvinfo : EIATTR_EXIT_INSTR_OFFSETS
	.align		4
        /*00bc*/ 	.byte	0x04, 0x1c
        /*00be*/ 	.short	(.L_497 - .L_496)


	//   ....[0]....
.L_496:
        /*00c0*/ 	.word	0x00000a80


	//   ....[1]....
        /*00c4*/ 	.word	0x00000b40


	//----- nvinfo : EIATTR_CRS_STACK_SIZE
	.align		4
.L_497:
        /*00c8*/ 	.byte	0x04, 0x1e
        /*00ca*/ 	.short	(.L_499 - .L_498)
.L_498:
        /*00cc*/ 	.word	0x00000000


	//----- nvinfo : EIATTR_CBANK_PARAM_SIZE
	.align		4
.L_499:
        /*00d0*/ 	.byte	0x03, 0x19
        /*00d2*/ 	.short	0x0018


	//----- nvinfo : EIATTR_PARAM_CBANK
	.align		4
        /*00d4*/ 	.byte	0x04, 0x0a
        /*00d6*/ 	.short	(.L_501 - .L_500)
	.align		4
.L_500:
        /*00d8*/ 	.word	index@(.nv.constant0._Z20BlockPrefixSumKernelILi1024ELi1ELN3cub18CUB_300001_SM_100018BlockScanAlgorithmE0EEvPiS3_Pl)
        /*00dc*/ 	.short	0x0380
        /*00de*/ 	.short	0x0018


	//----- nvinfo : EIATTR_SW_WAR
	.align		4
.L_501:
        /*00e0*/ 	.byte	0x04, 0x36
        /*00e2*/ 	.short	(.L_503 - .L_502)
.L_502:
        /*00e4*/ 	.word	0x00000008
.L_503:


//--------------------- .nv.callgraph             --------------------------
	.section	.nv.callgraph,"",@"SHT_CUDA_CALLGRAPH"
	.align	4
	.sectionentsize	8
	.align		4
        /*0000*/ 	.word	0x00000000
	.align		4
        /*0004*/ 	.word	0xffffffff
	.align		4
        /*0008*/ 	.word	0x00000000
	.align		4
        /*000c*/ 	.word	0xfffffffe
	.align		4
        /*0010*/ 	.word	0x00000000
	.align		4
        /*0014*/ 	.word	0xfffffffd
	.align		4
        /*0018*/ 	.word	0x00000000
	.align		4
        /*001c*/ 	.word	0xfffffffc


//--------------------- .nv.constant4             --------------------------
	.section	.nv.constant4,"a",@progbits
	.align	8
	.align		8
.nv.constant4:
        /*0000*/ 	.dword	_ZN34_INTERNAL_8e733d34_4_k_cu_edf0dd894cuda3std3__45__cpo5beginE
	.align		8
        /*0008*/ 	.dword	_ZN34_INTERNAL_8e733d34_4_k_cu_edf0dd894cuda3std3__45__cpo3endE
	.align		8
        /*0010*/ 	.dword	_ZN34_INTERNAL_8e733d34_4_k_cu_edf0dd894cuda3std3__45__cpo6cbeginE
	.align		8
        /*0018*/ 	.dword	_ZN34_INTERNAL_8e733d34_4_k_cu_edf0dd894cuda3std3__45__cpo4cendE
	.align		8
        /*0020*/ 	.dword	_ZN34_INTERNAL_8e733d34_4_k_cu_edf0dd894cuda3std3__45__cpo6rbeginE
	.align		8
        /*0028*/ 	.dword	_ZN34_INTERNAL_8e733d34_4_k_cu_edf0dd894cuda3std3__45__cpo4rendE
	.align		8
        /*0030*/ 	.dword	_ZN34_INTERNAL_8e733d34_4_k_cu_edf0dd894cuda3std3__45__cpo7crbeginE
	.align		8
        /*0038*/ 	.dword	_ZN34_INTERNAL_8e733d34_4_k_cu_edf0dd894cuda3std3__45__cpo5crendE
	.align		8
        /*0040*/ 	.dword	_ZN34_INTERNAL_8e733d34_4_k_cu_edf0dd894cuda3std3__436_GLOBAL__N__8e733d34_4_k_cu_edf0dd896ignoreE
	.align		8
        /*0048*/ 	.dword	_ZN34_INTERNAL_8e733d34_4_k_cu_edf0dd894cuda3std3__419piecewise_constructE
	.align		8
        /*0050*/ 	.dword	_ZN34_INTERNAL_8e733d34_4_k_cu_edf0dd894cuda3std3__48in_placeE
	.align		8
        /*0058*/ 	.dword	_ZN34_INTERNAL_8e733d34_4_k_cu_edf0dd894cuda3std3__420unreachable_sentinelE
	.align		8
        /*0060*/ 	.dword	_ZN34_INTERNAL_8e733d34_4_k_cu_edf0dd894cuda3std3__47nulloptE
	.align		8
        /*0068*/ 	.dword	_ZN34_INTERNAL_8e733d34_4_k_cu_edf0dd894cuda3std3__48unexpectE
	.align		8
        /*0070*/ 	.dword	_ZN34_INTERNAL_8e733d34_4_k_cu_edf0dd894cuda3std6ranges3__45__cpo4swapE
	.align		8
        /*0078*/ 	.dword	_ZN34_INTERNAL_8e733d34_4_k_cu_edf0dd894cuda3std6ranges3__45__cpo9iter_moveE
	.align		8
        /*0080*/ 	.dword	_ZN34_INTERNAL_8e733d34_4_k_cu_edf0dd894cuda3std6ranges3__45__cpo5beginE
	.align		8
        /*0088*/ 	.dword	_ZN34_INTERNAL_8e733d34_4_k_cu_edf0dd894cuda3std6ranges3__45__cpo3endE
	.align		8
        /*0090*/ 	.dword	_ZN34_INTERNAL_8e733d34_4_k_cu_edf0dd894cuda3std6ranges3__45__cpo6cbeginE
	.align		8
        /*0098*/ 	.dword	_ZN34_INTERNAL_8e733d34_4_k_cu_edf0dd894cuda3std6ranges3__45__cpo4cendE
	.align		8
        /*00a0*/ 	.dword	_ZN34_INTERNAL_8e733d34_4_k_cu_edf0dd894cuda3std6ranges3__45__cpo7advanceE
	.align		8
        /*00a8*/ 	.dword	_ZN34_INTERNAL_8e733d34_4_k_cu_edf0dd894cuda3std6ranges3__45__cpo9iter_swapE
	.align		8
        /*00b0*/ 	.dword	_ZN34_INTERNAL_8e733d34_4_k_cu_edf0dd894cuda3std6ranges3__45__cpo4nextE
	.align		8
        /*00b8*/ 	.dword	_ZN34_INTERNAL_8e733d34_4_k_cu_edf0dd894cuda3std6ranges3__45__cpo4prevE
	.align		8
        /*00c0*/ 	.dword	_ZN34_INTERNAL_8e733d34_4_k_cu_edf0dd894cuda3std6ranges3__45__cpo4dataE
	.align		8
        /*00c8*/ 	.dword	_ZN34_INTERNAL_8e733d34_4_k_cu_edf0dd894cuda3std6ranges3__45__cpo5cdataE
	.align		8
        /*00d0*/ 	.dword	_ZN34_INTERNAL_8e733d34_4_k_cu_edf0dd894cuda3std6ranges3__45__cpo4sizeE
	.align		8
        /*00d8*/ 	.dword	_ZN34_INTERNAL_8e733d34_4_k_cu_edf0dd894cuda3std6ranges3__45__cpo5ssizeE
	.align		8
        /*00e0*/ 	.dword	_ZN34_INTERNAL_8e733d34_4_k_cu_edf0dd894cuda3std6ranges3__45__cpo8distanceE
	.align		8
        /*00e8*/ 	.dword	_ZN34_INTERNAL_8e733d34_4_k_cu_edf0dd896thrust24THRUST_300001_SM_1000_NS6system6detail10sequential3seqE
	.align		8
        /*00f0*/ 	.dword	_ZN34_INTERNAL_8e733d34_4_k_cu_edf0dd896thrust24THRUST_300001_SM_1000_NS12placeholders2_1E
	.align		8
        /*00f8*/ 	.dword	_ZN34_INTERNAL_8e733d34_4_k_cu_edf0dd896thrust24THRUST_300001_SM_1000_NS12placeholders2_2E
	.align		8
        /*0100*/ 	.dword	_ZN34_INTERNAL_8e733d34_4_k_cu_edf0dd896thrust24THRUST_300001_SM_1000_NS12placeholders2_3E
	.align		8
        /*0108*/ 	.dword	_ZN34_INTERNAL_8e733d34_4_k_cu_edf0dd896thrust24THRUST_300001_SM_1000_NS12placeholders2_4E
	.align		8
        /*0110*/ 	.dword	_ZN34_INTERNAL_8e733d34_4_k_cu_edf0dd896thrust24THRUST_300001_SM_1000_NS12placeholders2_5E
	.align		8
        /*0118*/ 	.dword	_ZN34_INTERNAL_8e733d34_4_k_cu_edf0dd896thrust24THRUST_300001_SM_1000_NS12placeholders2_6E
	.align		8
        /*0120*/ 	.dword	_ZN34_INTERNAL_8e733d34_4_k_cu_edf0dd896thrust24THRUST_300001_SM_1000_NS12placeholders2_7E
	.align		8
        /*0128*/ 	.dword	_ZN34_INTERNAL_8e733d34_4_k_cu_edf0dd896thrust24THRUST_300001_SM_1000_NS12placeholders2_8E
	.align		8
        /*0130*/ 	.dword	_ZN34_INTERNAL_8e733d34_4_k_cu_edf0dd896thrust24THRUST_300001_SM_1000_NS12placeholders2_9E
	.align		8
        /*0138*/ 	.dword	_ZN34_INTERNAL_8e733d34_4_k_cu_edf0dd896thrust24THRUST_300001_SM_1000_NS12placeholders3_10E


//--------------------- .text._ZN3cub18CUB_300001_SM_10006detail11EmptyKernelIvEEvv --------------------------
	.section	.text._ZN3cub18CUB_300001_SM_10006detail11EmptyKernelIvEEvv,"ax",@progbits
	.align	128
        .global         _ZN3cub18CUB_300001_SM_10006detail11EmptyKernelIvEEvv
        .type           _ZN3cub18CUB_300001_SM_10006detail11EmptyKernelIvEEvv,@function
        .size           _ZN3cub18CUB_300001_SM_10006detail11EmptyKernelIvEEvv,(.L_x_99 - _ZN3cub18CUB_300001_SM_10006detail11EmptyKernelIvEEvv)
        .other          _ZN3cub18CUB_300001_SM_10006detail11EmptyKernelIvEEvv,@"STO_CUDA_ENTRY STV_DEFAULT"
_ZN3cub18CUB_300001_SM_10006detail11EmptyKernelIvEEvv:
.text._ZN3cub18CUB_300001_SM_10006detail11EmptyKernelIvEEvv:
[----:B------:R-:W-:Y:S01]  /*0000*/  LDC R1, c[0x0][0x37c] ;  /* 0x0000df00ff017b82 */ /* 0x000fe20000000800 */
[----:B------:R-:W-:Y:S05]  /*0010*/  EXIT ;  /* 0x000000000000794d */ /* 0x000fea0003800000 */
.L_x_0:
[----:B------:R-:W-:-:S00]  /*0020*/  BRA `(.L_x_0) ;  /* 0xfffffffc00fc7947 */ /* 0x000fc0000383ffff */
[----:B------:R-:W-:-:S00]  /*0030*/  NOP ;  /* 0x0000000000007918 */ /* 0x000fc00000000000 */
        /* <DEDUP_REMOVED lines=12> */
.L_x_99:


//--------------------- .text._Z20BlockPrefixSumKernelILi32ELi32ELN3cub18CUB_300001_SM_100018BlockScanAlgorithmE2EEvPiS3_Pl --------------------------
	.section	.text._Z20BlockPrefixSumKernelILi32ELi32ELN3cub18CUB_300001_SM_100018BlockScanAlgorithmE2EEvPiS3_Pl,"ax",@progbits
	.align	128
        .global         _Z20BlockPrefixSumKernelILi32ELi32ELN3cub18CUB_300001_SM_100018BlockScanAlgorithmE2EEvPiS3_Pl
        .type           _Z20BlockPrefixSumKernelILi32ELi32ELN3cub18CUB_300001_SM_100018BlockScanAlgorithmE2EEvPiS3_Pl,@function
        .size           _Z20BlockPrefixSumKernelILi32ELi32ELN3cub18CUB_300001_SM_100018BlockScanAlgorithmE2EEvPiS3_Pl,(.L_x_100 - _Z20BlockPrefixSumKernelILi32ELi32ELN3cub18CUB_300001_SM_100018BlockScanAlgorithmE2EEvPiS3_Pl)
        .other          _Z20BlockPrefixSumKernelILi32ELi32ELN3cub18CUB_300001_SM_100018BlockScanAlgorithmE2EEvPiS3_Pl,@"STO_CUDA_ENTRY STV_DEFAULT"
_Z20BlockPrefixSumKernelILi32ELi32ELN3cub18CUB_300001_SM_100018BlockScanAlgorithmE2EEvPiS3_Pl:
.text._Z20BlockPrefixSumKernelILi32ELi32ELN3cub18CUB_300001_SM_100018BlockScanAlgorithmE2EEvPiS3_Pl:
[----:B------:R-:W-:Y:S01]  /*0000*/  LDC R1, c[0x0][0x37c] ;  /* 0x0000df00ff017b82 */ /* 0x000fe20000000800 */
[----:B------:R-:W0:Y:S07]  /*0010*/  S2R R32, SR_TID.X ;  /* 0x0000000000207919 */ /* 0x000e2e0000002100 */
[----:B------:R-:W1:Y:S01]  /*0020*/  LDC.64 R2, c[0x0][0x380] ;  /* 0x0000e000ff027b82 */ /* 0x000e620000000a00 */
[----:B------:R-:W2:Y:S01]  /*0030*/  LDCU.64 UR6, c[0x0][0x358] ;  /* 0x00006b00ff0677ac */ /* 0x000ea20008000a00 */
[----:B0-----:R-:W-:-:S05]  /*0040*/  IMAD.SHL.U32 R5, R32, 0x20, RZ ;  /* 0x0000002020057824 */ /* 0x001fca00078e00ff */
[----:B------:R-:W-:-:S05]  /*0050*/  LOP3.LUT R5, R5, 0x7c1f, R32, 0xc8, !PT ;  /* 0x00007c1f05057812 */ /* 0x000fca00078ec820 */
[----:B-1----:R-:W-:-:S05]  /*0060*/  IMAD.WIDE.U32 R2, R5, 0x4, R2 ;  /* 0x0000000405027825 */ /* 0x002fca00078e0002 */
[----:B--2---:R-:W2:Y:S04]  /*0070*/  LDG.E R34, desc[UR6][R2.64] ;  /* 0x0000000602227981 */ /* 0x004ea8000c1e1900 */
[----:B------:R-:W3:Y:S04]  /*0080*/  LDG.E R35, desc[UR6][R2.64+0x80] ;  /* 0x0000800602237981 */ /* 0x000ee8000c1e1900 */
[----:B------:R-:W4:Y:S04]  /*0090*/  LDG.E R36, desc[UR6][R2.64+0x100] ;  /* 0x0001000602247981 */ /* 0x000f28000c1e1900 */
[----:B------:R-:W5:Y:S04]  /*00a0*/  LDG.E R33, desc[UR6][R2.64+0x180] ;  /* 0x0001800602217981 */ /* 0x000f68000c1e1900 */
        /* <DEDUP_REMOVED lines=27> */
[----:B------:R0:W5:Y:S01]  /*0260*/  LDG.E R6, desc[UR6][R2.64+0xf80] ;  /* 0x000f800602067981 */ /* 0x000162000c1e1900 */
[----:B------:R-:W1:Y:S01]  /*0270*/  S2UR UR5, SR_CgaCtaId ;  /* 0x00000000000579c3 */ /* 0x000e620000008800 */
[----:B------:R-:W-:Y:S01]  /*0280*/  UMOV UR4, 0x400 ;  /* 0x0000040000047882 */ /* 0x000fe20000000000 */
[----:B------:R-:W0:Y:S01]  /*0290*/  S2R R31, SR_LANEID ;  /* 0x00000000001f7919 */ /* 0x000e220000000000 */
[----:B-1----:R-:W-:Y:S01]  /*02a0*/  ULEA UR4, UR5, UR4, 0x18 ;  /* 0x0000000405047291 */ /* 0x002fe2000f8ec0ff */
[C---:B0-----:R-:W-:Y:S01]  /*02b0*/  VIADD R40, R31.reuse, 0x40 ;  /* 0x000000401f287836 */ /* 0x041fe20000000000 */
[C---:B------:R-:W-:Y:S01]  /*02c0*/  LEA.HI.SX32 R37, R31.reuse, R31, 0x1b ;  /* 0x0000001f1f257211 */ /* 0x040fe200078fdaff */
[----:B------:R-:W-:-:S02]  /*02d0*/  VIADD R38, R31, 0x20 ;  /* 0x000000201f267836 */ /* 0x000fc40000000000 */
[C---:B------:R-:W-:Y:S01]  /*02e0*/  VIADD R2, R31.reuse, 0x60 ;  /* 0x000000601f027836 */ /* 0x040fe20000000000 */
[-C--:B------:R-:W-:Y:S01]  /*02f0*/  LEA.HI.SX32 R40, R40, R31.reuse, 0x1b ;  /* 0x0000001f28287211 */ /* 0x080fe200078fdaff */
[C---:B------:R-:W-:Y:S01]  /*0300*/  VIADD R42, R31.reuse, 0xa0 ;  /* 0x000000a01f2a7836 */ /* 0x040fe20000000000 */
[-C--:B------:R-:W-:Y:S01]  /*0310*/  LEA.HI.SX32 R38, R38, R31.reuse, 0x1b ;  /* 0x0000001f26267211 */ /* 0x080fe200078fdaff */
[C---:B------:R-:W-:Y:S01]  /*0320*/  VIADD R44, R31.reuse, 0xc0 ;  /* 0x000000c01f2c7836 */ /* 0x040fe20000000000 */
[----:B------:R-:W-:Y:S01]  /*0330*/  LEA R3, R40, UR4, 0x2 ;  /* 0x0000000428037c11 */ /* 0x000fe2000f8e10ff */
[----:B------:R-:W-:Y:S01]  /*0340*/  VIADD R40, R31, 0x80 ;  /* 0x000000801f287836 */ /* 0x000fe20000000000 */
[----:B------:R-:W-:Y:S01]  /*0350*/  LEA R37, R37, UR4, 0x2 ;  /* 0x0000000425257c11 */ /* 0x000fe2000f8e10ff */
[----:B------:R-:W-:Y:S01]  /*0360*/  VIADD R46, R31, 0xe0 ;  /* 0x000000e01f2e7836 */ /* 0x000fe20000000000 */
[----:B------:R-:W-:Y:S02]  /*0370*/  LEA R38, R38, UR4, 0x2 ;  /* 0x0000000426267c11 */ /* 0x000fe4000f8e10ff */
[----:B------:R-:W-:-:S02]  /*0380*/  LEA.HI.SX32 R2, R2, R31, 0x1b ;  /* 0x0000001f02027211 */ /* 0x000fc400078fdaff */
[-C--:B------:R-:W-:Y:S02]  /*0390*/  LEA.HI.SX32 R40, R40, R31.reuse, 0x1b ;  /* 0x0000001f28287211 */ /* 0x080fe400078fdaff */
[-C--:B------:R-:W-:Y:S02]  /*03a0*/  LEA.HI.SX32 R42, R42, R31.reuse, 0x1b ;  /* 0x0000001f2a2a7211 */ /* 0x080fe400078fdaff */
[-C--:B------:R-:W-:Y:S02]  /*03b0*/  LEA.HI.SX32 R44, R44, R31.reuse, 0x1b ;  /* 0x0000001f2c2c7211 */ /* 0x080fe400078fdaff */
[----:B------:R-:W-:Y:S02]  /*03c0*/  LEA R2, R2, UR4, 0x2 ;  /* 0x0000000402027c11 */ /* 0x000fe4000f8e10ff */
[----:B------:R-:W-:Y:S02]  /*03d0*/  LEA.HI.SX32 R46, R46, R31, 0x1b ;  /* 0x0000001f2e2e7211 */ /* 0x000fe400078fdaff */
[----:B------:R-:W-:-:S02]  /*03e0*/  LEA R42, R42, UR4, 0x2 ;  /* 0x000000042a2a7c11 */ /* 0x000fc4000f8e10ff */
[----:B------:R-:W-:Y:S01]  /*03f0*/  LEA R46, R46, UR4, 0x2 ;  /* 0x000000042e2e7c11 */ /* 0x000fe2000f8e10ff */
[----:B--2---:R0:W-:Y:S04]  /*0400*/  STS [R37], R34 ;  /* 0x0000002225007388 */ /* 0x0041e80000000800 */
[----:B---3--:R1:W-:Y:S04]  /*0410*/  STS [R38+0x80], R35 ;  /* 0x0000802326007388 */ /* 0x0083e80000000800 */
[----:B----4-:R2:W-:Y:S01]  /*0420*/  STS [R3+0x100], R36 ;  /* 0x0001002403007388 */ /* 0x0105e20000000800 */
[----:B0-----:R-:W-:-:S03]  /*0430*/  VIADD R34, R31, 0x100 ;  /* 0x000001001f227836 */ /* 0x001fc60000000000 */
[----:B-----5:R0:W-:Y:S01]  /*0440*/  STS [R2+0x180], R33 ;  /* 0x0001802102007388 */ /* 0x0201e20000000800 */
[C---:B-1----:R-:W-:Y:S01]  /*0450*/  VIADD R38, R31.reuse, 0x140 ;  /* 0x000001401f267836 */ /* 0x042fe20000000000 */
[----:B------:R-:W-:Y:S01]  /*0460*/  LEA R35, R44, UR4, 0x2 ;  /* 0x000000042c237c11 */ /* 0x000fe2000f8e10ff */
[C---:B------:R-:W-:Y:S01]  /*0470*/  VIADD R44, R31.reuse, 0x180 ;  /* 0x000001801f2c7836 */ /* 0x040fe20000000000 */
[-C--:B------:R-:W-:Y:S01]  /*0480*/  LEA.HI.SX32 R34, R34, R31.reuse, 0x1b ;  /* 0x0000001f22227211 */ /* 0x080fe200078fdaff */
[C---:B--2---:R-:W-:Y:S01]  /*0490*/  VIADD R36, R31.reuse, 0x120 ;  /* 0x000001201f247836 */ /* 0x044fe20000000000 */
[----:B------:R-:W-:Y:S01]  /*04a0*/  LEA R3, R40, UR4, 0x2 ;  /* 0x0000000428037c11 */ /* 0x000fe2000f8e10ff */
[C---:B------:R-:W-:Y:S01]  /*04b0*/  VIADD R40, R31.reuse, 0x160 ;  /* 0x000001601f287836 */ /* 0x040fe20000000000 */
[-C--:B------:R-:W-:Y:S01]  /*04c0*/  LEA.HI.SX32 R38, R38, R31.reuse, 0x1b ;  /* 0x0000001f26267211 */ /* 0x080fe200078fdaff */
[----:B0-----:R-:W-:Y:S01]  /*04d0*/  VIADD R2, R31, 0x1a0 ;  /* 0x000001a01f027836 */ /* 0x001fe20000000000 */
[-C--:B------:R-:W-:Y:S01]  /*04e0*/  LEA.HI.SX32 R36, R36, R31.reuse, 0x1b ;  /* 0x0000001f24247211 */ /* 0x080fe200078fdaff */
[----:B------:R0:W-:Y:S01]  /*04f0*/  STS [R3+0x200], R30 ;  /* 0x0002001e03007388 */ /* 0x0001e20000000800 */
[----:B------:R-:W-:-:S02]  /*0500*/  LEA.HI.SX32 R40, R40, R31, 0x1b ;  /* 0x0000001f28287211 */ /* 0x000fc400078fdaff */
[----:B------:R-:W-:Y:S01]  /*0510*/  LEA R34, R34, UR4, 0x2 ;  /* 0x0000000422227c11 */ /* 0x000fe2000f8e10ff */
[----:B------:R1:W-:Y:S01]  /*0520*/  STS [R42+0x280], R29 ;  /* 0x0002801d2a007388 */ /* 0x0003e20000000800 */
[-C--:B------:R-:W-:Y:S02]  /*0530*/  LEA.HI.SX32 R44, R44, R31.reuse, 0x1b ;  /* 0x0000001f2c2c7211 */ /* 0x080fe400078fdaff */
[----:B------:R-:W-:Y:S01]  /*0540*/  LEA R36, R36, UR4, 0x2 ;  /* 0x0000000424247c11 */ /* 0x000fe2000f8e10ff */
[----:B------:R2:W-:Y:S01]  /*0550*/  STS [R35+0x300], R28 ;  /* 0x0003001c23007388 */ /* 0x0005e20000000800 */
[----:B------:R-:W-:Y:S01]  /*0560*/  LEA.HI.SX32 R2, R2, R31, 0x1b ;  /* 0x0000001f02027211 */ /* 0x000fe200078fdaff */
[C---:B0-----:R-:W-:Y:S01]  /*0570*/  VIADD R30, R31.reuse, 0x1e0 ;  /* 0x000001e01f1e7836 */ /* 0x041fe20000000000 */
[----:B------:R-:W-:Y:S01]  /*0580*/  LEA R3, R38, UR4, 0x2 ;  /* 0x0000000426037c11 */ /* 0x000fe2000f8e10ff */
[----:B------:R0:W-:Y:S01]  /*0590*/  STS [R46+0x380], R27 ;  /* 0x0003801b2e007388 */ /* 0x0001e20000000800 */
[----:B------:R-:W-:Y:S01]  /*05a0*/  VIADD R38, R31, 0x200 ;  /* 0x000002001f267836 */ /* 0x000fe20000000000 */
[----:B-1----:R-:W-:-:S02]  /*05b0*/  LEA R29, R44, UR4, 0x2 ;  /* 0x000000042c1d7c11 */ /* 0x002fc4000f8e10ff */
[----:B------:R1:W-:Y:S01]  /*05c0*/  STS [R34+0x400], R23 ;  /* 0x0004001722007388 */ /* 0x0003e20000000800 */
[-C--:B------:R-:W-:Y:S01]  /*05d0*/  LEA.HI.SX32 R30, R30, R31.reuse, 0x1b ;  /* 0x0000001f1e1e7211 */ /* 0x080fe200078fdaff */
[C---:B--2---:R-:W-:Y:S01]  /*05e0*/  VIADD R28, R31.reuse, 0x1c0 ;  /* 0x000001c01f1c7836 */ /* 0x044fe20000000000 */
[-C--:B------:R-:W-:Y:S01]  /*05f0*/  LEA.HI.SX32 R38, R38, R31.reuse, 0x1b ;  /* 0x0000001f26267211 */ /* 0x080fe200078fdaff */
[----:B------:R-:W-:Y:S01]  /*0600*/  STS [R36+0x480], R25 ;  /* 0x0004801924007388 */ /* 0x000fe20000000800 */
[----:B0-----:R-:W-:Y:S01]  /*0610*/  LEA R27, R40, UR4, 0x2 ;  /* 0x00000004281b7c11 */ /* 0x001fe2000f8e10ff */
[C---:B------:R-:W-:Y:S01]  /*0620*/  VIADD R40, R31.reuse, 0x220 ;  /* 0x000002201f287836 */ /* 0x040fe20000000000 */
[-C--:B------:R-:W-:Y:S01]  /*0630*/  LEA.HI.SX32 R28, R28, R31.reuse, 0x1b ;  /* 0x0000001f1c1c7211 */ /* 0x080fe200078fdaff */
[----:B------:R0:W-:Y:S01]  /*0640*/  STS [R3+0x500], R26 ;  /* 0x0005001a03007388 */ /* 0x0001e20000000800 */
[C---:B-1----:R-:W-:Y:S02]  /*0650*/  VIADD R34, R31.reuse, 0x2c0 ;  /* 0x000002c01f227836 */ /* 0x042fe40000000000 */
[-C--:B------:R-:W-:Y:S01]  /*0660*/  LEA.HI.SX32 R40, R40, R31.reuse, 0x1b ;  /* 0x0000001f28287211 */ /* 0x080fe200078fdaff */
[----:B------:R1:W-:Y:S01]  /*0670*/  STS [R27+0x580], R24 ;  /* 0x000580181b007388 */ /* 0x0003e20000000800 */
[----:B------:R-:W-:Y:S01]  /*0680*/  LEA R23, R28, UR4, 0x2 ;  /* 0x000000041c177c11 */ /* 0x000fe2000f8e10ff */
[C---:B------:R-:W-:Y:S01]  /*0690*/  VIADD R28, R31.reuse, 0x2a0 ;  /* 0x000002a01f1c7836 */ /* 0x040fe20000000000 */
[----:B------:R-:W-:Y:S01]  /*06a0*/  LEA.HI.SX32 R34, R34, R31, 0x1b ;  /* 0x0000001f22227211 */ /* 0x000fe200078fdaff */
[----:B------:R2:W-:Y:S01]  /*06b0*/  STS [R29+0x600], R22 ;  /* 0x000600161d007388 */ /* 0x0005e20000000800 */
[----:B0-----:R-:W-:Y:S01]  /*06c0*/  LEA R3, R2, UR4, 0x2 ;  /* 0x0000000402037c11 */ /* 0x001fe2000f8e10ff */
[----:B------:R-:W-:Y:S01]  /*06d0*/  VIADD R26, R31, 0x280 ;  /* 0x000002801f1a7836 */ /* 0x000fe20000000000 */
[----:B------:R-:W-:-:S02]  /*06e0*/  LEA R2, R30, UR4, 0x2 ;  /* 0x000000041e027c11 */ /* 0x000fc4000f8e10ff */
[----:B------:R-:W-:Y:S01]  /*06f0*/  LEA R30, R38, UR4, 0x2 ;  /* 0x00000004261e7c11 */ /* 0x000fe2000f8e10ff */
[C---:B-1----:R-:W-:Y:S01]  /*0700*/  VIADD R24, R31.reuse, 0x260 ;  /* 0x000002601f187836 */ /* 0x042fe20000000000 */
[----:B------:R0:W-:Y:S01]  /*0710*/  STS [R3+0x680], R18 ;  /* 0x0006801203007388 */ /* 0x0001e20000000800 */
[-C--:B------:R-:W-:Y:S01]  /*0720*/  LEA.HI.SX32 R26, R26, R31.reuse, 0x1b ;  /* 0x0000001f1a1a7211 */ /* 0x080fe200078fdaff */
[C---:B--2---:R-:W-:Y:S01]  /*0730*/  VIADD R22, R31.reuse, 0x240 ;  /* 0x000002401f167836 */ /* 0x044fe20000000000 */
[----:B------:R-:W-:Y:S01]  /*0740*/  LEA R29, R40, UR4, 0x2 ;  /* 0x00000004281d7c11 */ /* 0x000fe2000f8e10ff */
[----:B------:R1:W-:Y:S01]  /*0750*/  STS [R23+0x700], R16 ;  /* 0x0007001017007388 */ /* 0x0003e20000000800 */
[-C--:B------:R-:W-:Y:S02]  /*0760*/  LEA.HI.SX32 R24, R24, R31.reuse, 0x1b ;  /* 0x0000001f18187211 */ /* 0x080fe400078fdaff */
[-C--:B------:R-:W-:Y:S01]  /*0770*/  LEA.HI.SX32 R22, R22, R31.reuse, 0x1b ;  /* 0x0000001f16167211 */ /* 0x080fe200078fdaff */
[----:B------:R2:W-:Y:S01]  /*0780*/  STS [R2+0x780], R21 ;  /* 0x0007801502007388 */ /* 0x0005e20000000800 */
[-C--:B------:R-:W-:Y:S01]  /*0790*/  LEA.HI.SX32 R25, R28, R31.reuse, 0x1b ;  /* 0x0000001f1c197211 */ /* 0x080fe200078fdaff */
[C---:B0-----:R-:W-:Y:S01]  /*07a0*/  VIADD R18, R31.reuse, 0x320 ;  /* 0x000003201f127836 */ /* 0x041fe20000000000 */
[----:B------:R-:W-:Y:S01]  /*07b0*/  LEA R28, R22, UR4, 0x2 ;  /* 0x00000004161c7c11 */ /* 0x000fe2000f8e10ff */
[----:B------:R-:W-:Y:S01]  /*07c0*/  STS [R30+0x800], R19 ;  /* 0x000800131e007388 */ /* 0x000fe20000000800 */
[----:B------:R-:W-:Y:S01]  /*07d0*/  LEA R27, R24, UR4, 0x2 ;  /* 0x00000004181b7c11 */ /* 0x000fe2000f8e10ff */
[----:B-1----:R-:W-:Y:S01]  /*07e0*/  VIADD R16, R31, 0x300 ;  /* 0x000003001f107836 */ /* 0x002fe20000000000 */
[----:B------:R-:W-:Y:S01]  /*07f0*/  LEA R26, R26, UR4, 0x2 ;  /* 0x000000041a1a7c11 */ /* 0x000fe2000f8e10ff */
[----:B------:R0:W-:Y:S01]  /*0800*/  STS [R29+0x880], R20 ;  /* 0x000880141d007388 */ /* 0x0001e20000000800 */
[----:B------:R-:W-:Y:S01]  /*0810*/  LEA R25, R25, UR4, 0x2 ;  /* 0x0000000419197c11 */ /* 0x000fe2000f8e10ff */
[C---:B--2---:R-:W-:Y:S01]  /*0820*/  VIADD R2, R31.reuse, 0x2e0 ;  /* 0x000002e01f027836 */ /* 0x044fe20000000000 */
[-C--:B------:R-:W-:Y:S01]  /*0830*/  LEA.HI.SX32 R16, R16, R31.reuse, 0x1b ;  /* 0x0000001f10107211 */ /* 0x080fe200078fdaff */
[----:B------:R-:W-:Y:S01]  /*0840*/  STS [R28+0x900], R17 ;  /* 0x000900111c007388 */ /* 0x000fe20000000800 */
[----:B------:R-:W-:Y:S01]  /*0850*/  VIADD R22, R31, 0x360 ;  /* 0x000003601f167836 */ /* 0x000fe20000000000 */
[----:B------:R-:W-:-:S02]  /*0860*/  LEA.HI.SX32 R18, R18, R31, 0x1b ;  /* 0x0000001f12127211 */ /* 0x000fc400078fdaff */
[-C--:B------:R-:W-:Y:S01]  /*0870*/  LEA.HI.SX32 R2, R2, R31.reuse, 0x1b ;  /* 0x0000001f02027211 */ /* 0x080fe200078fdaff */
[----:B------:R1:W-:Y:S01]  /*0880*/  STS [R27+0x980], R12 ;  /* 0x0009800c1b007388 */ /* 0x0003e20000000800 */
[C---:B0-----:R-:W-:Y:S01]  /*0890*/  VIADD R20, R31.reuse, 0x340 ;  /* 0x000003401f147836 */ /* 0x041fe20000000000 */
[----:B------:R-:W-:Y:S02]  /*08a0*/  LEA R24, R34, UR4, 0x2 ;  /* 0x0000000422187c11 */ /* 0x000fe4000f8e10ff */
[----:B------:R-:W-:Y:S01]  /*08b0*/  LEA R23, R2, UR4, 0x2 ;  /* 0x0000000402177c11 */ /* 0x000fe2000f8e10ff */
[C---:B------:R-:W-:Y:S01]  /*08c0*/  VIADD R2, R31.reuse, 0x380 ;  /* 0x000003801f027836 */ /* 0x040fe20000000000 */
[----:B------:R-:W-:Y:S01]  /*08d0*/  LEA.HI.SX32 R20, R20, R31, 0x1b ;  /* 0x0000001f14147211 */ /* 0x000fe200078fdaff */
[----:B------:R0:W-:Y:S01]  /*08e0*/  STS [R26+0xa00], R13 ;  /* 0x000a000d1a007388 */ /* 0x0001e20000000800 */
[----:B------:R-:W-:Y:S01]  /*08f0*/  LEA R16, R16, UR4, 0x2 ;  /* 0x0000000410107c11 */ /* 0x000fe2000f8e10ff */
[----:B-1----:R-:W-:-:S02]  /*0900*/  VIADD R12, R31, 0x3a0 ;  /* 0x000003a01f0c7836 */ /* 0x002fc40000000000 */
[----:B------:R1:W-:Y:S01]  /*0910*/  STS [R25+0xa80], R14 ;  /* 0x000a800e19007388 */ /* 0x0003e20000000800 */
[----:B------:R-:W-:Y:S01]  /*0920*/  LEA R3, R20, UR4, 0x2 ;  /* 0x0000000414037c11 */ /* 0x000fe2000f8e10ff */
[C---:B------:R-:W-:Y:S01]  /*0930*/  VIADD R20, R31.reuse, 0x3e0 ;  /* 0x000003e01f147836 */ /* 0x040fe20000000000 */
[-C--:B------:R-:W-:Y:S01]  /*0940*/  LEA.HI.SX32 R22, R22, R31.reuse, 0x1b ;  /* 0x0000001f16167211 */ /* 0x080fe200078fdaff */
[----:B------:R-:W-:Y:S01]  /*0950*/  STS [R24+0xb00], R15 ;  /* 0x000b000f18007388 */ /* 0x000fe20000000800 */
[----:B------:R-:W-:Y:S01]  /*0960*/  LEA R18, R18, UR4, 0x2 ;  /* 0x0000000412127c11 */ /* 0x000fe2000f8e10ff */
[C---:B0-----:R-:W-:Y:S01]  /*0970*/  IMAD.SHL.U32 R13, R31.reuse, 0x20, RZ ;  /* 0x000000201f0d7824 */ /* 0x041fe200078e00ff */
[-C--:B------:R-:W-:Y:S01]  /*0980*/  LEA.HI.SX32 R2, R2, R31.reuse, 0x1b ;  /* 0x0000001f02027211 */ /* 0x080fe200078fdaff */
[----:B------:R-:W-:Y:S01]  /*0990*/  STS [R23+0xb80], R8 ;  /* 0x000b800817007388 */ /* 0x000fe20000000800 */
[----:B------:R-:W-:Y:S02]  /*09a0*/  LEA.HI.SX32 R12, R12, R31, 0x1b ;  /* 0x0000001f0c0c7211 */ /* 0x000fe400078fdaff */
[----:B-1----:R-:W-:Y:S01]  /*09b0*/  IADD3 R14, PT, PT, R31, 0x3c0, RZ ;  /* 0x000003c01f0e7810 */ /* 0x002fe20007ffe0ff */
[----:B------:R-:W-:Y:S01]  /*09c0*/  STS [R16+0xc00], R7 ;  /* 0x000c000710007388 */ /* 0x000fe20000000800 */
[----:B------:R-:W-:-:S02]  /*09d0*/  LEA R22, R22, UR4, 0x2 ;  /* 0x0000000416167c11 */ /* 0x000fc4000f8e10ff */
[-C--:B------:R-:W-:Y:S01]  /*09e0*/  LEA.HI.SX32 R14, R14, R31.reuse, 0x1b ;  /* 0x0000001f0e0e7211 */ /* 0x080fe200078fdaff */
[----:B------:R0:W-:Y:S01]  /*09f0*/  STS [R18+0xc80], R11 ;  /* 0x000c800b12007388 */ /* 0x0001e20000000800 */
[----:B------:R-:W-:Y:S02]  /*0a00*/  LEA.HI.SX32 R19, R20, R31, 0x1b ;  /* 0x0000001f14137211 */ /* 0x000fe400078fdaff */
[----:B------:R-:W-:Y:S01]  /*0a10*/  LEA R21, R2, UR4, 0x2 ;  /* 0x0000000402157c11 */ /* 0x000fe2000f8e10ff */
[----:B------:R1:W-:Y:S01]  /*0a20*/  STS [R3+0xd00], R10 ;  /* 0x000d000a03007388 */ /* 0x0003e20000000800 */
[----:B------:R-:W-:Y:S02]  /*0a30*/  LEA R20, R12, UR4, 0x2 ;  /* 0x000000040c147c11 */ /* 0x000fe4000f8e10ff */
[----:B------:R-:W-:Y:S01]  /*0a40*/  LEA R19, R19, UR4, 0x2 ;  /* 0x0000000413137c11 */ /* 0x000fe2000f8e10ff */
[----:B------:R-:W-:Y:S01]  /*0a50*/  STS [R22+0xd80], R9 ;  /* 0x000d800916007388 */ /* 0x000fe20000000800 */
[----:B0-----:R-:W-:-:S03]  /*0a60*/  LEA.HI.SX32 R18, R13, R13, 0x1b ;  /* 0x0000000d0d127211 */ /* 0x001fc600078fdaff */
[----:B------:R-:W-:Y:S01]  /*0a70*/  STS [R21+0xe00], R4 ;  /* 0x000e000415007388 */ /* 0x000fe20000000800 */
[----:B-1----:R-:W-:Y:S02]  /*0a80*/  LEA R3, R14, UR4, 0x2 ;  /* 0x000000040e037c11 */ /* 0x002fe4000f8e10ff */
[----:B------:R-:W-:Y:S01]  /*0a90*/  LEA R18, R18, UR4, 0x2 ;  /* 0x0000000412127c11 */ /* 0x000fe2000f8e10ff */
[----:B------:R-:W-:Y:S04]  /*0aa0*/  STS [R20+0xe80], R5 ;  /* 0x000e800514007388 */ /* 0x000fe80000000800 */
[----:B------:R0:W-:Y:S04]  /*0ab0*/  STS [R3+0xf00], R0 ;  /* 0x000f000003007388 */ /* 0x0001e80000000800 */
[----:B------:R-:W-:Y:S01]  /*0ac0*/  STS [R19+0xf80], R6 ;  /* 0x000f800613007388 */ /* 0x000fe20000000800 */
[----:B------:R-:W-:-:S03]  /*0ad0*/  NOP ;  /* 0x0000000000007918 */ /* 0x000fc60000000000 */
[----:B------:R-:W-:Y:S04]  /*0ae0*/  LDS R15, [R18] ;  /* 0x00000000120f7984 */ /* 0x000fe80000000800 */
[----:B------:R-:W1:Y:S04]  /*0af0*/  LDS R14, [R18+0x4] ;  /* 0x00000400120e7984 */ /* 0x000e680000000800 */
[----:B------:R-:W2:Y:S04]  /*0b00*/  LDS R13, [R18+0x8] ;  /* 0x00000800120d7984 */ /* 0x000ea80000000800 */
[----:B------:R-:W3:Y:S04]  /*0b10*/  LDS R12, [R18+0xc] ;  /* 0x00000c00120c7984 */ /* 0x000ee80000000800 */
[----:B------:R-:W4:Y:S04]  /*0b20*/  LDS R11, [R18+0x10] ;  /* 0x00001000120b7984 */ /* 0x000f280000000800 */
[----:B------:R-:W5:Y:S04]  /*0b30*/  LDS R10, [R18+0x14] ;  /* 0x00001400120a7984 */ /* 0x000f680000000800 */
        /* <DEDUP_REMOVED lines=25> */
[----:B------:R-:W5:Y:S01]  /*0cd0*/  LDS R16, [R18+0x7c] ;  /* 0x00007c0012107984 */ /* 0x000f620000000800 */
[----:B------:R-:W-:Y:S01]  /*0ce0*/  BAR.SYNC.DEFER_BLOCKING 0x0 ;  /* 0x0000000000007b1d */ /* 0x000fe20000010000 */
[----:B0-----:R-:W-:Y:S01]  /*0cf0*/  CS2R R2, SR_CLOCKLO ;  /* 0x0000000000027805 */ /* 0x001fe20000015000 */
[----:B-1----:R-:W-:Y:S01]  /*0d00*/  IMAD.IADD R14, R15, 0x1, R14 ;  /* 0x000000010f0e7824 */ /* 0x002fe200078e020e */
[----:B------:R-:W-:-:S03]  /*0d10*/  ISETP.NE.AND P1, PT, R31, 0x1f, PT ;  /* 0x0000001f1f00780c */ /* 0x000fc60003f25270 */
[----:B--2---:R-:W-:-:S04]  /*0d20*/  IMAD.IADD R13, R13, 0x1, R14 ;  /* 0x000000010d0d7824 */ /* 0x004fc800078e020e */
[----:B---3--:R-:W-:-:S04]  /*0d30*/  IMAD.IADD R12, R12, 0x1, R13 ;  /* 0x000000010c0c7824 */ /* 0x008fc800078e020d */
[----:B----4-:R-:W-:-:S04]  /*0d40*/  IMAD.IADD R11, R11, 0x1, R12 ;  /* 0x000000010b0b7824 */ /* 0x010fc800078e020c */
[----:B-----5:R-:W-:-:S04]  /*0d50*/  IMAD.IADD R10, R10, 0x1, R11 ;  /* 0x000000010a0a7824 */ /* 0x020fc800078e020b */
[----:B------:R-:W-:-:S04]  /*0d60*/  IMAD.IADD R9, R9, 0x1, R10 ;  /* 0x0000000109097824 */ /* 0x000fc800078e020a */
        /* <DEDUP_REMOVED lines=14> */
[----:B------:R-:W-:-:S05]  /*0e50*/  IMAD.IADD R48, R51, 0x1, R46 ;  /* 0x0000000133307824 */ /* 0x000fca00078e022e */
[----:B------:R-:W-:-:S05]  /*0e60*/  IADD3 R50, PT, PT, R49, R48, RZ ;  /* 0x0000003031327210 */ /* 0x000fca0007ffe0ff */
        /* <DEDUP_REMOVED lines=9> */
[----:B------:R-:W0:Y:S02]  /*0f00*/  SHFL.UP P0, R17, R16, 0x1, RZ ;  /* 0x0420000010117989 */ /* 0x000e2400000000ff */
[----:B0-----:R-:W-:-:S05]  /*0f10*/  @P0 IMAD.IADD R17, R16, 0x1, R17 ;  /* 0x0000000110110824 */ /* 0x001fca00078e0211 */
[----:B------:R-:W0:Y:S02]  /*0f20*/  SHFL.UP P0, R49, R17, 0x2, RZ ;  /* 0x0440000011317989 */ /* 0x000e2400000000ff */
[----:B0-----:R-:W-:-:S05]  /*0f30*/  @P0 IMAD.IADD R49, R17, 0x1, R49 ;  /* 0x0000000111310824 */ /* 0x001fca00078e0231 */
[----:B------:R-:W0:Y:S02]  /*0f40*/  SHFL.UP P0, R51, R49, 0x4, RZ ;  /* 0x0480000031337989 */ /* 0x000e2400000000ff */
[----:B0-----:R-:W-:-:S05]  /*0f50*/  @P0 IMAD.IADD R51, R49, 0x1, R51 ;  /* 0x0000000131330824 */ /* 0x001fca00078e0233 */
[----:B------:R-:W0:Y:S02]  /*0f60*/  SHFL.UP P0, R53, R51, 0x8, RZ ;  /* 0x0500000033357989 */ /* 0x000e2400000000ff */
[----:B0-----:R-:W-:-:S05]  /*0f70*/  @P0 IMAD.IADD R53, R51, 0x1, R53 ;  /* 0x0000000133350824 */ /* 0x001fca00078e0235 */
[----:B------:R-:W0:Y:S02]  /*0f80*/  SHFL.UP P0, R49, R53, 0x10, RZ ;  /* 0x0600000035317989 */ /* 0x000e2400000000ff */
[----:B0-----:R-:W-:Y:S01]  /*0f90*/  @P0 IMAD.IADD R49, R53, 0x1, R49 ;  /* 0x0000000135310824 */ /* 0x001fe200078e0231 */
[----:B------:R-:W-:-:S03]  /*0fa0*/  ISETP.NE.AND P0, PT, R31, RZ, PT ;  /* 0x000000ff1f00720c */ /* 0x000fc60003f05270 */
[----:B------:R-:W-:Y:S01]  /*0fb0*/  IMAD.IADD R16, R49, 0x1, -R16 ;  /* 0x0000000131107824 */ /* 0x000fe200078e0a10 */
[----:B------:R0:W-:Y:S04]  /*0fc0*/  @!P1 STS [UR4], R49 ;  /* 0x00000031ff009988 */ /* 0x0001e80008000804 */
[----:B------:R-:W-:Y:S01]  /*0fd0*/  SEL R17, R16, RZ, P0 ;  /* 0x000000ff10117207 */ /* 0x000fe20000000000 */
[----:B------:R-:W-:Y:S03]  /*0fe0*/  BAR.SYNC.DEFER_BLOCKING 0x0 ;  /* 0x0000000000007b1d */ /* 0x000fe60000010000 */
[----:B------:R-:W-:Y:S01]  /*0ff0*/  IADD3 R7, PT, PT, R7, R17, RZ ;  /* 0x0000001107077210 */ /* 0x000fe20007ffe0ff */
[----:B------:R-:W-:-:S02]  /*1000*/  IMAD.IADD R51, R34, 0x1, R17 ;  /* 0x0000000122337824 */ /* 0x000fc400078e0211 */
[--C-:B------:R-:W-:Y:S02]  /*1010*/  IMAD.IADD R15, R15, 0x1, R17.reuse ;  /* 0x000000010f0f7824 */ /* 0x100fe400078e0211 */
[--C-:B------:R-:W-:Y:S02]  /*1020*/  IMAD.IADD R14, R14, 0x1, R17.reuse ;  /* 0x000000010e0e7824 */ /* 0x100fe400078e0211 */
[--C-:B------:R-:W-:Y:S02]  /*1030*/  IMAD.IADD R13, R13, 0x1, R17.reuse ;  /* 0x000000010d0d7824 */ /* 0x100fe400078e0211 */
[--C-:B------:R-:W-:Y:S02]  /*1040*/  IMAD.IADD R12, R12, 0x1, R17.reuse ;  /* 0x000000010c0c7824 */ /* 0x100fe400078e0211 */
[--C-:B------:R-:W-:Y:S02]  /*1050*/  IMAD.IADD R11, R11, 0x1, R17.reuse ;  /* 0x000000010b0b7824 */ /* 0x100fe400078e0211 */
[----:B------:R-:W-:-:S02]  /*1060*/  IMAD.IADD R10, R10, 0x1, R17 ;  /* 0x000000010a0a7824 */ /* 0x000fc400078e0211 */
[--C-:B------:R-:W-:Y:S02]  /*1070*/  IMAD.IADD R9, R9, 0x1, R17.reuse ;  /* 0x0000000109097824 */ /* 0x100fe400078e0211 */
[--C-:B------:R-:W-:Y:S02]  /*1080*/  IMAD.IADD R8, R8, 0x1, R17.reuse ;  /* 0x0000000108087824 */ /* 0x100fe400078e0211 */
[--C-:B------:R-:W-:Y:S01]  /*1090*/  IMAD.IADD R6, R6, 0x1, R17.reuse ;  /* 0x0000000106067824 */ /* 0x100fe200078e0211 */
[----:B------:R-:W-:Y:S01]  /*10a0*/  LDS R16, [UR4] ;  /* 0x00000004ff107984 */ /* 0x000fe20008000800 */
[--C-:B------:R-:W-:Y:S02]  /*10b0*/  IMAD.IADD R0, R0, 0x1, R17.reuse ;  /* 0x0000000100007824 */ /* 0x100fe400078e0211 */
[--C-:B------:R-:W-:Y:S02]  /*10c0*/  IMAD.IADD R47, R47, 0x1, R17.reuse ;  /* 0x000000012f2f7824 */ /* 0x100fe400078e0211 */
[----:B------:R-:W-:-:S02]  /*10d0*/  IMAD.IADD R45, R45, 0x1, R17 ;  /* 0x000000012d2d7824 */ /* 0x000fc400078e0211 */
[--C-:B0-----:R-:W-:Y:S02]  /*10e0*/  IMAD.IADD R49, R4, 0x1, R17.reuse ;  /* 0x0000000104317824 */ /* 0x101fe400078e0211 */
[--C-:B------:R-:W-:Y:S02]  /*10f0*/  IMAD.IADD R53, R36, 0x1, R17.reuse ;  /* 0x0000000124357824 */ /* 0x100fe400078e0211 */
[--C-:B------:R-:W-:Y:S02]  /*1100*/  IMAD.IADD R38, R38, 0x1, R17.reuse ;  /* 0x0000000126267824 */ /* 0x100fe400078e0211 */
[--C-:B------:R-:W-:Y:S02]  /*1110*/  IMAD.IADD R40, R40, 0x1, R17.reuse ;  /* 0x0000000128287824 */ /* 0x100fe400078e0211 */
[--C-:B------:R-:W-:Y:S02]  /*1120*/  IMAD.IADD R42, R42, 0x1, R17.reuse ;  /* 0x000000012a2a7824 */ /* 0x100fe400078e0211 */
        /* <DEDUP_REMOVED lines=11> */
[----:B------:R-:W-:Y:S01]  /*11e0*/  IMAD.IADD R43, R43, 0x1, R17 ;  /* 0x000000012b2b7824 */ /* 0x000fe200078e0211 */
[----:B------:R-:W-:Y:S01]  /*11f0*/  CS2R R4, SR_CLOCKLO ;  /* 0x0000000000047805 */ /* 0x000fe20000015000 */
[----:B------:R-:W-:Y:S01]  /*1200*/  BAR.SYNC.DEFER_BLOCKING 0x0 ;  /* 0x0000000000007b1d */ /* 0x000fe20000010000 */
[----:B------:R-:W-:Y:S01]  /*1210*/  VIADD R36, R31, 0xc0 ;  /* 0x000000c01f247836 */ /* 0x000fe20000000000 */
[----:B------:R-:W-:-:S04]  /*1220*/  ISETP.NE.AND P0, PT, R32, RZ, PT ;  /* 0x000000ff2000720c */ /* 0x000fc80003f05270 */
[----:B------:R0:W-:Y:S04]  /*1230*/  STS [R18+0x10], R12 ;  /* 0x0000100c12007388 */ /* 0x0001e80000000800 */
[----:B------:R1:W-:Y:S04]  /*1240*/  STS [R18+0x8], R14 ;  /* 0x0000080e12007388 */ /* 0x0003e80000000800 */
[----:B------:R2:W-:Y:S01]  /*1250*/  STS [R18+0x4c], R42 ;  /* 0x00004c2a12007388 */ /* 0x0005e20000000800 */
[----:B0-----:R-:W-:-:S03]  /*1260*/  VIADD R12, R31, 0x60 ;  /* 0x000000601f0c7836 */ /* 0x001fc60000000000 */
[----:B------:R0:W-:Y:S01]  /*1270*/  STS [R18+0x64], R34 ;  /* 0x0000642212007388 */ /* 0x0001e20000000800 */
[----:B-1----:R-:W-:-:S03]  /*1280*/  VIADD R14, R31, 0x80 ;  /* 0x000000801f0e7836 */ /* 0x002fc60000000000 */
[----:B------:R1:W-:Y:S01]  /*1290*/  STS [R18+0x70], R37 ;  /* 0x0000702512007388 */ /* 0x0003e20000000800 */
[----:B--2---:R-:W-:-:S03]  /*12a0*/  VIADD R42, R31, 0xe0 ;  /* 0x000000e01f2a7836 */ /* 0x004fc60000000000 */
        /* <DEDUP_REMOVED lines=11> */
[C---:B--2---:R-:W-:Y:S01]  /*1360*/  VIADD R40, R31.reuse, 0x3c0 ;  /* 0x000003c01f287836 */ /* 0x044fe20000000000 */
[-C--:B------:R-:W-:Y:S02]  /*1370*/  LEA.HI.SX32 R38, R38, R31.reuse, 0x1b ;  /* 0x0000001f26267211 */ /* 0x080fe400078fdaff */
[----:B------:R2:W-:Y:S01]  /*1380*/  STS [R18+0x58], R48 ;  /* 0x0000583012007388 */ /* 0x0005e20000000800 */
[C---:B0-----:R-:W-:Y:S01]  /*1390*/  VIADD R44, R31.reuse, 0x320 ;  /* 0x000003201f2c7836 */ /* 0x041fe20000000000 */
[----:B------:R-:W-:Y:S02]  /*13a0*/  LEA.HI.SX32 R40, R40, R31, 0x1b ;  /* 0x0000001f28287211 */ /* 0x000fe400078fdaff */
[----:B------:R0:W-:Y:S01]  /*13b0*/  STS [R18+0x5c], R50 ;  /* 0x00005c3212007388 */ /* 0x0001e20000000800 */
[----:B------:R-:W-:Y:S01]  /*13c0*/  LEA R38, R38, UR4, 0x2 ;  /* 0x0000000426267c11 */ /* 0x000fe2000f8e10ff */
[C---:B-1----:R-:W-:Y:S01]  /*13d0*/  VIADD R46, R31.reuse, 0x1e0 ;  /* 0x000001e01f2e7836 */ /* 0x042fe20000000000 */
[----:B------:R-:W-:Y:S01]  /*13e0*/  LEA R40, R40, UR4, 0x2 ;  /* 0x0000000428287c11 */ /* 0x000fe2000f8e10ff */
[----:B------:R1:W-:Y:S01]  /*13f0*/  STS [R18+0x60], R52 ;  /* 0x0000603412007388 */ /* 0x0003e20000000800 */
[----:B--2---:R-:W-:-:S03]  /*1400*/  VIADD R48, R31, 0x100 ;  /* 0x000001001f307836 */ /* 0x004fc60000000000 */
[----:B------:R2:W-:Y:S01]  /*1410*/  STS [R18+0x6c], R35 ;  /* 0x00006c2312007388 */ /* 0x0005e20000000800 */
[----:B0-----:R-:W-:-:S03]  /*1420*/  VIADD R50, R31, 0x140 ;  /* 0x000001401f327836 */ /* 0x001fc60000000000 */
[----:B------:R0:W-:Y:S01]  /*1430*/  STS [R18], R17 ;  /* 0x0000001112007388 */ /* 0x0001e20000000800 */
[----:B-1----:R-:W-:-:S03]  /*1440*/  VIADD R52, R31, 0x160 ;  /* 0x000001601f347836 */ /* 0x002fc60000000000 */
[----:B------:R1:W-:Y:S01]  /*1450*/  STS [R18+0x4], R15 ;  /* 0x0000040f12007388 */ /* 0x0003e20000000800 */
[----:B--2---:R-:W-:-:S03]  /*1460*/  VIADD R35, R31, 0x1a0 ;  /* 0x000001a01f237836 */ /* 0x004fc60000000000 */
[----:B------:R2:W-:Y:S01]  /*1470*/  STS [R18+0xc], R13 ;  /* 0x00000c0d12007388 */ /* 0x0005e20000000800 */
[----:B0-----:R-:W-:-:S03]  /*1480*/  LEA.HI.SX32 R17, R48, R31, 0x1b ;  /* 0x0000001f30117211 */ /* 0x001fc600078fdaff */
[----:B------:R0:W-:Y:S01]  /*1490*/  STS [R18+0x14], R11 ;  /* 0x0000140b12007388 */ /* 0x0001e20000000800 */
[-C--:B------:R-:W-:Y:S02]  /*14a0*/  LEA.HI.SX32 R35, R35, R31.reuse, 0x1b ;  /* 0x0000001f23237211 */ /* 0x080fe400078fdaff */
[-C--:B-1----:R-:W-:Y:S01]  /*14b0*/  LEA.HI.SX32 R15, R42, R31.reuse, 0x1b ;  /* 0x0000001f2a0f7211 */ /* 0x082fe200078fdaff */
[----:B------:R1:W-:Y:S01]  /*14c0*/  STS [R18+0x18], R10 ;  /* 0x0000180a12007388 */ /* 0x0003e20000000800 */
[-C--:B------:R-:W-:Y:S02]  /*14d0*/  LEA.HI.SX32 R42, R50, R31.reuse, 0x1b ;  /* 0x0000001f322a7211 */ /* 0x080fe400078fdaff */
[-C--:B--2---:R-:W-:Y:S01]  /*14e0*/  LEA.HI.SX32 R13, R34, R31.reuse, 0x1b ;  /* 0x0000001f220d7211 */ /* 0x084fe200078fdaff */
[----:B------:R-:W-:Y:S01]  /*14f0*/  STS [R18+0x1c], R9 ;  /* 0x00001c0912007388 */ /* 0x000fe20000000800 */
[-C--:B------:R-:W-:Y:S02]  /*1500*/  LEA.HI.SX32 R34, R7, R31.reuse, 0x1b ;  /* 0x0000001f07227211 */ /* 0x080fe400078fdaff */
[-C--:B0-----:R-:W-:Y:S01]  /*1510*/  LEA.HI.SX32 R11, R12, R31.reuse, 0x1b ;  /* 0x0000001f0c0b7211 */ /* 0x081fe200078fdaff */
[----:B------:R0:W-:Y:S01]  /*1520*/  STS [R18+0x20], R8 ;  /* 0x0000200812007388 */ /* 0x0001e20000000800 */
[-C--:B------:R-:W-:Y:S01]  /*1530*/  LEA.HI.SX32 R12, R14, R31.reuse, 0x1b ;  /* 0x0000001f0e0c7211 */ /* 0x080fe200078fdaff */
[----:B-1----:R-:W-:Y:S01]  /*1540*/  VIADD R10, R31, 0x40 ;  /* 0x000000401f0a7836 */ /* 0x002fe20000000000 */
[-C--:B------:R-:W-:Y:S01]  /*1550*/  LEA.HI.SX32 R14, R36, R31.reuse, 0x1b ;  /* 0x0000001f240e7211 */ /* 0x080fe200078fdaff */
[----:B------:R1:W-:Y:S01]  /*1560*/  STS [R18+0x2c], R0 ;  /* 0x00002c0012007388 */ /* 0x0003e20000000800 */
[----:B------:R-:W-:-:S02]  /*1570*/  LEA.HI.SX32 R36, R37, R31, 0x1b ;  /* 0x0000001f25247211 */ /* 0x000fc400078fdaff */
[-C--:B------:R-:W-:Y:S01]  /*1580*/  LEA.HI.SX32 R37, R46, R31.reuse, 0x1b ;  /* 0x0000001f2e257211 */ /* 0x080fe200078fdaff */
[----:B------:R-:W-:Y:S01]  /*1590*/  STS [R18+0x30], R47 ;  /* 0x0000302f12007388 */ /* 0x000fe20000000800 */
[-C--:B------:R-:W-:Y:S01]  /*15a0*/  LEA.HI.SX32 R10, R10, R31.reuse, 0x1b ;  /* 0x0000001f0a0a7211 */ /* 0x080fe200078fdaff */
[----:B0-----:R-:W-:Y:S01]  /*15b0*/  VIADD R8, R31, 0x20 ;  /* 0x000000201f087836 */ /* 0x001fe20000000000 */
[----:B------:R-:W-:Y:S01]  /*15c0*/  LEA R11, R11, UR4, 0x2 ;  /* 0x000000040b0b7c11 */ /* 0x000fe2000f8e10ff */
[----:B------:R-:W-:Y:S01]  /*15d0*/  STS [R18+0x34], R45 ;  /* 0x0000342d12007388 */ /* 0x000fe20000000800 */
[----:B------:R-:W-:Y:S02]  /*15e0*/  LEA R13, R13, UR4, 0x2 ;  /* 0x000000040d0d7c11 */ /* 0x000fe4000f8e10ff */
[-C--:B-1----:R-:W-:Y:S01]  /*15f0*/  LEA.HI.SX32 R0, R31, R31.reuse, 0x1b ;  /* 0x0000001f1f007211 */ /* 0x082fe200078fdaff */
[----:B------:R-:W-:Y:S01]  /*1600*/  STS [R18+0x38], R49 ;  /* 0x0000383112007388 */ /* 0x000fe20000000800 */
[----:B------:R-:W-:-:S02]  /*1610*/  LEA.HI.SX32 R8, R8, R31, 0x1b ;  /* 0x0000001f08087211 */ /* 0x000fc400078fdaff */
[----:B------:R-:W-:Y:S01]  /*1620*/  LEA R15, R15, UR4, 0x2 ;  /* 0x000000040f0f7c11 */ /* 0x000fe2000f8e10ff */
[----:B------:R-:W-:Y:S01]  /*1630*/  STS [R18+0x3c], R51 ;  /* 0x00003c3312007388 */ /* 0x000fe20000000800 */
[----:B------:R-:W-:Y:S02]  /*1640*/  LEA R17, R17, UR4, 0x2 ;  /* 0x0000000411117c11 */ /* 0x000fe4000f8e10ff */
[----:B------:R-:W-:Y:S01]  /*1650*/  LEA R34, R34, UR4, 0x2 ;  /* 0x0000000422227c11 */ /* 0x000fe2000f8e10ff */
[----:B------:R-:W-:Y:S01]  /*1660*/  STS [R18+0x40], R53 ;  /* 0x0000403512007388 */ /* 0x000fe20000000800 */
[----:B------:R-:W-:Y:S02]  /*1670*/  LEA R35, R35, UR4, 0x2 ;  /* 0x0000000423237c11 */ /* 0x000fe4000f8e10ff */
[----:B------:R-:W-:Y:S01]  /*1680*/  LEA R36, R36, UR4, 0x2 ;  /* 0x0000000424247c11 */ /* 0x000fe2000f8e10ff */
[----:B------:R0:W-:Y:S01]  /*1690*/  STS [R18+0x68], R33 ;  /* 0x0000682112007388 */ /* 0x0001e20000000800 */
[----:B------:R-:W-:-:S02]  /*16a0*/  LEA R37, R37, UR4, 0x2 ;  /* 0x0000000425257c11 */ /* 0x000fc4000f8e10ff */
[----:B------:R-:W-:Y:S01]  /*16b0*/  LEA R0, R0, UR4, 0x2 ;  /* 0x0000000400007c11 */ /* 0x000fe2000f8e10ff */
[----:B------:R-:W-:Y:S01]  /*16c0*/  STS [R18+0x74], R39 ;  /* 0x0000742712007388 */ /* 0x000fe20000000800 */
[----:B------:R-:W-:Y:S02]  /*16d0*/  LEA R8, R8, UR4, 0x2 ;  /* 0x0000000408087c11 */ /* 0x000fe4000f8e10ff */
[----:B------:R-:W-:Y:S01]  /*16e0*/  LEA R10, R10, UR4, 0x2 ;  /* 0x000000040a0a7c11 */ /* 0x000fe2000f8e10ff */
[----:B------:R1:W-:Y:S01]  /*16f0*/  STS [R18+0x78], R41 ;  /* 0x0000782912007388 */ /* 0x0003e20000000800 */
[----:B------:R-:W-:Y:S02]  /*1700*/  LEA R12, R12, UR4, 0x2 ;  /* 0x000000040c0c7c11 */ /* 0x000fe4000f8e10ff */
[-C--:B0-----:R-:W-:Y:S01]  /*1710*/  LEA.HI.SX32 R33, R52, R31.reuse, 0x1b ;  /* 0x0000001f34217211 */ /* 0x081fe200078fdaff */
[----:B------:R0:W-:Y:S01]  /*1720*/  STS [R18+0x7c], R43 ;  /* 0x00007c2b12007388 */ /* 0x0001e20000000800 */
[----:B------:R-:W-:Y:S01]  /*1730*/  LEA R14, R14, UR4, 0x2 ;  /* 0x000000040e0e7c11 */ /* 0x000fe2000f8e10ff */
[----:B------:R-:W-:Y:S01]  /*1740*/  NOP ;  /* 0x0000000000007918 */ /* 0x000fe20000000000 */
[-C--:B-1----:R-:W-:Y:S01]  /*1750*/  LEA.HI.SX32 R41, R44, R31.reuse, 0x1b ;  /* 0x0000001f2c297211 */ /* 0x082fe200078fdaff */
[----:B------:R-:W1:Y:S01]  /*1760*/  LDS R30, [R30+0x800] ;  /* 0x000800001e1e7984 */ /* 0x000e620000000800 */
[----:B0-----:R-:W-:Y:S01]  /*1770*/  VIADD R18, R31, 0x120 ;  /* 0x000001201f127836 */ /* 0x001fe20000000000 */
[----:B------:R-:W-:-:S02]  /*1780*/  LEA.HI.SX32 R39, R6, R31, 0x1b ;  /* 0x0000001f06277211 */ /* 0x000fc400078fdaff */
[----:B------:R-:W-:Y:S01]  /*1790*/  LEA R33, R33, UR4, 0x2 ;  /* 0x0000000421217c11 */ /* 0x000fe2000f8e10ff */
[----:B------:R-:W0:Y:S01]  /*17a0*/  LDS R29, [R29+0x880] ;  /* 0x000880001d1d7984 */ /* 0x000e220000000800 */
[----:B------:R-:W-:Y:S01]  /*17b0*/  LEA.HI.SX32 R18, R18, R31, 0x1b ;  /* 0x0000001f12127211 */ /* 0x000fe200078fdaff */
[----:B------:R-:W2:Y:S01]  /*17c0*/  LDC.64 R6, c[0x0][0x388] ;  /* 0x0000e200ff067b82 */ /* 0x000ea20000000a00 */
[----:B------:R-:W-:Y:S01]  /*17d0*/  LEA R31, R42, UR4, 0x2 ;  /* 0x000000042a1f7c11 */ /* 0x000fe2000f8e10ff */
[----:B------:R-:W3:Y:S01]  /*17e0*/  LDS R28, [R28+0x900] ;  /* 0x000900001c1c7984 */ /* 0x000ee20000000800 */
[----:B------:R-:W-:Y:S02]  /*17f0*/  LEA R41, R41, UR4, 0x2 ;  /* 0x0000000429297c11 */ /* 0x000fe4000f8e10ff */
[----:B------:R-:W-:Y:S01]  /*1800*/  LEA R39, R39, UR4, 0x2 ;  /* 0x0000000427277c11 */ /* 0x000fe2000f8e10ff */
[----:B------:R-:W4:Y:S01]  /*1810*/  LDS R27, [R27+0x980] ;  /* 0x000980001b1b7984 */ /* 0x000f220000000800 */
[----:B------:R-:W-:-:S02]  /*1820*/  LEA R18, R18, UR4, 0x2 ;  /* 0x0000000412127c11 */ /* 0x000fc4000f8e10ff */
[----:B------:R-:W-:Y:S01]  /*1830*/  SHF.L.U32 R9, R32, 0x5, RZ ;  /* 0x0000000520097819 */ /* 0x000fe200000006ff */
[----:B------:R-:W5:Y:S03]  /*1840*/  LDS R26, [R26+0xa00] ;  /* 0x000a00001a1a7984 */ /* 0x000f660000000800 */
[----:B------:R-:W-:Y:S01]  /*1850*/  LOP3.LUT R9, R9, 0x7c1f, R32, 0xc8, !PT ;  /* 0x00007c1f09097812 */ /* 0x000fe200078ec820 */
[----:B------:R-:W5:Y:S04]  /*1860*/  LDS R25, [R25+0xa80] ;  /* 0x000a800019197984 */ /* 0x000f680000000800 */
[----:B------:R-:W5:Y:S04]  /*1870*/  LDS R24, [R24+0xb00] ;  /* 0x000b000018187984 */ /* 0x000f680000000800 */
[----:B------:R-:W5:Y:S01]  /*1880*/  LDS R23, [R23+0xb80] ;  /* 0x000b800017177984 */ /* 0x000f620000000800 */
[----:B--2---:R-:W-:-:S03]  /*1890*/  IMAD.WIDE.U32 R6, R9, 0x4, R6 ;  /* 0x0000000409067825 */ /* 0x004fc600078e0006 */
[----:B------:R-:W2:Y:S04]  /*18a0*/  LDS R22, [R22+0xd80] ;  /* 0x000d800016167984 */ /* 0x000ea80000000800 */
[----:B------:R-:W2:Y:S04]  /*18b0*/  LDS R21, [R21+0xe00] ;  /* 0x000e000015157984 */ /* 0x000ea80000000800 */
[----:B------:R-:W2:Y:S04]  /*18c0*/  LDS R20, [R20+0xe80] ;  /* 0x000e800014147984 */ /* 0x000ea80000000800 */
[----:B------:R-:W2:Y:S04]  /*18d0*/  LDS R19, [R19+0xf80] ;  /* 0x000f800013137984 */ /* 0x000ea80000000800 */
[----:B------:R-:W2:Y:S04]  /*18e0*/  LDS R43, [R0] ;  /* 0x00000000002b7984 */ /* 0x000ea80000000800 */
[----:B------:R-:W2:Y:S04]  /*18f0*/  LDS R45, [R8+0x80] ;  /* 0x00008000082d7984 */ /* 0x000ea80000000800 */
        /* <DEDUP_REMOVED lines=18> */
[----:B-1----:R1:W-:Y:S04]  /*1a20*/  STG.E desc[UR6][R6.64+0x800], R30 ;  /* 0x0008001e06007986 */ /* 0x0023e8000c101906 */
[----:B0-----:R1:W-:Y:S04]  /*1a30*/  STG.E desc[UR6][R6.64+0x880], R29 ;  /* 0x0008801d06007986 */ /* 0x0013e8000c101906 */
[----:B---3--:R1:W-:Y:S04]  /*1a40*/  STG.E desc[UR6][R6.64+0x900], R28 ;  /* 0x0009001c06007986 */ /* 0x0083e8000c101906 */
[----:B----4-:R1:W-:Y:S04]  /*1a50*/  STG.E desc[UR6][R6.64+0x980], R27 ;  /* 0x0009801b06007986 */ /* 0x0103e8000c101906 */
[----:B-----5:R1:W-:Y:S04]  /*1a60*/  STG.E desc[UR6][R6.64+0xa00], R26 ;  /* 0x000a001a06007986 */ /* 0x0203e8000c101906 */
[----:B------:R1:W-:Y:S04]  /*1a70*/  STG.E desc[UR6][R6.64+0xa80], R25 ;  /* 0x000a801906007986 */ /* 0x0003e8000c101906 */
[----:B------:R1:W-:Y:S04]  /*1a80*/  STG.E desc[UR6][R6.64+0xb00], R24 ;  /* 0x000b001806007986 */ /* 0x0003e8000c101906 */
[----:B------:R1:W-:Y:S04]  /*1a90*/  STG.E desc[UR6][R6.64+0xb80], R23 ;  /* 0x000b801706007986 */ /* 0x0003e8000c101906 */
[----:B--2---:R1:W-:Y:S04]  /*1aa0*/  STG.E desc[UR6][R6.64+0xd80], R22 ;  /* 0x000d801606007986 */ /* 0x0043e8000c101906 */
[----:B------:R1:W-:Y:S04]  /*1ab0*/  STG.E desc[UR6][R6.64+0xe00], R21 ;  /* 0x000e001506007986 */ /* 0x0003e8000c101906 */
        /* <DEDUP_REMOVED lines=21> */
[----:B------:R1:W-:Y:S01]  /*1c10*/  STG.E desc[UR6][R6.64+0xf00], R40 ;  /* 0x000f002806007986 */ /* 0x0003e2000c101906 */
[----:B------:R-:W-:Y:S05]  /*1c20*/  @P0 EXIT ;  /* 0x000000000000094d */ /* 0x000fea0003800000 */
[----:B-1----:R-:W0:Y:S01]  /*1c30*/  LDC.64 R6, c[0x0][0x390] ;  /* 0x0000e400ff067b82 */ /* 0x002e220000000a00 */
[----:B------:R-:W-:-:S05]  /*1c40*/  IADD3 R2, P0, PT, R2, -R4, RZ ;  /* 0x8000000402027210 */ /* 0x000fca0007f1e0ff */
[----:B------:R-:W-:Y:S01]  /*1c50*/  IMAD.X R3, R3, 0x1, ~R5, P0 ;  /* 0x0000000103037824 */ /* 0x000fe200000e0e05 */
[----:B------:R-:W-:Y:S01]  /*1c60*/  IADD3 R5, P1, PT, RZ, -R2, RZ ;  /* 0x80000002ff057210 */ /* 0x000fe20007f3e0ff */
[----:B------:R-:W1:Y:S03]  /*1c70*/  LDC.64 R8, c[0x0][0x388] ;  /* 0x0000e200ff087b82 */ /* 0x000e660000000a00 */
[----:B------:R-:W-:Y:S01]  /*1c80*/  ISETP.LT.AND P0, PT, R3, RZ, PT ;  /* 0x000000ff0300720c */ /* 0x000fe20003f01270 */
[----:B------:R-:W-:-:S03]  /*1c90*/  IMAD.X R0, RZ, RZ, ~R3, P1 ;  /* 0x000000ffff007224 */ /* 0x000fc600008e0e03 */
[----:B------:R-:W-:Y:S02]  /*1ca0*/  SEL R2, R5, R2, P0 ;  /* 0x0000000205027207 */ /* 0x000fe40000000000 */
[----:B------:R-:W-:-:S05]  /*1cb0*/  SEL R3, R0, R3, P0 ;  /* 0x0000000300037207 */ /* 0x000fca0000000000 */
[----:B0-----:R-:W-:Y:S04]  /*1cc0*/  STG.E.64 desc[UR6][R6.64], R2 ;  /* 0x0000000206007986 */ /* 0x001fe8000c101b06 */
[----:B-1----:R-:W-:Y:S01]  /*1cd0*/  STG.E desc[UR6][R8.64+0x1000], R16 ;  /* 0x0010001008007986 */ /* 0x002fe2000c101906 */
[----:B------:R-:W-:Y:S05]  /*1ce0*/  EXIT ;  /* 0x000000000000794d */ /* 0x000fea0003800000 */
.L_x_1:
        /* <DEDUP_REMOVED lines=9> */
.L_x_100:


//--------------------- .text._Z20BlockPrefixSumKernelILi64ELi16ELN3cub18CUB_300001_SM_100018BlockScanAlgorithmE2EEvPiS3_Pl --------------------------
	.section	.text._Z20BlockPrefixSumKernelILi64ELi16ELN3cub18CUB_300001_SM_100018BlockScanAlgorithmE2EEvPiS3_Pl,"ax",@progbits
	.align	128
        .global         _Z20BlockPrefixSumKernelILi64ELi16ELN3cub18CUB_300001_SM_100018BlockScanAlgorithmE2EEvPiS3_Pl
        .type           _Z20BlockPrefixSumKernelILi64ELi16ELN3cub18CUB_300001_SM_100018BlockScanAlgorithmE2EEvPiS3_Pl,@function
        .size           _Z20BlockPrefixSumKernelILi64ELi16ELN3cub18CUB_300001_SM_100018BlockScanAlgorithmE2EEvPiS3_Pl,(.L_x_101 - _Z20BlockPrefixSumKernelILi64ELi16ELN3cub18CUB_300001_SM_100018BlockScanAlgorithmE2EEvPiS3_Pl)
        .other          _Z20BlockPrefixSumKernelILi64ELi16ELN3cub18CUB_300001_SM_100018BlockScanAlgorithmE2EEvPiS3_Pl,@"STO_CUDA_ENTRY STV_DEFAULT"
_Z20BlockPrefixSumKernelILi64ELi16ELN3cub18CUB_300001_SM_100018BlockScanAlgorithmE2EEvPiS3_Pl:
.text._Z20BlockPrefixSumKernelILi64ELi16ELN3cub18CUB_300001_SM_100018BlockScanAlgorithmE2EEvPiS3_Pl:
[----:B------:R-:W-:Y:S01]  /*0000*/  LDC R1, c[0x0][0x37c] ;  /* 0x0000df00ff017b82 */ /* 0x000fe20000000800 */
[----:B------:R-:W0:Y:S07]  /*0010*/  S2R R7, SR_TID.X ;  /* 0x0000000000077919 */ /* 0x000e2e0000002100 */
[----:B------:R-:W1:Y:S01]  /*0020*/  LDC.64 R2, c[0x0][0x380] ;  /* 0x0000e000ff027b82 */ /* 0x000e620000000a00 */
[----:B------:R-:W2:Y:S01]  /*0030*/  LDCU.64 UR6, c[0x0][0x358] ;  /* 0x00006b00ff0677ac */ /* 0x000ea20008000a00 */
[----:B0-----:R-:W-:-:S05]  /*0040*/  IMAD.SHL.U32 R0, R7, 0x10, RZ ;  /* 0x0000001007007824 */ /* 0x001fca00078e00ff */
[----:B------:R-:W-:-:S04]  /*0050*/  LOP3.LUT R0, R0, 0x3e00, RZ, 0xc0, !PT ;  /* 0x00003e0000007812 */ /* 0x000fc800078ec0ff */
        /* <DEDUP_REMOVED lines=22> */
[----:B0-----:R-:W-:-:S04]  /*01c0*/  IMAD.IADD R22, R0, 0x1, R12 ;  /* 0x0000000100167824 */ /* 0x001fc800078e020c */
[C---:B------:R-:W-:Y:S01]  /*01d0*/  VIADD R9, R22.reuse, 0x20 ;  /* 0x0000002016097836 */ /* 0x040fe20000000000 */
[CC--:B------:R-:W-:Y:S01]  /*01e0*/  LEA.HI.SX32 R8, R22.reuse, R22.reuse, 0x1b ;  /* 0x0000001616087211 */ /* 0x0c0fe200078fdaff */
[C---:B------:R-:W-:Y:S01]  /*01f0*/  VIADD R13, R22.reuse, 0x40 ;  /* 0x00000040160d7836 */ /* 0x040fe20000000000 */
[C---:B------:R-:W-:Y:S01]  /*0200*/  IADD3 R37, PT, PT, R22.reuse, 0x160, RZ ;  /* 0x0000016016257810 */ /* 0x040fe20007ffe0ff */
[C---:B------:R-:W-:Y:S01]  /*0210*/  VIADD R17, R22.reuse, 0x60 ;  /* 0x0000006016117836 */ /* 0x040fe20000000000 */
[-C--:B------:R-:W-:Y:S01]  /*0220*/  LEA.HI.SX32 R6, R9, R22.reuse, 0x1b ;  /* 0x0000001609067211 */ /* 0x080fe200078fdaff */
[----:B------:R-:W-:Y:S01]  /*0230*/  VIADD R39, R22, 0x80 ;  /* 0x0000008016277836 */ /* 0x000fe20000000000 */
[----:B------:R-:W-:Y:S01]  /*0240*/  LEA R8, R8, UR4, 0x2 ;  /* 0x0000000408087c11 */ /* 0x000fe2000f8e10ff */
[----:B------:R-:W-:Y:S01]  /*0250*/  VIADD R16, R22, 0x100 ;  /* 0x0000010016107836 */ /* 0x000fe20000000000 */
[----:B------:R-:W-:Y:S01]  /*0260*/  LEA R6, R6, UR4, 0x2 ;  /* 0x0000000406067c11 */ /* 0x000fe2000f8e10ff */
[C---:B------:R-:W-:Y:S01]  /*0270*/  VIADD R20, R22.reuse, 0x140 ;  /* 0x0000014016147836 */ /* 0x040fe20000000000 */
[-C--:B------:R-:W-:Y:S01]  /*0280*/  LEA.HI.SX32 R36, R13, R22.reuse, 0x1b ;  /* 0x000000160d247211 */ /* 0x080fe200078fdaff */
[C---:B------:R-:W-:Y:S01]  /*0290*/  VIADD R41, R22.reuse, 0xa0 ;  /* 0x000000a016297836 */ /* 0x040fe20000000000 */
[-C--:B------:R-:W-:Y:S01]  /*02a0*/  LEA.HI.SX32 R4, R17, R22.reuse, 0x1b ;  /* 0x0000001611047211 */ /* 0x080fe200078fdaff */
[C---:B------:R-:W-:Y:S01]  /*02b0*/  VIADD R18, R22.reuse, 0x120 ;  /* 0x0000012016127836 */ /* 0x040fe20000000000 */
[-C--:B------:R-:W-:Y:S01]  /*02c0*/  LEA.HI.SX32 R0, R39, R22.reuse, 0x1b ;  /* 0x0000001627007211 */ /* 0x080fe200078fdaff */
[----:B------:R-:W-:Y:S01]  /*02d0*/  VIADD R5, R22, 0x1a0 ;  /* 0x000001a016057836 */ /* 0x000fe20000000000 */
[-C--:B------:R-:W-:Y:S01]  /*02e0*/  LEA.HI.SX32 R13, R16, R22.reuse, 0x1b ;  /* 0x00000016100d7211 */ /* 0x080fe200078fdaff */
[----:B------:R-:W-:Y:S01]  /*02f0*/  VIADD R43, R22, 0xc0 ;  /* 0x000000c0162b7836 */ /* 0x000fe20000000000 */
[-C--:B------:R-:W-:Y:S01]  /*0300*/  LEA.HI.SX32 R17, R20, R22.reuse, 0x1b ;  /* 0x0000001614117211 */ /* 0x080fe200078fdaff */
[C---:B------:R-:W-:Y:S01]  /*0310*/  VIADD R45, R22.reuse, 0xe0 ;  /* 0x000000e0162d7836 */ /* 0x040fe20000000000 */
[-C--:B------:R-:W-:Y:S01]  /*0320*/  LEA.HI.SX32 R2, R41, R22.reuse, 0x1b ;  /* 0x0000001629027211 */ /* 0x080fe200078fdaff */
[----:B------:R-:W-:Y:S01]  /*0330*/  VIADD R19, R22, 0x180 ;  /* 0x0000018016137836 */ /* 0x000fe20000000000 */
[-C--:B------:R-:W-:Y:S01]  /*0340*/  LEA.HI.SX32 R16, R18, R22.reuse, 0x1b ;  /* 0x0000001612107211 */ /* 0x080fe200078fdaff */
[C---:B------:R-:W-:Y:S01]  /*0350*/  VIADD R21, R22.reuse, 0x1c0 ;  /* 0x000001c016157836 */ /* 0x040fe20000000000 */
[-C--:B------:R-:W-:Y:S01]  /*0360*/  LEA.HI.SX32 R20, R5, R22.reuse, 0x1b ;  /* 0x0000001605147211 */ /* 0x080fe200078fdaff */
[----:B------:R-:W-:Y:S01]  /*0370*/  VIADD R3, R22, 0x1e0 ;  /* 0x000001e016037836 */ /* 0x000fe20000000000 */
[----:B------:R-:W-:-:S02]  /*0380*/  LEA.HI.SX32 R34, R43, R22, 0x1b ;  /* 0x000000162b227211 */ /* 0x000fc400078fdaff */
[-C--:B------:R-:W-:Y:S02]  /*0390*/  LEA.HI.SX32 R9, R45, R22.reuse, 0x1b ;  /* 0x000000162d097211 */ /* 0x080fe400078fdaff */
[-C--:B------:R-:W-:Y:S02]  /*03a0*/  LEA.HI.SX32 R18, R37, R22.reuse, 0x1b ;  /* 0x0000001625127211 */ /* 0x080fe400078fdaff */
[-C--:B------:R-:W-:Y:S02]  /*03b0*/  LEA.HI.SX32 R19, R19, R22.reuse, 0x1b ;  /* 0x0000001613137211 */ /* 0x080fe400078fdaff */
[----:B------:R-:W-:Y:S02]  /*03c0*/  LEA R5, R36, UR4, 0x2 ;  /* 0x0000000424057c11 */ /* 0x000fe4000f8e10ff */
[-C--:B------:R-:W-:Y:S02]  /*03d0*/  LEA.HI.SX32 R21, R21, R22.reuse, 0x1b ;  /* 0x0000001615157211 */ /* 0x080fe400078fdaff */
[----:B------:R-:W-:-:S02]  /*03e0*/  LEA.HI.SX32 R22, R3, R22, 0x1b ;  /* 0x0000001603167211 */ /* 0x000fc400078fdaff */
[----:B------:R-:W-:Y:S02]  /*03f0*/  LEA R4, R4, UR4, 0x2 ;  /* 0x0000000404047c11 */ /* 0x000fe4000f8e10ff */
[----:B------:R-:W-:Y:S02]  /*0400*/  LEA R3, R0, UR4, 0x2 ;  /* 0x0000000400037c11 */ /* 0x000fe4000f8e10ff */
[----:B------:R-:W-:Y:S02]  /*0410*/  LEA R2, R2, UR4, 0x2 ;  /* 0x0000000402027c11 */ /* 0x000fe4000f8e10ff */
[----:B------:R-:W-:Y:S02]  /*0420*/  LEA R0, R34, UR4, 0x2 ;  /* 0x0000000422007c11 */ /* 0x000fe4000f8e10ff */
[----:B------:R-:W-:Y:S02]  /*0430*/  LEA R9, R9, UR4, 0x2 ;  /* 0x0000000409097c11 */ /* 0x000fe4000f8e10ff */
[----:B------:R-:W-:-:S02]  /*0440*/  LEA R13, R13, UR4, 0x2 ;  /* 0x000000040d0d7c11 */ /* 0x000fc4000f8e10ff */
[----:B------:R-:W-:Y:S02]  /*0450*/  LEA R16, R16, UR4, 0x2 ;  /* 0x0000000410107c11 */ /* 0x000fe4000f8e10ff */
[----:B------:R-:W-:Y:S02]  /*0460*/  LEA R17, R17, UR4, 0x2 ;  /* 0x0000000411117c11 */ /* 0x000fe4000f8e10ff */
[----:B------:R-:W-:Y:S02]  /*0470*/  LEA R18, R18, UR4, 0x2 ;  /* 0x0000000412127c11 */ /* 0x000fe4000f8e10ff */
[----:B------:R-:W-:Y:S02]  /*0480*/  LEA R19, R19, UR4, 0x2 ;  /* 0x0000000413137c11 */ /* 0x000fe4000f8e10ff */
[----:B------:R-:W-:Y:S02]  /*0490*/  LEA R20, R20, UR4, 0x2 ;  /* 0x0000000414147c11 */ /* 0x000fe4000f8e10ff */
[----:B------:R-:W-:-:S02]  /*04a0*/  LEA R21, R21, UR4, 0x2 ;  /* 0x0000000415157c11 */ /* 0x000fc4000f8e10ff */
[----:B------:R-:W-:Y:S01]  /*04b0*/  LEA R22, R22, UR4, 0x2 ;  /* 0x0000000416167c11 */ /* 0x000fe2000f8e10ff */
[----:B--2---:R-:W-:Y:S04]  /*04c0*/  STS [R8], R35 ;  /* 0x0000002308007388 */ /* 0x004fe80000000800 */
[----:B---3--:R0:W-:Y:S04]  /*04d0*/  STS [R6+0x80], R33 ;  /* 0x0000802106007388 */ /* 0x0081e80000000800 */
[----:B----4-:R-:W-:Y:S04]  /*04e0*/  STS [R5+0x100], R32 ;  /* 0x0001002005007388 */ /* 0x010fe80000000800 */
[----:B-----5:R-:W-:Y:S01]  /*04f0*/  STS [R4+0x180], R27 ;  /* 0x0001801b04007388 */ /* 0x020fe20000000800 */
[----:B0-----:R-:W-:-:S03]  /*0500*/  LOP3.LUT R33, R7, 0x3e0, RZ, 0xc0, !PT ;  /* 0x000003e007217812 */ /* 0x001fc600078ec0ff */
[----:B------:R-:W-:Y:S02]  /*0510*/  STS [R3+0x200], R30 ;  /* 0x0002001e03007388 */ /* 0x000fe40000000800 */
[----:B------:R-:W-:Y:S02]  /*0520*/  IMAD.IADD R33, R33, 0x1, R12 ;  /* 0x0000000121217824 */ /* 0x000fe400078e020c */
[----:B------:R-:W-:Y:S02]  /*0530*/  STS [R2+0x280], R31 ;  /* 0x0002801f02007388 */ /* 0x000fe40000000800 */
[----:B------:R-:W-:Y:S02]  /*0540*/  IMAD.SHL.U32 R33, R33, 0x10, RZ ;  /* 0x0000001021217824 */ /* 0x000fe400078e00ff */
[----:B------:R-:W-:Y:S04]  /*0550*/  STS [R0+0x300], R29 ;  /* 0x0003001d00007388 */ /* 0x000fe80000000800 */
[----:B------:R-:W-:Y:S01]  /*0560*/  STS [R9+0x380], R28 ;  /* 0x0003801c09007388 */ /* 0x000fe20000000800 */
[----:B------:R-:W-:-:S03]  /*0570*/  LEA.HI.SX32 R33, R33, R33, 0x1b ;  /* 0x0000002121217211 */ /* 0x000fc600078fdaff */
[----:B------:R-:W-:Y:S04]  /*0580*/  STS [R13+0x400], R24 ;  /* 0x000400180d007388 */ /* 0x000fe80000000800 */
[----:B------:R0:W-:Y:S04]  /*0590*/  STS [R16+0x480], R23 ;  /* 0x0004801710007388 */ /* 0x0001e80000000800 */
[----:B------:R-:W-:Y:S04]  /*05a0*/  STS [R17+0x500], R26 ;  /* 0x0005001a11007388 */ /* 0x000fe80000000800 */
[----:B------:R-:W-:Y:S01]  /*05b0*/  STS [R18+0x580], R25 ;  /* 0x0005801912007388 */ /* 0x000fe20000000800 */
[----:B0-----:R-:W-:-:S03]  /*05c0*/  LEA R23, R33, UR4, 0x2 ;  /* 0x0000000421177c11 */ /* 0x001fc6000f8e10ff */
[----:B------:R-:W-:Y:S04]  /*05d0*/  STS [R19+0x600], R10 ;  /* 0x0006000a13007388 */ /* 0x000fe80000000800 */
[----:B------:R-:W-:Y:S04]  /*05e0*/  STS [R20+0x680], R15 ;  /* 0x0006800f14007388 */ /* 0x000fe80000000800 */
[----:B------:R-:W-:Y:S04]  /*05f0*/  STS [R21+0x700], R14 ;  /* 0x0007000e15007388 */ /* 0x000fe80000000800 */
[----:B------:R0:W-:Y:S01]  /*0600*/  STS [R22+0x780], R11 ;  /* 0x0007800b16007388 */ /* 0x0001e20000000800 */
        /* <DEDUP_REMOVED lines=22> */
[----:B---3--:R-:W-:-:S05]  /*0770*/  IMAD.IADD R26, R26, 0x1, R25 ;  /* 0x000000011a1a7824 */ /* 0x008fca00078e0219 */
[----:B----4-:R-:W-:Y:S02]  /*0780*/  IADD3 R27, PT, PT, R29, R26, RZ ;  /* 0x0000001a1d1b7210 */ /* 0x010fe40007ffe0ff */
[----:B------:R-:W-:-:S03]  /*0790*/  @!P1 SHF.R.U32.HI R43, RZ, 0x3, R7 ;  /* 0x00000003ff2b9819 */ /* 0x000fc60000011607 */
[----:B-----5:R-:W-:Y:S01]  /*07a0*/  IMAD.IADD R28, R28, 0x1, R27 ;  /* 0x000000011c1c7824 */ /* 0x020fe200078e021b */
[----:B------:R-:W-:-:S03]  /*07b0*/  @!P1 LOP3.LUT R43, R43, 0x7c, RZ, 0xc0, !PT ;  /* 0x0000007c2b2b9812 */ /* 0x000fc600078ec0ff */
        /* <DEDUP_REMOVED lines=20> */
[----:B------:R-:W-:-:S03]  /*0900*/  ISETP.GE.U32.AND P0, PT, R7, 0x20, PT ;  /* 0x000000200700780c */ /* 0x000fc60003f06070 */
[----:B------:R-:W-:Y:S01]  /*0910*/  IMAD.IADD R39, R42, 0x1, -R39 ;  /* 0x000000012a277824 */ /* 0x000fe200078e0a27 */
[----:B------:R-:W-:Y:S01]  /*0920*/  @!P1 STS [R43+UR4], R42 ;  /* 0x0000002a2b009988 */ /* 0x000fe20008000804 */
[----:B------:R-:W-:Y:S01]  /*0930*/  BAR.SYNC.DEFER_BLOCKING 0x0 ;  /* 0x0000000000007b1d */ /* 0x000fe20000010000 */
[----:B------:R-:W-:-:S04]  /*0940*/  ISETP.NE.AND P1, PT, R12, RZ, PT ;  /* 0x000000ff0c00720c */ /* 0x000fc80003f25270 */
[----:B------:R-:W-:Y:S01]  /*0950*/  SEL R39, R39, RZ, P1 ;  /* 0x000000ff27277207 */ /* 0x000fe20000800000 */
[----:B------:R-:W0:Y:S02]  /*0960*/  LDS.64 R14, [UR4] ;  /* 0x00000004ff0e7984 */ /* 0x000e240008000a00 */
[----:B0-----:R-:W-:-:S05]  /*0970*/  SEL R12, R14, RZ, P0 ;  /* 0x000000ff0e0c7207 */ /* 0x001fca0000000000 */
[----:B------:R-:W-:Y:S02]  /*0980*/  IMAD.IADD R12, R12, 0x1, R39 ;  /* 0x000000010c0c7824 */ /* 0x000fe400078e0227 */
[----:B------:R-:W-:Y:S02]  /*0990*/  IMAD.IADD R39, R14, 0x1, R15 ;  /* 0x000000010e277824 */ /* 0x000fe400078e020f */
[--C-:B------:R-:W-:Y:S01]  /*09a0*/  IMAD.IADD R24, R24, 0x1, R12.reuse ;  /* 0x0000000118187824 */ /* 0x100fe200078e020c */
[-C--:B------:R-:W-:Y:S01]  /*09b0*/  IADD3 R34, PT, PT, R34, R12.reuse, RZ ;  /* 0x0000000c22227210 */ /* 0x080fe20007ffe0ff */
[--C-:B------:R-:W-:Y:S01]  /*09c0*/  IMAD.IADD R40, R25, 0x1, R12.reuse ;  /* 0x0000000119287824 */ /* 0x100fe200078e020c */
[----:B------:R-:W-:Y:S01]  /*09d0*/  IADD3 R33, PT, PT, R33, R12, RZ ;  /* 0x0000000c21217210 */ /* 0x000fe20007ffe0ff */
        /* <DEDUP_REMOVED lines=10> */
[----:B------:R-:W-:Y:S01]  /*0a80*/  IMAD.IADD R38, R38, 0x1, R12 ;  /* 0x0000000126267824 */ /* 0x000fe200078e020c */
[----:B------:R-:W-:Y:S01]  /*0a90*/  CS2R R14, SR_CLOCKLO ;  /* 0x00000000000e7805 */ /* 0x000fe20000015000 */
[----:B------:R-:W-:Y:S01]  /*0aa0*/  BAR.SYNC.DEFER_BLOCKING 0x0 ;  /* 0x0000000000007b1d */ /* 0x000fe20000010000 */
[----:B------:R-:W-:-:S05]  /*0ab0*/  ISETP.NE.AND P0, PT, R7, RZ, PT ;  /* 0x000000ff0700720c */ /* 0x000fca0003f05270 */
[----:B------:R-:W-:Y:S04]  /*0ac0*/  STS [R23], R12 ;  /* 0x0000000c17007388 */ /* 0x000fe80000000800 */
[----:B------:R-:W-:Y:S04]  /*0ad0*/  STS [R23+0x4], R34 ;  /* 0x0000042217007388 */ /* 0x000fe80000000800 */
[----:B------:R0:W-:Y:S04]  /*0ae0*/  STS [R23+0x8], R24 ;  /* 0x0000081817007388 */ /* 0x0001e80000000800 */
[----:B------:R-:W-:Y:S04]  /*0af0*/  STS [R23+0xc], R40 ;  /* 0x00000c2817007388 */ /* 0x000fe80000000800 */
[----:B------:R-:W-:Y:S01]  /*0b00*/  STS [R23+0x10], R26 ;  /* 0x0000101a17007388 */ /* 0x000fe20000000800 */
[----:B0-----:R-:W0:Y:S03]  /*0b10*/  LDC.64 R24, c[0x0][0x388] ;  /* 0x0000e200ff187b82 */ /* 0x001e260000000a00 */
[----:B------:R-:W-:Y:S04]  /*0b20*/  STS [R23+0x14], R42 ;  /* 0x0000142a17007388 */ /* 0x000fe80000000800 */
        /* <DEDUP_REMOVED lines=9> */
[----:B------:R-:W-:Y:S01]  /*0bc0*/  STS [R23+0x3c], R38 ;  /* 0x00003c2617007388 */ /* 0x000fe20000000800 */
[----:B------:R-:W-:-:S03]  /*0bd0*/  NOP ;  /* 0x0000000000007918 */ /* 0x000fc60000000000 */
[----:B------:R-:W1:Y:S04]  /*0be0*/  LDS R27, [R8] ;  /* 0x00000000081b7984 */ /* 0x000e680000000800 */
[----:B------:R-:W2:Y:S04]  /*0bf0*/  LDS R29, [R6+0x80] ;  /* 0x00008000061d7984 */ /* 0x000ea80000000800 */
[----:B------:R-:W3:Y:S04]  /*0c00*/  LDS R5, [R5+0x100] ;  /* 0x0001000005057984 */ /* 0x000ee80000000800 */
[----:B------:R-:W4:Y:S04]  /*0c10*/  LDS R31, [R4+0x180] ;  /* 0x00018000041f7984 */ /* 0x000f280000000800 */
[----:B------:R-:W5:Y:S04]  /*0c20*/  LDS R3, [R3+0x200] ;  /* 0x0002000003037984 */ /* 0x000f680000000800 */
[----:B------:R0:W5:Y:S04]  /*0c30*/  LDS R33, [R2+0x280] ;  /* 0x0002800002217984 */ /* 0x0001680000000800 */
[----:B------:R-:W5:Y:S04]  /*0c40*/  LDS R35, [R0+0x300] ;  /* 0x0003000000237984 */ /* 0x000f680000000800 */
[----:B------:R-:W5:Y:S01]  /*0c50*/  LDS R9, [R9+0x380] ;  /* 0x0003800009097984 */ /* 0x000f620000000800 */
[----:B0-----:R-:W-:-:S03]  /*0c60*/  IMAD.SHL.U32 R2, R7, 0x10, RZ ;  /* 0x0000001007027824 */ /* 0x001fc600078e00ff */
[----:B------:R-:W0:Y:S02]  /*0c70*/  LDS R13, [R13+0x400] ;  /* 0x000400000d0d7984 */ /* 0x000e240000000800 */
[----:B------:R-:W-:Y:S02]  /*0c80*/  LOP3.LUT R2, R2, 0x3e00, RZ, 0xc0, !PT ;  /* 0x00003e0002027812 */ /* 0x000fe400078ec0ff */
[----:B------:R-:W0:Y:S02]  /*0c90*/  LDS R23, [R16+0x480] ;  /* 0x0004800010177984 */ /* 0x000e240000000800 */
[----:B------:R-:W-:Y:S02]  /*0ca0*/  LOP3.LUT R45, R2, 0x1f, R7, 0xf8, !PT ;  /* 0x0000001f022d7812 */ /* 0x000fe400078ef807 */
[----:B------:R-:W0:Y:S03]  /*0cb0*/  LDS R17, [R17+0x500] ;  /* 0x0005000011117984 */ /* 0x000e260000000800 */
[----:B------:R-:W-:Y:S01]  /*0cc0*/  IMAD.WIDE.U32 R24, R45, 0x4, R24 ;  /* 0x000000042d187825 */ /* 0x000fe200078e0018 */
[----:B------:R-:W0:Y:S04]  /*0cd0*/  LDS R37, [R18+0x580] ;  /* 0x0005800012257984 */ /* 0x000e280000000800 */
[----:B------:R-:W0:Y:S04]  /*0ce0*/  LDS R19, [R19+0x600] ;  /* 0x0006000013137984 */ /* 0x000e280000000800 */
[----:B------:R-:W0:Y:S04]  /*0cf0*/  LDS R41, [R20+0x680] ;  /* 0x0006800014297984 */ /* 0x000e280000000800 */
[----:B------:R-:W0:Y:S04]  /*0d00*/  LDS R21, [R21+0x700] ;  /* 0x0007000015157984 */ /* 0x000e280000000800 */
[----:B------:R-:W0:Y:S04]  /*0d10*/  LDS R43, [R22+0x780] ;  /* 0x00078000162b7984 */ /* 0x000e280000000800 */
[----:B-1----:R1:W-:Y:S04]  /*0d20*/  STG.E desc[UR6][R24.64], R27 ;  /* 0x0000001b18007986 */ /* 0x0023e8000c101906 */
[----:B--2---:R1:W-:Y:S04]  /*0d30*/  STG.E desc[UR6][R24.64+0x80], R29 ;  /* 0x0000801d18007986 */ /* 0x0043e8000c101906 */
[----:B---3--:R1:W-:Y:S04]  /*0d40*/  STG.E desc[UR6][R24.64+0x100], R5 ;  /* 0x0001000518007986 */ /* 0x0083e8000c101906 */
[----:B----4-:R1:W-:Y:S04]  /*0d50*/  STG.E desc[UR6][R24.64+0x180], R31 ;  /* 0x0001801f18007986 */ /* 0x0103e8000c101906 */
[----:B-----5:R1:W-:Y:S04]  /*0d60*/  STG.E desc[UR6][R24.64+0x200], R3 ;  /* 0x0002000318007986 */ /* 0x0203e8000c101906 */
[----:B------:R1:W-:Y:S04]  /*0d70*/  STG.E desc[UR6][R24.64+0x280], R33 ;  /* 0x0002802118007986 */ /* 0x0003e8000c101906 */
[----:B------:R1:W-:Y:S04]  /*0d80*/  STG.E desc[UR6][R24.64+0x300], R35 ;  /* 0x0003002318007986 */ /* 0x0003e8000c101906 */
[----:B------:R1:W-:Y:S04]  /*0d90*/  STG.E desc[UR6][R24.64+0x380], R9 ;  /* 0x0003800918007986 */ /* 0x0003e8000c101906 */
[----:B0-----:R1:W-:Y:S04]  /*0da0*/  STG.E desc[UR6][R24.64+0x400], R13 ;  /* 0x0004000d18007986 */ /* 0x0013e8000c101906 */
        /* <DEDUP_REMOVED lines=9> */
[----:B------:R-:W-:-:S04]  /*0e40*/  IADD3 R6, P0, PT, R10, -R14, RZ ;  /* 0x8000000e0a067210 */ /* 0x000fc80007f1e0ff */
[----:B------:R-:W-:Y:S01]  /*0e50*/  IADD3 R7, P1, PT, RZ, -R6, RZ ;  /* 0x80000006ff077210 */ /* 0x000fe20007f3e0ff */
[----:B------:R-:W-:Y:S02]  /*0e60*/  IMAD.X R10, R11, 0x1, ~R15, P0 ;  /* 0x000000010b0a7824 */ /* 0x000fe400000e0e0f */
[----:B------:R-:W1:Y:S02]  /*0e70*/  LDC.64 R4, c[0x0][0x388] ;  /* 0x0000e200ff047b82 */ /* 0x000e640000000a00 */
[----:B------:R-:W-:Y:S01]  /*0e80*/  IMAD.X R9, RZ, RZ, ~R10, P1 ;  /* 0x000000ffff097224 */ /* 0x000fe200008e0e0a */
[----:B------:R-:W-:-:S04]  /*0e90*/  ISETP.LT.AND P0, PT, R10, RZ, PT ;  /* 0x000000ff0a00720c */ /* 0x000fc80003f01270 */
[----:B------:R-:W-:Y:S02]  /*0ea0*/  SEL R6, R7, R6, P0 ;  /* 0x0000000607067207 */ /* 0x000fe40000000000 */
[----:B------:R-:W-:-:S05]  /*0eb0*/  SEL R7, R9, R10, P0 ;  /* 0x0000000a09077207 */ /* 0x000fca0000000000 */
[----:B0-----:R-:W-:Y:S04]  /*0ec0*/  STG.E.64 desc[UR6][R2.64], R6 ;  /* 0x0000000602007986 */ /* 0x001fe8000c101b06 */
[----:B-1----:R-:W-:Y:S01]  /*0ed0*/  STG.E desc[UR6][R4.64+0x1000], R39 ;  /* 0x0010002704007986 */ /* 0x002fe2000c101906 */
[----:B------:R-:W-:Y:S05]  /*0ee0*/  EXIT ;  /* 0x000000000000794d */ /* 0x000fea0003800000 */
.L_x_2:
        /* <DEDUP_REMOVED lines=9> */
.L_x_101:


//--------------------- .text._Z20BlockPrefixSumKernelILi128ELi8ELN3cub18CUB_300001_SM_100018BlockScanAlgorithmE2EEvPiS3_Pl --------------------------
	.section	.text._Z20BlockPrefixSumKernelILi128ELi8ELN3cub18CUB_300001_SM_100018BlockScanAlgorithmE2EEvPiS3_Pl,"ax",@progbits
	.align	128
        .global         _Z20BlockPrefixSumKernelILi128ELi8ELN3cub18CUB_300001_SM_100018BlockScanAlgorithmE2EEvPiS3_Pl
        .type           _Z20BlockPrefixSumKernelILi128ELi8ELN3cub18CUB_300001_SM_100018BlockScanAlgorithmE2EEvPiS3_Pl,@function
        .size           _Z20BlockPrefixSumKernelILi128ELi8ELN3cub18CUB_300001_SM_100018BlockScanAlgorithmE2EEvPiS3_Pl,(.L_x_102 - _Z20BlockPrefixSumKernelILi128ELi8ELN3cub18CUB_300001_SM_100018BlockScanAlgorithmE2EEvPiS3_Pl)
        .other          _Z20BlockPrefixSumKernelILi128ELi8ELN3cub18CUB_300001_SM_100018BlockScanAlgorithmE2EEvPiS3_Pl,@"STO_CUDA_ENTRY STV_DEFAULT"
_Z20BlockPrefixSumKernelILi128ELi8ELN3cub18CUB_300001_SM_100018BlockScanAlgorithmE2EEvPiS3_Pl:
.text._Z20BlockPrefixSumKernelILi128ELi8ELN3cub18CUB_300001_SM_100018BlockScanAlgorithmE2EEvPiS3_Pl:
        /* <DEDUP_REMOVED lines=23> */
[C---:B------:R-:W-:Y:S02]  /*0170*/  VIADD R11, R0.reuse, 0x20 ;  /* 0x00000020000b7836 */ /* 0x040fe40000000000 */
[C---:B------:R-:W-:Y:S01]  /*0180*/  VIADD R13, R0.reuse, 0x40 ;  /* 0x00000040000d7836 */ /* 0x040fe20000000000 */
[-C--:B------:R-:W-:Y:S01]  /*0190*/  LEA.HI.SX32 R20, R21, R0.reuse, 0x1b ;  /* 0x0000000015147211 */ /* 0x080fe200078fdaff */
[C---:B------:R-:W-:Y:S01]  /*01a0*/  VIADD R23, R0.reuse, 0x80 ;  /* 0x0000008000177836 */ /* 0x040fe20000000000 */
[----:B------:R-:W-:Y:S01]  /*01b0*/  LOP3.LUT R21, R15, 0x3e0, RZ, 0xc0, !PT ;  /* 0x000003e00f157812 */ /* 0x000fe200078ec0ff */
[C---:B------:R-:W-:Y:S01]  /*01c0*/  VIADD R9, R0.reuse, 0xa0 ;  /* 0x000000a000097836 */ /* 0x040fe20000000000 */
[-C--:B------:R-:W-:Y:S01]  /*01d0*/  LEA.HI.SX32 R11, R11, R0.reuse, 0x1b ;  /* 0x000000000b0b7211 */ /* 0x080fe200078fdaff */
[C---:B------:R-:W-:Y:S01]  /*01e0*/  VIADD R25, R0.reuse, 0xc0 ;  /* 0x000000c000197836 */ /* 0x040fe20000000000 */
[-C--:B------:R-:W-:Y:S01]  /*01f0*/  LEA.HI.SX32 R12, R13, R0.reuse, 0x1b ;  /* 0x000000000d0c7211 */ /* 0x080fe200078fdaff */
[----:B------:R-:W-:Y:S01]  /*0200*/  IMAD.IADD R21, R21, 0x1, R4 ;  /* 0x0000000115157824 */ /* 0x000fe200078e0204 */
[-C--:B------:R-:W-:Y:S01]  /*0210*/  LEA.HI.SX32 R10, R23, R0.reuse, 0x1b ;  /* 0x00000000170a7211 */ /* 0x080fe200078fdaff */
[----:B------:R-:W-:Y:S01]  /*0220*/  VIADD R27, R0, 0xe0 ;  /* 0x000000e0001b7836 */ /* 0x000fe20000000000 */
[----:B------:R-:W-:Y:S01]  /*0230*/  LEA R14, R14, UR4, 0x2 ;  /* 0x000000040e0e7c11 */ /* 0x000fe2000f8e10ff */
[----:B------:R-:W-:Y:S01]  /*0240*/  IMAD.SHL.U32 R21, R21, 0x8, RZ ;  /* 0x0000000815157824 */ /* 0x000fe200078e00ff */
[----:B------:R-:W-:-:S02]  /*0250*/  LEA.HI.SX32 R9, R9, R0, 0x1b ;  /* 0x0000000009097211 */ /* 0x000fc400078fdaff */
[----:B------:R-:W-:Y:S02]  /*0260*/  LEA R13, R11, UR4, 0x2 ;  /* 0x000000040b0d7c11 */ /* 0x000fe4000f8e10ff */
[-C--:B------:R-:W-:Y:S02]  /*0270*/  LEA.HI.SX32 R8, R25, R0.reuse, 0x1b ;  /* 0x0000000019087211 */ /* 0x080fe400078fdaff */
[----:B------:R-:W-:Y:S02]  /*0280*/  LEA R12, R12, UR4, 0x2 ;  /* 0x000000040c0c7c11 */ /* 0x000fe4000f8e10ff */
[----:B------:R-:W-:Y:S02]  /*0290*/  LEA.HI.SX32 R0, R27, R0, 0x1b ;  /* 0x000000001b007211 */ /* 0x000fe400078fdaff */
[----:B------:R-:W-:Y:S02]  /*02a0*/  LEA R11, R20, UR4, 0x2 ;  /* 0x00000004140b7c11 */ /* 0x000fe4000f8e10ff */
[----:B------:R-:W-:-:S02]  /*02b0*/  LEA R10, R10, UR4, 0x2 ;  /* 0x000000040a0a7c11 */ /* 0x000fc4000f8e10ff */
[----:B------:R-:W-:Y:S02]  /*02c0*/  LEA R9, R9, UR4, 0x2 ;  /* 0x0000000409097c11 */ /* 0x000fe4000f8e10ff */
[----:B------:R-:W-:Y:S02]  /*02d0*/  LEA.HI.SX32 R21, R21, R21, 0x1b ;  /* 0x0000001515157211 */ /* 0x000fe400078fdaff */
[----:B------:R-:W-:Y:S02]  /*02e0*/  LEA R8, R8, UR4, 0x2 ;  /* 0x0000000408087c11 */ /* 0x000fe4000f8e10ff */
[----:B------:R-:W-:Y:S01]  /*02f0*/  LEA R0, R0, UR4, 0x2 ;  /* 0x0000000400007c11 */ /* 0x000fe2000f8e10ff */
[----:B--2---:R0:W-:Y:S04]  /*0300*/  STS [R14], R17 ;  /* 0x000000110e007388 */ /* 0x0041e80000000800 */
[----:B---3--:R-:W-:Y:S04]  /*0310*/  STS [R13+0x80], R18 ;  /* 0x000080120d007388 */ /* 0x008fe80000000800 */
[----:B----4-:R-:W-:Y:S01]  /*0320*/  STS [R12+0x100], R19 ;  /* 0x000100130c007388 */ /* 0x010fe20000000800 */
[----:B0-----:R-:W-:-:S03]  /*0330*/  LEA R17, R21, UR4, 0x2 ;  /* 0x0000000415117c11 */ /* 0x001fc6000f8e10ff */
[----:B-----5:R-:W-:Y:S04]  /*0340*/  STS [R11+0x180], R6 ;  /* 0x000180060b007388 */ /* 0x020fe80000000800 */
[----:B------:R-:W-:Y:S04]  /*0350*/  STS [R10+0x200], R3 ;  /* 0x000200030a007388 */ /* 0x000fe80000000800 */
[----:B------:R0:W-:Y:S04]  /*0360*/  STS [R9+0x280], R2 ;  /* 0x0002800209007388 */ /* 0x0001e80000000800 */
[----:B------:R-:W-:Y:S04]  /*0370*/  STS [R8+0x300], R5 ;  /* 0x0003000508007388 */ /* 0x000fe80000000800 */
        /* <DEDUP_REMOVED lines=9> */
[----:B------:R-:W5:Y:S01]  /*0410*/  LDS R25, [R17+0x1c] ;  /* 0x00001c0011197984 */ /* 0x000f620000000800 */
[----:B------:R-:W-:Y:S01]  /*0420*/  BAR.SYNC.DEFER_BLOCKING 0x0 ;  /* 0x0000000000007b1d */ /* 0x000fe20000010000 */
[----:B0-----:R-:W-:Y:S01]  /*0430*/  CS2R R2, SR_CLOCKLO ;  /* 0x0000000000027805 */ /* 0x001fe20000015000 */
[----:B-1----:R-:W-:Y:S01]  /*0440*/  IMAD.IADD R19, R18, 0x1, R19 ;  /* 0x0000000112137824 */ /* 0x002fe200078e0213 */
[----:B------:R-:W-:-:S03]  /*0450*/  SHF.R.U32.HI R5, RZ, 0x5, R15 ;  /* 0x00000005ff057819 */ /* 0x000fc6000001160f */
[----:B--2---:R-:W-:Y:S01]  /*0460*/  IMAD.IADD R20, R20, 0x1, R19 ;  /* 0x0000000114147824 */ /* 0x004fe200078e0213 */
[C---:B------:R-:W-:Y:S02]  /*0470*/  ISETP.NE.AND P3, PT, R5.reuse, 0x2, PT ;  /* 0x000000020500780c */ /* 0x040fe40003f65270 */
[----:B------:R-:W-:Y:S01]  /*0480*/  ISETP.NE.AND P2, PT, R5, 0x3, PT ;  /* 0x000000030500780c */ /* 0x000fe20003f45270 */
[----:B---3--:R-:W-:-:S04]  /*0490*/  IMAD.IADD R21, R21, 0x1, R20 ;  /* 0x0000000115157824 */ /* 0x008fc800078e0214 */
[----:B----4-:R-:W-:-:S04]  /*04a0*/  IMAD.IADD R22, R22, 0x1, R21 ;  /* 0x0000000116167824 */ /* 0x010fc800078e0215 */
[----:B-----5:R-:W-:-:S04]  /*04b0*/  IMAD.IADD R23, R23, 0x1, R22 ;  /* 0x0000000117177824 */ /* 0x020fc800078e0216 */
        /* <DEDUP_REMOVED lines=10> */
[----:B------:R-:W-:-:S04]  /*0560*/  ISETP.NE.AND P0, PT, R4, 0x1f, PT ;  /* 0x0000001f0400780c */ /* 0x000fc80003f05270 */
[----:B------:R-:W0:Y:S09]  /*0570*/  SHFL.UP P1, R26, R27, 0x10, RZ ;  /* 0x060000001b1a7989 */ /* 0x000e3200000200ff */
[----:B------:R-:W-:Y:S01]  /*0580*/  @!P0 LEA R29, R5, UR4, 0x2 ;  /* 0x00000004051d8c11 */ /* 0x000fe2000f8e10ff */
[----:B0-----:R-:W-:Y:S01]  /*0590*/  @P1 IMAD.IADD R26, R27, 0x1, R26 ;  /* 0x000000011b1a1824 */ /* 0x001fe200078e021a */
[----:B------:R-:W-:-:S03]  /*05a0*/  ISETP.NE.AND P1, PT, R4, RZ, PT ;  /* 0x000000ff0400720c */ /* 0x000fc60003f25270 */
[----:B------:R-:W-:Y:S01]  /*05b0*/  IMAD.IADD R25, R26, 0x1, -R25 ;  /* 0x000000011a197824 */ /* 0x000fe200078e0a19 */
[----:B------:R-:W-:Y:S01]  /*05c0*/  @!P0 STS [R29], R26 ;  /* 0x0000001a1d008388 */ /* 0x000fe20000000800 */
[----:B------:R-:W-:Y:S01]  /*05d0*/  BAR.SYNC.DEFER_BLOCKING 0x0 ;  /* 0x0000000000007b1d */ /* 0x000fe20000010000 */
[----:B------:R-:W-:-:S05]  /*05e0*/  ISETP.GE.U32.AND P0, PT, R15, 0x20, PT ;  /* 0x000000200f00780c */ /* 0x000fca0003f06070 */
[----:B------:R-:W0:Y:S02]  /*05f0*/  LDS.128 R4, [UR4] ;  /* 0x00000004ff047984 */ /* 0x000e240008000c00 */
[----:B0-----:R-:W-:-:S04]  /*0600*/  IMAD.IADD R5, R4, 0x1, R5 ;  /* 0x0000000104057824 */ /* 0x001fc800078e0205 */
[----:B------:R-:W-:Y:S01]  /*0610*/  IMAD.IADD R6, R6, 0x1, R5 ;  /* 0x0000000106067824 */ /* 0x000fe200078e0205 */
[----:B------:R-:W-:Y:S02]  /*0620*/  SEL R27, R5, R4, !P3 ;  /* 0x00000004051b7207 */ /* 0x000fe40005800000 */
[----:B------:R-:W-:Y:S01]  /*0630*/  SEL R4, R25, RZ, P1 ;  /* 0x000000ff19047207 */ /* 0x000fe20000800000 */
[----:B------:R-:W-:Y:S01]  /*0640*/  IMAD.IADD R7, R7, 0x1, R6 ;  /* 0x0000000107077824 */ /* 0x000fe200078e0206 */
[----:B------:R-:W-:-:S04]  /*0650*/  SEL R27, R6, R27, !P2 ;  /* 0x0000001b061b7207 */ /* 0x000fc80005000000 */
[----:B------:R-:W-:-:S05]  /*0660*/  SEL R25, R27, RZ, P0 ;  /* 0x000000ff1b197207 */ /* 0x000fca0000000000 */
[----:B------:R-:W-:-:S04]  /*0670*/  IMAD.IADD R25, R25, 0x1, R4 ;  /* 0x0000000119197824 */ /* 0x000fc800078e0204 */
[--C-:B------:R-:W-:Y:S02]  /*0680*/  IMAD.IADD R18, R18, 0x1, R25.reuse ;  /* 0x0000000112127824 */ /* 0x100fe400078e0219 */
[--C-:B------:R-:W-:Y:S02]  /*0690*/  IMAD.IADD R6, R19, 0x1, R25.reuse ;  /* 0x0000000113067824 */ /* 0x100fe400078e0219 */
[--C-:B------:R-:W-:Y:S02]  /*06a0*/  IMAD.IADD R20, R20, 0x1, R25.reuse ;  /* 0x0000000114147824 */ /* 0x100fe400078e0219 */
[--C-:B------:R-:W-:Y:S02]  /*06b0*/  IMAD.IADD R26, R21, 0x1, R25.reuse ;  /* 0x00000001151a7824 */ /* 0x100fe400078e0219 */
[--C-:B------:R-:W-:Y:S02]  /*06c0*/  IMAD.IADD R22, R22, 0x1, R25.reuse ;  /* 0x0000000116167824 */ /* 0x100fe400078e0219 */
[----:B------:R-:W-:-:S02]  /*06d0*/  IMAD.IADD R28, R23, 0x1, R25 ;  /* 0x00000001171c7824 */ /* 0x000fc400078e0219 */
[----:B------:R-:W-:Y:S01]  /*06e0*/  IMAD.IADD R24, R24, 0x1, R25 ;  /* 0x0000000118187824 */ /* 0x000fe200078e0219 */
[----:B------:R-:W-:Y:S01]  /*06f0*/  CS2R R4, SR_CLOCKLO ;  /* 0x0000000000047805 */ /* 0x000fe20000015000 */
[----:B------:R-:W-:Y:S01]  /*0700*/  BAR.SYNC.DEFER_BLOCKING 0x0 ;  /* 0x0000000000007b1d */ /* 0x000fe20000010000 */
[----:B------:R-:W-:-:S05]  /*0710*/  ISETP.NE.AND P0, PT, R15, RZ, PT ;  /* 0x000000ff0f00720c */ /* 0x000fca0003f05270 */
[----:B------:R-:W-:Y:S04]  /*0720*/  STS [R17], R25 ;  /* 0x0000001911007388 */ /* 0x000fe80000000800 */
[----:B------:R0:W-:Y:S04]  /*0730*/  STS [R17+0x4], R18 ;  /* 0x0000041211007388 */ /* 0x0001e80000000800 */
[----:B------:R-:W-:Y:S04]  /*0740*/  STS [R17+0x8], R6 ;  /* 0x0000080611007388 */ /* 0x000fe80000000800 */
[----:B------:R-:W-:Y:S01]  /*0750*/  STS [R17+0xc], R20 ;  /* 0x00000c1411007388 */ /* 0x000fe20000000800 */
[----:B0-----:R-:W0:Y:S03]  /*0760*/  LDC.64 R18, c[0x0][0x388] ;  /* 0x0000e200ff127b82 */ /* 0x001e260000000a00 */
[----:B------:R-:W-:Y:S04]  /*0770*/  STS [R17+0x10], R26 ;  /* 0x0000101a11007388 */ /* 0x000fe80000000800 */
[----:B------:R-:W-:Y:S04]  /*0780*/  STS [R17+0x14], R22 ;  /* 0x0000141611007388 */ /* 0x000fe80000000800 */
[----:B------:R-:W-:Y:S04]  /*0790*/  STS [R17+0x18], R28 ;  /* 0x0000181c11007388 */ /* 0x000fe80000000800 */
[----:B------:R0:W-:Y:S01]  /*07a0*/  STS [R17+0x1c], R24 ;  /* 0x00001c1811007388 */ /* 0x0001e20000000800 */
[----:B------:R-:W-:-:S03]  /*07b0*/  NOP ;  /* 0x0000000000007918 */ /* 0x000fc60000000000 */
[----:B------:R-:W1:Y:S01]  /*07c0*/  LDS R21, [R14] ;  /* 0x000000000e157984 */ /* 0x000e620000000800 */
[----:B0-----:R-:W-:-:S03]  /*07d0*/  IMAD.WIDE.U32 R16, R16, 0x4, R18 ;  /* 0x0000000410107825 */ /* 0x001fc600078e0012 */
[----:B------:R-:W0:Y:S04]  /*07e0*/  LDS R13, [R13+0x80] ;  /* 0x000080000d0d7984 */ /* 0x000e280000000800 */
[----:B------:R-:W2:Y:S04]  /*07f0*/  LDS R23, [R12+0x100] ;  /* 0x000100000c177984 */ /* 0x000ea80000000800 */
[----:B------:R-:W3:Y:S04]  /*0800*/  LDS R11, [R11+0x180] ;  /* 0x000180000b0b7984 */ /* 0x000ee80000000800 */
[----:B------:R-:W4:Y:S04]  /*0810*/  LDS R25, [R10+0x200] ;  /* 0x000200000a197984 */ /* 0x000f280000000800 */
[----:B------:R-:W5:Y:S04]  /*0820*/  LDS R9, [R9+0x280] ;  /* 0x0002800009097984 */ /* 0x000f680000000800 */
[----:B------:R-:W5:Y:S04]  /*0830*/  LDS R27, [R8+0x300] ;  /* 0x00030000081b7984 */ /* 0x000f680000000800 */
[----:B------:R-:W5:Y:S04]  /*0840*/  LDS R29, [R0+0x380] ;  /* 0x00038000001d7984 */ /* 0x000f680000000800 */
[----:B-1----:R1:W-:Y:S04]  /*0850*/  STG.E desc[UR6][R16.64], R21 ;  /* 0x0000001510007986 */ /* 0x0023e8000c101906 */
[----:B0-----:R1:W-:Y:S04]  /*0860*/  STG.E desc[UR6][R16.64+0x80], R13 ;  /* 0x0000800d10007986 */ /* 0x0013e8000c101906 */
[----:B--2---:R1:W-:Y:S04]  /*0870*/  STG.E desc[UR6][R16.64+0x100], R23 ;  /* 0x0001001710007986 */ /* 0x0043e8000c101906 */
[----:B---3--:R1:W-:Y:S04]  /*0880*/  STG.E desc[UR6][R16.64+0x180], R11 ;  /* 0x0001800b10007986 */ /* 0x0083e8000c101906 */
[----:B----4-:R1:W-:Y:S04]  /*0890*/  STG.E desc[UR6][R16.64+0x200], R25 ;  /* 0x0002001910007986 */ /* 0x0103e8000c101906 */
[----:B-----5:R1:W-:Y:S04]  /*08a0*/  STG.E desc[UR6][R16.64+0x280], R9 ;  /* 0x0002800910007986 */ /* 0x0203e8000c101906 */
        /* <DEDUP_REMOVED lines=15> */
.L_x_3:
        /* <DEDUP_REMOVED lines=14> */
.L_x_102:


//--------------------- .text._Z20BlockPrefixSumKernelILi256ELi4ELN3cub18CUB_300001_SM_100018BlockScanAlgorithmE2EEvPiS3_Pl --------------------------
	.section	.text._Z20BlockPrefixSumKernelILi256ELi4ELN3cub18CUB_300001_SM_100018BlockScanAlgorithmE2EEvPiS3_Pl,"ax",@progbits
	.align	128
        .global         _Z20BlockPrefixSumKernelILi256ELi4ELN3cub18CUB_300001_SM_100018BlockScanAlgorithmE2EEvPiS3_Pl
        .type           _Z20BlockPrefixSumKernelILi256ELi4ELN3cub18CUB_300001_SM_100018BlockScanAlgorithmE2EEvPiS3_Pl,@function
        .size           _Z20BlockPrefixSumKernelILi256ELi4ELN3cub18CUB_300001_SM_100018BlockScanAlgorithmE2EEvPiS3_Pl,(.L_x_103 - _Z20BlockPrefixSumKernelILi256ELi4ELN3cub18CUB_300001_SM_100018BlockScanAlgorithmE2EEvPiS3_Pl)
        .other          _Z20BlockPrefixSumKernelILi256ELi4ELN3cub18CUB_300001_SM_100018BlockScanAlgorithmE2EEvPiS3_Pl,@"STO_CUDA_ENTRY STV_DEFAULT"
_Z20BlockPrefixSumKernelILi256ELi4ELN3cub18CUB_300001_SM_100018BlockScanAlgorithmE2EEvPiS3_Pl:
.text._Z20BlockPrefixSumKernelILi256ELi4ELN3cub18CUB_300001_SM_100018BlockScanAlgorithmE2EEvPiS3_Pl:
        /* <DEDUP_REMOVED lines=11> */
[----:B------:R-:W5:Y:S01]  /*00b0*/  LDG.E R15, desc[UR6][R2.64+0x180] ;  /* 0x00018006020f7981 */ /* 0x000f62000c1e1900 */
[----:B------:R-:W0:Y:S01]  /*00c0*/  S2UR UR5, SR_CgaCtaId ;  /* 0x00000000000579c3 */ /* 0x000e220000008800 */
[----:B------:R-:W-:Y:S01]  /*00d0*/  UMOV UR4, 0x400 ;  /* 0x0000040000047882 */ /* 0x000fe20000000000 */
[----:B------:R-:W1:Y:S01]  /*00e0*/  S2R R19, SR_LANEID ;  /* 0x0000000000137919 */ /* 0x000e620000000000 */
[----:B0-----:R-:W-:Y:S01]  /*00f0*/  ULEA UR4, UR5, UR4, 0x18 ;  /* 0x0000000405047291 */ /* 0x001fe2000f8ec0ff */
[----:B-1----:R-:W-:Y:S01]  /*0100*/  IMAD.IADD R16, R0, 0x1, R19 ;  /* 0x0000000100107824 */ /* 0x002fe200078e0213 */
[----:B------:R-:W-:-:S04]  /*0110*/  LOP3.LUT R0, R18, 0x3e0, RZ, 0xc0, !PT ;  /* 0x000003e012007812 */ /* 0x000fc800078ec0ff */
[----:B------:R-:W-:Y:S01]  /*0120*/  LEA R16, R16, UR4, 0x2 ;  /* 0x0000000410107c11 */ /* 0x000fe2000f8e10ff */
[----:B------:R-:W-:-:S05]  /*0130*/  IMAD.IADD R0, R0, 0x1, R19 ;  /* 0x0000000100007824 */ /* 0x000fca00078e0213 */
[----:B------:R-:W-:Y:S01]  /*0140*/  LEA R0, R0, UR4, 0x4 ;  /* 0x0000000400007c11 */ /* 0x000fe2000f8e20ff */
[----:B--2---:R-:W-:Y:S04]  /*0150*/  STS [R16], R9 ;  /* 0x0000000910007388 */ /* 0x004fe80000000800 */
[----:B---3--:R-:W-:Y:S04]  /*0160*/  STS [R16+0x80], R11 ;  /* 0x0000800b10007388 */ /* 0x008fe80000000800 */
[----:B----4-:R-:W-:Y:S04]  /*0170*/  STS [R16+0x100], R13 ;  /* 0x0001000d10007388 */ /* 0x010fe80000000800 */
[----:B-----5:R-:W-:Y:S01]  /*0180*/  STS [R16+0x180], R15 ;  /* 0x0001800f10007388 */ /* 0x020fe20000000800 */
[----:B------:R-:W-:-:S03]  /*0190*/  NOP ;  /* 0x0000000000007918 */ /* 0x000fc60000000000 */
[----:B------:R-:W0:Y:S01]  /*01a0*/  LDS.128 R4, [R0] ;  /* 0x0000000000047984 */ /* 0x000e220000000c00 */
[----:B------:R-:W-:Y:S01]  /*01b0*/  BAR.SYNC.DEFER_BLOCKING 0x0 ;  /* 0x0000000000007b1d */ /* 0x000fe20000010000 */
[----:B------:R-:W-:Y:S01]  /*01c0*/  CS2R R2, SR_CLOCKLO ;  /* 0x0000000000027805 */ /* 0x000fe20000015000 */
[----:B0-----:R-:W-:Y:S01]  /*01d0*/  IMAD.IADD R5, R4, 0x1, R5 ;  /* 0x0000000104057824 */ /* 0x001fe200078e0205 */
[----:B------:R-:W-:Y:S02]  /*01e0*/  ISETP.NE.AND P1, PT, R19, 0x1f, PT ;  /* 0x0000001f1300780c */ /* 0x000fe40003f25270 */
[----:B------:R-:W-:Y:S01]  /*01f0*/  SHF.R.U32.HI R20, RZ, 0x5, R18 ;  /* 0x00000005ff147819 */ /* 0x000fe20000011612 */
[----:B------:R-:W-:-:S03]  /*0200*/  IMAD.IADD R6, R6, 0x1, R5 ;  /* 0x0000000106067824 */ /* 0x000fc600078e0205 */
[----:B------:R-:W-:Y:S01]  /*0210*/  ISETP.NE.AND P2, PT, R20, 0x6, PT ;  /* 0x000000061400780c */ /* 0x000fe20003f45270 */
[----:B------:R-:W-:-:S05]  /*0220*/  IMAD.IADD R7, R7, 0x1, R6 ;  /* 0x0000000107077824 */ /* 0x000fca00078e0206 */
[----:B------:R-:W0:Y:S01]  /*0230*/  SHFL.UP P0, R8, R7, 0x1, RZ ;  /* 0x0420000007087989 */ /* 0x000e2200000000ff */
[----:B------:R-:W-:Y:S01]  /*0240*/  @!P1 LEA R23, R20, UR4, 0x2 ;  /* 0x0000000414179c11 */ /* 0x000fe2000f8e10ff */
        /* <DEDUP_REMOVED lines=9> */
[----:B------:R-:W-:-:S03]  /*02e0*/  ISETP.NE.AND P0, PT, R20, 0x2, PT ;  /* 0x000000021400780c */ /* 0x000fc60003f05270 */
[----:B------:R-:W-:Y:S01]  /*02f0*/  IMAD.IADD R7, R22, 0x1, -R7 ;  /* 0x0000000116077824 */ /* 0x000fe200078e0a07 */
[----:B------:R-:W-:Y:S01]  /*0300*/  @!P1 STS [R23], R22 ;  /* 0x0000001617009388 */ /* 0x000fe20000000800 */
[----:B------:R-:W-:Y:S01]  /*0310*/  BAR.SYNC.DEFER_BLOCKING 0x0 ;  /* 0x0000000000007b1d */ /* 0x000fe20000010000 */
[----:B------:R-:W-:-:S05]  /*0320*/  ISETP.NE.AND P1, PT, R20, 0x5, PT ;  /* 0x000000051400780c */ /* 0x000fca0003f25270 */
[----:B------:R-:W0:Y:S04]  /*0330*/  LDS.128 R8, [UR4] ;  /* 0x00000004ff087984 */ /* 0x000e280008000c00 */
[----:B------:R-:W1:Y:S01]  /*0340*/  LDS.128 R12, [UR4+0x10] ;  /* 0x00001004ff0c7984 */ /* 0x000e620008000c00 */
[----:B0-----:R-:W-:-:S04]  /*0350*/  IMAD.IADD R9, R8, 0x1, R9 ;  /* 0x0000000108097824 */ /* 0x001fc800078e0209 */
[----:B------:R-:W-:Y:S01]  /*0360*/  IMAD.IADD R10, R10, 0x1, R9 ;  /* 0x000000010a0a7824 */ /* 0x000fe200078e0209 */
[----:B------:R-:W-:Y:S02]  /*0370*/  SEL R8, R9, R8, !P0 ;  /* 0x0000000809087207 */ /* 0x000fe40004000000 */
[----:B------:R-:W-:Y:S01]  /*0380*/  ISETP.NE.AND P0, PT, R20, 0x3, PT ;  /* 0x000000031400780c */ /* 0x000fe20003f05270 */
[----:B------:R-:W-:-:S03]  /*0390*/  IMAD.IADD R11, R11, 0x1, R10 ;  /* 0x000000010b0b7824 */ /* 0x000fc600078e020a */
[----:B------:R-:W-:Y:S01]  /*03a0*/  SEL R8, R10, R8, !P0 ;  /* 0x000000080a087207 */ /* 0x000fe20004000000 */
[----:B-1----:R-:W-:Y:S01]  /*03b0*/  IMAD.IADD R12, R11, 0x1, R12 ;  /* 0x000000010b0c7824 */ /* 0x002fe200078e020c */
[----:B------:R-:W-:-:S03]  /*03c0*/  ISETP.NE.AND P0, PT, R20, 0x4, PT ;  /* 0x000000041400780c */ /* 0x000fc60003f05270 */
[----:B------:R-:W-:Y:S01]  /*03d0*/  IMAD.IADD R13, R13, 0x1, R12 ;  /* 0x000000010d0d7824 */ /* 0x000fe200078e020c */
[----:B------:R-:W-:Y:S02]  /*03e0*/  SEL R8, R11, R8, !P0 ;  /* 0x000000080b087207 */ /* 0x000fe40004000000 */
[----:B------:R-:W-:Y:S01]  /*03f0*/  ISETP.NE.AND P0, PT, R20, 0x7, PT ;  /* 0x000000071400780c */ /* 0x000fe20003f05270 */
[----:B------:R-:W-:Y:S01]  /*0400*/  IMAD.IADD R14, R14, 0x1, R13 ;  /* 0x000000010e0e7824 */ /* 0x000fe200078e020d */
[----:B------:R-:W-:Y:S02]  /*0410*/  SEL R8, R12, R8, !P1 ;  /* 0x000000080c087207 */ /* 0x000fe40004800000 */
[----:B------:R-:W-:Y:S01]  /*0420*/  ISETP.GE.U32.AND P1, PT, R18, 0x20, PT ;  /* 0x000000201200780c */ /* 0x000fe20003f26070 */
[----:B------:R-:W-:Y:S01]  /*0430*/  IMAD.IADD R15, R15, 0x1, R14 ;  /* 0x000000010f0f7824 */ /* 0x000fe200078e020e */
[----:B------:R-:W-:Y:S02]  /*0440*/  SEL R8, R13, R8, !P2 ;  /* 0x000000080d087207 */ /* 0x000fe40005000000 */
[----:B------:R-:W-:-:S02]  /*0450*/  ISETP.NE.AND P2, PT, R19, RZ, PT ;  /* 0x000000ff1300720c */ /* 0x000fc40003f45270 */
[----:B------:R-:W-:Y:S02]  /*0460*/  SEL R8, R14, R8, !P0 ;  /* 0x000000080e087207 */ /* 0x000fe40004000000 */
[----:B------:R-:W-:Y:S02]  /*0470*/  SEL R7, R7, RZ, P2 ;  /* 0x000000ff07077207 */ /* 0x000fe40001000000 */
[----:B------:R-:W-:-:S05]  /*0480*/  SEL R8, R8, RZ, P1 ;  /* 0x000000ff08087207 */ /* 0x000fca0000800000 */
[----:B------:R-:W-:-:S04]  /*0490*/  IMAD.IADD R8, R8, 0x1, R7 ;  /* 0x0000000108087824 */ /* 0x000fc800078e0207 */
[--C-:B------:R-:W-:Y:S02]  /*04a0*/  IMAD.IADD R9, R4, 0x1, R8.reuse ;  /* 0x0000000104097824 */ /* 0x100fe400078e0208 */
[--C-:B------:R-:W-:Y:S02]  /*04b0*/  IMAD.IADD R10, R5, 0x1, R8.reuse ;  /* 0x00000001050a7824 */ /* 0x100fe400078e0208 */
[----:B------:R-:W-:Y:S01]  /*04c0*/  IMAD.IADD R11, R6, 0x1, R8 ;  /* 0x00000001060b7824 */ /* 0x000fe200078e0208 */
[----:B------:R-:W-:Y:S01]  /*04d0*/  CS2R R4, SR_CLOCKLO ;  /* 0x0000000000047805 */ /* 0x000fe20000015000 */
[----:B------:R-:W-:Y:S01]  /*04e0*/  BAR.SYNC.DEFER_BLOCKING 0x0 ;  /* 0x0000000000007b1d */ /* 0x000fe20000010000 */
[----:B------:R-:W-:-:S07]  /*04f0*/  ISETP.NE.AND P0, PT, R18, RZ, PT ;  /* 0x000000ff1200720c */ /* 0x000fce0003f05270 */
[----:B------:R-:W0:Y:S01]  /*0500*/  LDC.64 R6, c[0x0][0x388] ;  /* 0x0000e200ff067b82 */ /* 0x000e220000000a00 */
[----:B------:R-:W-:Y:S01]  /*0510*/  STS.128 [R0], R8 ;  /* 0x0000000800007388 */ /* 0x000fe20000000c00 */
[----:B------:R-:W-:-:S03]  /*0520*/  NOP ;  /* 0x0000000000007918 */ /* 0x000fc60000000000 */
[----:B------:R-:W1:Y:S01]  /*0530*/  LDS R13, [R16] ;  /* 0x00000000100d7984 */ /* 0x000e620000000800 */
[----:B0-----:R-:W-:-:S03]  /*0540*/  IMAD.WIDE.U32 R6, R17, 0x4, R6 ;  /* 0x0000000411067825 */ /* 0x001fc600078e0006 */
[----:B------:R-:W0:Y:S04]  /*0550*/  LDS R19, [R16+0x80] ;  /* 0x0000800010137984 */ /* 0x000e280000000800 */
[----:B------:R-:W2:Y:S04]  /*0560*/  LDS R21, [R16+0x100] ;  /* 0x0001000010157984 */ /* 0x000ea80000000800 */
[----:B------:R-:W3:Y:S04]  /*0570*/  LDS R23, [R16+0x180] ;  /* 0x0001800010177984 */ /* 0x000ee80000000800 */
[----:B-1----:R1:W-:Y:S04]  /*0580*/  STG.E desc[UR6][R6.64], R13 ;  /* 0x0000000d06007986 */ /* 0x0023e8000c101906 */
[----:B0-----:R1:W-:Y:S04]  /*0590*/  STG.E desc[UR6][R6.64+0x80], R19 ;  /* 0x0000801306007986 */ /* 0x0013e8000c101906 */
[----:B--2---:R1:W-:Y:S04]  /*05a0*/  STG.E desc[UR6][R6.64+0x100], R21 ;  /* 0x0001001506007986 */ /* 0x0043e8000c101906 */
[----:B---3--:R1:W-:Y:S01]  /*05b0*/  STG.E desc[UR6][R6.64+0x180], R23 ;  /* 0x0001801706007986 */ /* 0x0083e2000c101906 */
        /* <DEDUP_REMOVED lines=13> */
.L_x_4:
        /* <DEDUP_REMOVED lines=15> */
.L_x_103:


//--------------------- .text._Z20BlockPrefixSumKernelILi512ELi2ELN3cub18CUB_300001_SM_100018BlockScanAlgorithmE2EEvPiS3_Pl --------------------------
	.section	.text._Z20BlockPrefixSumKernelILi512ELi2ELN3cub18CUB_300001_SM_100018BlockScanAlgorithmE2EEvPiS3_Pl,"ax",@progbits
	.align	128
        .global         _Z20BlockPrefixSumKernelILi512ELi2ELN3cub18CUB_300001_SM_100018BlockScanAlgorithmE2EEvPiS3_Pl
        .type           _Z20BlockPrefixSumKernelILi512ELi2ELN3cub18CUB_300001_SM_100018BlockScanAlgorithmE2EEvPiS3_Pl,@function
        .size           _Z20BlockPrefixSumKernelILi512ELi2ELN3cub18CUB_300001_SM_100018BlockScanAlgorithmE2EEvPiS3_Pl,(.L_x_104 - _Z20BlockPrefixSumKernelILi512ELi2ELN3cub18CUB_300001_SM_100018BlockScanAlgorithmE2EEvPiS3_Pl)
        .other          _Z20BlockPrefixSumKernelILi512ELi2ELN3cub18CUB_300001_SM_100018BlockScanAlgorithmE2EEvPiS3_Pl,@"STO_CUDA_ENTRY STV_DEFAULT"
_Z20BlockPrefixSumKernelILi512ELi2ELN3cub18CUB_300001_SM_100018BlockScanAlgorithmE2EEvPiS3_Pl:
.text._Z20BlockPrefixSumKernelILi512ELi2ELN3cub18CUB_300001_SM_100018BlockScanAlgorithmE2EEvPiS3_Pl:
        /* <DEDUP_REMOVED lines=9> */
[----:B------:R-:W3:Y:S01]  /*0090*/  LDG.E R7, desc[UR6][R2.64+0x80] ;  /* 0x0000800602077981 */ /* 0x000ee2000c1e1900 */
[----:B------:R-:W0:Y:S01]  /*00a0*/  S2UR UR5, SR_CgaCtaId ;  /* 0x00000000000579c3 */ /* 0x000e220000008800 */
[----:B------:R-:W-:Y:S01]  /*00b0*/  UMOV UR4, 0x400 ;  /* 0x0000040000047882 */ /* 0x000fe20000000000 */
[----:B------:R-:W-:Y:S01]  /*00c0*/  LOP3.LUT R0, R20, 0x3e0, RZ, 0xc0, !PT ;  /* 0x000003e014007812 */ /* 0x000fe200078ec0ff */
[----:B------:R-:W1:Y:S01]  /*00d0*/  S2R R21, SR_LANEID ;  /* 0x0000000000157919 */ /* 0x000e620000000000 */
[----:B0-----:R-:W-:Y:S01]  /*00e0*/  ULEA UR4, UR5, UR4, 0x18 ;  /* 0x0000000405047291 */ /* 0x001fe2000f8ec0ff */
[----:B-1----:R-:W-:-:S02]  /*00f0*/  IMAD.IADD R18, R4, 0x1, R21 ;  /* 0x0000000104127824 */ /* 0x002fc400078e0215 */
[----:B------:R-:W-:-:S03]  /*0100*/  IMAD.IADD R0, R0, 0x1, R21 ;  /* 0x0000000100007824 */ /* 0x000fc600078e0215 */
[----:B------:R-:W-:Y:S02]  /*0110*/  LEA R18, R18, UR4, 0x2 ;  /* 0x0000000412127c11 */ /* 0x000fe4000f8e10ff */
[----:B------:R-:W-:-:S03]  /*0120*/  LEA R0, R0, UR4, 0x3 ;  /* 0x0000000400007c11 */ /* 0x000fc6000f8e18ff */
[----:B--2---:R-:W-:Y:S04]  /*0130*/  STS [R18], R5 ;  /* 0x0000000512007388 */ /* 0x004fe80000000800 */
[----:B---3--:R-:W-:Y:S01]  /*0140*/  STS [R18+0x80], R7 ;  /* 0x0000800712007388 */ /* 0x008fe20000000800 */
[----:B------:R-:W-:-:S03]  /*0150*/  NOP ;  /* 0x0000000000007918 */ /* 0x000fc60000000000 */
[----:B------:R-:W0:Y:S01]  /*0160*/  LDS.64 R2, [R0] ;  /* 0x0000000000027984 */ /* 0x000e220000000a00 */
[----:B------:R-:W-:Y:S01]  /*0170*/  BAR.SYNC.DEFER_BLOCKING 0x0 ;  /* 0x0000000000007b1d */ /* 0x000fe20000010000 */
[----:B------:R-:W-:Y:S01]  /*0180*/  CS2R R16, SR_CLOCKLO ;  /* 0x0000000000107805 */ /* 0x000fe20000015000 */
[----:B0-----:R-:W-:Y:S01]  /*0190*/  IMAD.IADD R3, R2, 0x1, R3 ;  /* 0x0000000102037824 */ /* 0x001fe200078e0203 */
[----:B------:R-:W-:Y:S02]  /*01a0*/  ISETP.NE.AND P1, PT, R21, 0x1f, PT ;  /* 0x0000001f1500780c */ /* 0x000fe40003f25270 */
[----:B------:R-:W-:Y:S02]  /*01b0*/  SHF.R.U32.HI R22, RZ, 0x5, R20 ;  /* 0x00000005ff167819 */ /* 0x000fe40000011614 */
[----:B------:R-:W0:Y:S02]  /*01c0*/  SHFL.UP P0, R4, R3, 0x1, RZ ;  /* 0x0420000003047989 */ /* 0x000e2400000000ff */
[----:B------:R-:W-:-:S07]  /*01d0*/  ISETP.NE.AND P2, PT, R22, 0xe, PT ;  /* 0x0000000e1600780c */ /* 0x000fce0003f45270 */
        /* <DEDUP_REMOVED lines=16> */
[----:B------:R-:W1:Y:S04]  /*02e0*/  LDS.128 R4, [UR4+0x10] ;  /* 0x00001004ff047984 */ /* 0x000e680008000c00 */
[----:B------:R-:W2:Y:S01]  /*02f0*/  LDS.128 R8, [UR4+0x20] ;  /* 0x00002004ff087984 */ /* 0x000ea20008000c00 */
        /* <DEDUP_REMOVED lines=11> */
[----:B------:R-:W-:-:S03]  /*03b0*/  IMAD.IADD R6, R6, 0x1, R5 ;  /* 0x0000000106067824 */ /* 0x000fc600078e0205 */
[----:B------:R-:W-:Y:S01]  /*03c0*/  SEL R23, R4, R12, !P0 ;  /* 0x0000000c04177207 */ /* 0x000fe20004000000 */
[----:B------:R-:W-:Y:S01]  /*03d0*/  IMAD.IADD R7, R7, 0x1, R6 ;  /* 0x0000000107077824 */ /* 0x000fe200078e0206 */
[----:B------:R-:W0:Y:S01]  /*03e0*/  LDS.128 R12, [UR4+0x30] ;  /* 0x00003004ff0c7984 */ /* 0x000e220008000c00 */
[C---:B------:R-:W-:Y:S02]  /*03f0*/  ISETP.NE.AND P0, PT, R22.reuse, 0x6, PT ;  /* 0x000000061600780c */ /* 0x040fe40003f05270 */
[----:B--2---:R-:W-:Y:S02]  /*0400*/  IMAD.IADD R8, R7, 0x1, R8 ;  /* 0x0000000107087824 */ /* 0x004fe400078e0208 */
[----:B------:R-:W-:Y:S02]  /*0410*/  SEL R23, R5, R23, !P0 ;  /* 0x0000001705177207 */ /* 0x000fe40004000000 */
[----:B------:R-:W-:Y:S01]  /*0420*/  ISETP.NE.AND P0, PT, R22, 0x7, PT ;  /* 0x000000071600780c */ /* 0x000fe20003f05270 */
[----:B------:R-:W-:-:S03]  /*0430*/  IMAD.IADD R9, R9, 0x1, R8 ;  /* 0x0000000109097824 */ /* 0x000fc600078e0208 */
[----:B------:R-:W-:Y:S01]  /*0440*/  SEL R23, R6, R23, !P0 ;  /* 0x0000001706177207 */ /* 0x000fe20004000000 */
[----:B------:R-:W-:Y:S01]  /*0450*/  IMAD.IADD R10, R10, 0x1, R9 ;  /* 0x000000010a0a7824 */ /* 0x000fe200078e0209 */
[----:B------:R-:W-:-:S03]  /*0460*/  ISETP.NE.AND P0, PT, R22, 0x8, PT ;  /* 0x000000081600780c */ /* 0x000fc60003f05270 */
[----:B------:R-:W-:Y:S01]  /*0470*/  IMAD.IADD R11, R11, 0x1, R10 ;  /* 0x000000010b0b7824 */ /* 0x000fe200078e020a */
[----:B------:R-:W-:Y:S02]  /*0480*/  SEL R23, R7, R23, !P0 ;  /* 0x0000001707177207 */ /* 0x000fe40004000000 */
[----:B------:R-:W-:-:S04]  /*0490*/  ISETP.NE.AND P0, PT, R22, 0x9, PT ;  /* 0x000000091600780c */ /* 0x000fc80003f05270 */
[----:B------:R-:W-:Y:S02]  /*04a0*/  SEL R23, R8, R23, !P0 ;  /* 0x0000001708177207 */ /* 0x000fe40004000000 */
[----:B------:R-:W-:-:S04]  /*04b0*/  ISETP.NE.AND P0, PT, R22, 0xa, PT ;  /* 0x0000000a1600780c */ /* 0x000fc80003f05270 */
[----:B------:R-:W-:Y:S02]  /*04c0*/  SEL R23, R9, R23, !P0 ;  /* 0x0000001709177207 */ /* 0x000fe40004000000 */
[----:B------:R-:W-:-:S04]  /*04d0*/  ISETP.NE.AND P0, PT, R22, 0xb, PT ;  /* 0x0000000b1600780c */ /* 0x000fc80003f05270 */
[----:B------:R-:W-:Y:S02]  /*04e0*/  SEL R23, R10, R23, !P0 ;  /* 0x000000170a177207 */ /* 0x000fe40004000000 */
[----:B------:R-:W-:Y:S01]  /*04f0*/  ISETP.NE.AND P0, PT, R22, 0xc, PT ;  /* 0x0000000c1600780c */ /* 0x000fe20003f05270 */
[----:B0-----:R-:W-:-:S03]  /*0500*/  IMAD.IADD R12, R11, 0x1, R12 ;  /* 0x000000010b0c7824 */ /* 0x001fc600078e020c */
[----:B------:R-:W-:Y:S02]  /*0510*/  SEL R23, R11, R23, !P0 ;  /* 0x000000170b177207 */ /* 0x000fe40004000000 */
[----:B------:R-:W-:Y:S01]  /*0520*/  ISETP.NE.AND P0, PT, R22, 0xf, PT ;  /* 0x0000000f1600780c */ /* 0x000fe20003f05270 */
[----:B------:R-:W-:Y:S01]  /*0530*/  IMAD.IADD R13, R13, 0x1, R12 ;  /* 0x000000010d0d7824 */ /* 0x000fe200078e020c */
[----:B------:R-:W-:Y:S02]  /*0540*/  SEL R23, R12, R23, !P1 ;  /* 0x000000170c177207 */ /* 0x000fe40004800000 */
[----:B------:R-:W-:Y:S01]  /*0550*/  ISETP.GE.U32.AND P1, PT, R20, 0x20, PT ;  /* 0x000000201400780c */ /* 0x000fe20003f26070 */
[----:B------:R-:W-:Y:S01]  /*0560*/  IMAD.IADD R14, R14, 0x1, R13 ;  /* 0x000000010e0e7824 */ /* 0x000fe200078e020d */
[----:B------:R-:W-:Y:S02]  /*0570*/  SEL R23, R13, R23, !P2 ;  /* 0x000000170d177207 */ /* 0x000fe40005000000 */
[----:B------:R-:W-:Y:S01]  /*0580*/  ISETP.NE.AND P2, PT, R21, RZ, PT ;  /* 0x000000ff1500720c */ /* 0x000fe20003f45270 */
[----:B------:R-:W-:Y:S01]  /*0590*/  IMAD.IADD R15, R15, 0x1, R14 ;  /* 0x000000010f0f7824 */ /* 0x000fe200078e020e */
[----:B------:R-:W-:-:S02]  /*05a0*/  SEL R23, R14, R23, !P0 ;  /* 0x000000170e177207 */ /* 0x000fc40004000000 */
[----:B------:R-:W-:Y:S02]  /*05b0*/  SEL R4, R3, RZ, P2 ;  /* 0x000000ff03047207 */ /* 0x000fe40001000000 */
[----:B------:R-:W-:-:S05]  /*05c0*/  SEL R23, R23, RZ, P1 ;  /* 0x000000ff17177207 */ /* 0x000fca0000800000 */
[----:B------:R-:W-:-:S04]  /*05d0*/  IMAD.IADD R6, R23, 0x1, R4 ;  /* 0x0000000117067824 */ /* 0x000fc800078e0204 */
[----:B------:R-:W-:Y:S01]  /*05e0*/  IMAD.IADD R7, R2, 0x1, R6 ;  /* 0x0000000102077824 */ /* 0x000fe200078e0206 */
[----:B------:R-:W-:Y:S01]  /*05f0*/  CS2R R2, SR_CLOCKLO ;  /* 0x0000000000027805 */ /* 0x000fe20000015000 */
[----:B------:R-:W-:Y:S01]  /*0600*/  BAR.SYNC.DEFER_BLOCKING 0x0 ;  /* 0x0000000000007b1d */ /* 0x000fe20000010000 */
[----:B------:R-:W-:-:S07]  /*0610*/  ISETP.NE.AND P0, PT, R20, RZ, PT ;  /* 0x000000ff1400720c */ /* 0x000fce0003f05270 */
[----:B------:R-:W0:Y:S01]  /*0620*/  LDC.64 R4, c[0x0][0x388] ;  /* 0x0000e200ff047b82 */ /* 0x000e220000000a00 */
[----:B------:R-:W-:Y:S01]  /*0630*/  STS.64 [R0], R6 ;  /* 0x0000000600007388 */ /* 0x000fe20000000a00 */
[----:B------:R-:W-:-:S03]  /*0640*/  NOP ;  /* 0x0000000000007918 */ /* 0x000fc60000000000 */
[----:B------:R-:W1:Y:S01]  /*0650*/  LDS R9, [R18] ;  /* 0x0000000012097984 */ /* 0x000e620000000800 */
[----:B0-----:R-:W-:-:S03]  /*0660*/  IMAD.WIDE.U32 R4, R19, 0x4, R4 ;  /* 0x0000000413047825 */ /* 0x001fc600078e0004 */
[----:B------:R-:W0:Y:S04]  /*0670*/  LDS R11, [R18+0x80] ;  /* 0x00008000120b7984 */ /* 0x000e280000000800 */
[----:B-1----:R1:W-:Y:S04]  /*0680*/  STG.E desc[UR6][R4.64], R9 ;  /* 0x0000000904007986 */ /* 0x0023e8000c101906 */
[----:B0-----:R1:W-:Y:S01]  /*0690*/  STG.E desc[UR6][R4.64+0x80], R11 ;  /* 0x0000800b04007986 */ /* 0x0013e2000c101906 */
        /* <DEDUP_REMOVED lines=13> */
.L_x_5:
        /* <DEDUP_REMOVED lines=9> */
.L_x_104:


//--------------------- .text._Z20BlockPrefixSumKernelILi1024ELi1ELN3cub18CUB_300001_SM_100018BlockScanAlgorithmE2EEvPiS3_Pl --------------------------
	.section	.text._Z20BlockPrefixSumKernelILi1024ELi1ELN3cub18CUB_300001_SM_100018BlockScanAlgorithmE2EEvPiS3_Pl,"ax",@progbits
	.align	128
        .global         _Z20BlockPrefixSumKernelILi1024ELi1ELN3cub18CUB_300001_SM_100018BlockScanAlgorithmE2EEvPiS3_Pl
        .type           _Z20BlockPrefixSumKernelILi1024ELi1ELN3cub18CUB_300001_SM_100018BlockScanAlgorithmE2EEvPiS3_Pl,@function
        .size           _Z20BlockPrefixSumKernelILi1024ELi1ELN3cub18CUB_300001_SM_100018BlockScanAlgorithmE2EEvPiS3_Pl,(.L_x_105 - _Z20BlockPrefixSumKernelILi1024ELi1ELN3cub18CUB_300001_SM_100018BlockScanAlgorithmE2EEvPiS3_Pl)
        .other          _Z20BlockPrefixSumKernelILi1024ELi1ELN3cub18CUB_300001_SM_100018BlockScanAlgorithmE2EEvPiS3_Pl,@"STO_CUDA_ENTRY STV_DEFAULT"
_Z20BlockPrefixSumKernelILi1024ELi1ELN3cub18CUB_300001_SM_100018BlockScanAlgorithmE2EEvPiS3_Pl:
.text._Z20BlockPrefixSumKernelILi1024ELi1ELN3cub18CUB_300001_SM_100018BlockScanAlgorithmE2EEvPiS3_Pl:
[----:B------:R-:W-:Y:S01]  /*0000*/  LDC R1, c[0x0][0x37c] ;  /* 0x0000df00ff017b82 */ /* 0x000fe20000000800 */
[----:B------:R-:W0:Y:S07]  /*0010*/  S2R R0, SR_TID.X ;  /* 0x0000000000007919 */ /* 0x000e2e0000002100 */
[----:B------:R-:W0:Y:S01]  /*0020*/  LDC.64 R4, c[0x0][0x380] ;  /* 0x0000e000ff047b82 */ /* 0x000e220000000a00 */
[----:B------:R-:W1:Y:S01]  /*0030*/  LDCU.64 UR6, c[0x0][0x358] ;  /* 0x00006b00ff0677ac */ /* 0x000e620008000a00 */
[----:B0-----:R-:W-:-:S06]  /*0040*/  IMAD.WIDE.U32 R4, R0, 0x4, R4 ;  /* 0x0000000400047825 */ /* 0x001fcc00078e0004 */
[----:B-1----:R-:W2:Y:S01]  /*0050*/  LDG.E R4, desc[UR6][R4.64] ;  /* 0x0000000604047981 */ /* 0x002ea2000c1e1900 */
[----:B------:R-:W0:Y:S01]  /*0060*/  S2UR UR5, SR_CgaCtaId ;  /* 0x00000000000579c3 */ /* 0x000e220000008800 */
[----:B------:R-:W-:Y:S01]  /*0070*/  LOP3.LUT R3, R0, 0x3e0, RZ, 0xc0, !PT ;  /* 0x000003e000037812 */ /* 0x000fe200078ec0ff */
[----:B------:R-:W-:Y:S01]  /*0080*/  UMOV UR4, 0x400 ;  /* 0x0000040000047882 */ /* 0x000fe20000000000 */
[----:B------:R-:W1:Y:S01]  /*0090*/  S2R R2, SR_LANEID ;  /* 0x0000000000027919 */ /* 0x000e620000000000 */
[----:B0-----:R-:W-:Y:S02]  /*00a0*/  ULEA UR4, UR5, UR4, 0x18 ;  /* 0x0000000405047291 */ /* 0x001fe4000f8ec0ff */
[----:B-1----:R-:W-:-:S05]  /*00b0*/  IMAD.IADD R3, R3, 0x1, R2 ;  /* 0x0000000103037824 */ /* 0x002fca00078e0202 */
[----:B------:R-:W-:-:S05]  /*00c0*/  LEA R17, R3, UR4, 0x2 ;  /* 0x0000000403117c11 */ /* 0x000fca000f8e10ff */
[----:B--2---:R-:W-:Y:S01]  /*00d0*/  STS [R17], R4 ;  /* 0x0000000411007388 */ /* 0x004fe20000000800 */
[----:B------:R-:W-:-:S03]  /*00e0*/  NOP ;  /* 0x0000000000007918 */ /* 0x000fc60000000000 */
[----:B------:R-:W0:Y:S01]  /*00f0*/  LDS R18, [R17] ;  /* 0x0000000011127984 */ /* 0x000e220000000800 */
[----:B------:R-:W-:Y:S01]  /*0100*/  BAR.SYNC.DEFER_BLOCKING 0x0 ;  /* 0x0000000000007b1d */ /* 0x000fe20000010000 */
[----:B------:R-:W-:-:S05]  /*0110*/  CS2R R20, SR_CLOCKLO ;  /* 0x0000000000147805 */ /* 0x000fca0000015000 */
[----:B0-----:R-:W0:Y:S01]  /*0120*/  SHFL.UP P0, R5, R18, 0x1, RZ ;  /* 0x0420000012057989 */ /* 0x001e2200000000ff */
[----:B------:R-:W-:Y:S02]  /*0130*/  ISETP.NE.AND P1, PT, R2, 0x1f, PT ;  /* 0x0000001f0200780c */ /* 0x000fe40003f25270 */
[----:B------:R-:W-:-:S04]  /*0140*/  SHF.R.U32.HI R16, RZ, 0x5, R0 ;  /* 0x00000005ff107819 */ /* 0x000fc80000011600 */
        /* <DEDUP_REMOVED lines=12> */
[----:B------:R0:W-:Y:S01]  /*0210*/  @!P1 STS [R22], R3 ;  /* 0x0000000316009388 */ /* 0x0001e20000000800 */
[----:B------:R-:W-:Y:S01]  /*0220*/  BAR.SYNC.DEFER_BLOCKING 0x0 ;  /* 0x0000000000007b1d */ /* 0x000fe20000010000 */
[----:B------:R-:W-:Y:S01]  /*0230*/  ISETP.NE.AND P1, PT, R16, 0x1d, PT ;  /* 0x0000001d1000780c */ /* 0x000fe20003f25270 */
[----:B0-----:R-:W-:-:S04]  /*0240*/  IMAD.IADD R3, R3, 0x1, -R18 ;  /* 0x0000000103037824 */ /* 0x001fc800078e0a12 */
        /* <DEDUP_REMOVED lines=28> */
[----:B------:R-:W-:Y:S01]  /*0410*/  ISETP.NE.AND P0, PT, R16, 0x9, PT ;  /* 0x000000091000780c */ /* 0x000fe20003f05270 */
[----:B------:R-:W1:Y:S03]  /*0420*/  LDS.128 R8, [UR4+0x40] ;  /* 0x00004004ff087984 */ /* 0x000e660008000c00 */
        /* <DEDUP_REMOVED lines=8> */
[----:B------:R-:W0:Y:S01]  /*04b0*/  LDS.128 R12, [UR4+0x50] ;  /* 0x00005004ff0c7984 */ /* 0x000e220008000c00 */
        /* <DEDUP_REMOVED lines=8> */
[----:B------:R-:W-:Y:S01]  /*0540*/  SEL R19, R6, R19, !P0 ;  /* 0x0000001306137207 */ /* 0x000fe20004000000 */
[----:B-1----:R-:W-:Y:S01]  /*0550*/  IMAD.IADD R8, R7, 0x1, R8 ;  /* 0x0000000107087824 */ /* 0x002fe200078e0208 */
[----:B------:R-:W-:-:S03]  /*0560*/  ISETP.NE.AND P0, PT, R16, 0x10, PT ;  /* 0x000000101000780c */ /* 0x000fc60003f05270 */
[----:B------:R-:W-:Y:S01]  /*0570*/  IMAD.IADD R9, R9, 0x1, R8 ;  /* 0x0000000109097824 */ /* 0x000fe200078e0208 */
[----:B------:R-:W-:Y:S02]  /*0580*/  SEL R19, R7, R19, !P0 ;  /* 0x0000001307137207 */ /* 0x000fe40004000000 */
[----:B------:R-:W-:Y:S01]  /*0590*/  ISETP.NE.AND P0, PT, R16, 0x11, PT ;  /* 0x000000111000780c */ /* 0x000fe20003f05270 */
[----:B------:R-:W1:Y:S01]  /*05a0*/  LDS.128 R4, [UR4+0x60] ;  /* 0x00006004ff047984 */ /* 0x000e620008000c00 */
[----:B------:R-:W-:Y:S02]  /*05b0*/  IMAD.IADD R10, R10, 0x1, R9 ;  /* 0x000000010a0a7824 */ /* 0x000fe400078e0209 */
[----:B------:R-:W-:Y:S02]  /*05c0*/  SEL R19, R8, R19, !P0 ;  /* 0x0000001308137207 */ /* 0x000fe40004000000 */
[----:B------:R-:W-:Y:S01]  /*05d0*/  ISETP.NE.AND P0, PT, R16, 0x12, PT ;  /* 0x000000121000780c */ /* 0x000fe20003f05270 */
[----:B------:R-:W-:-:S03]  /*05e0*/  IMAD.IADD R11, R11, 0x1, R10 ;  /* 0x000000010b0b7824 */ /* 0x000fc600078e020a */
[----:B------:R-:W-:Y:S02]  /*05f0*/  SEL R19, R9, R19, !P0 ;  /* 0x0000001309137207 */ /* 0x000fe40004000000 */
[----:B------:R-:W-:Y:S01]  /*0600*/  ISETP.NE.AND P0, PT, R16, 0x13, PT ;  /* 0x000000131000780c */ /* 0x000fe20003f05270 */
[----:B0-----:R-:W-:-:S03]  /*0610*/  IMAD.IADD R12, R11, 0x1, R12 ;  /* 0x000000010b0c7824 */ /* 0x001fc600078e020c */
[----:B------:R-:W-:Y:S02]  /*0620*/  SEL R19, R10, R19, !P0 ;  /* 0x000000130a137207 */ /* 0x000fe40004000000 */
[----:B------:R-:W-:Y:S01]  /*0630*/  ISETP.NE.AND P0, PT, R16, 0x14, PT ;  /* 0x000000141000780c */ /* 0x000fe20003f05270 */
[----:B------:R-:W-:-:S03]  /*0640*/  IMAD.IADD R13, R13, 0x1, R12 ;  /* 0x000000010d0d7824 */ /* 0x000fc600078e020c */
[----:B------:R-:W-:Y:S01]  /*0650*/  SEL R19, R11, R19, !P0 ;  /* 0x000000130b137207 */ /* 0x000fe20004000000 */
[----:B------:R-:W-:Y:S01]  /*0660*/  IMAD.IADD R14, R14, 0x1, R13 ;  /* 0x000000010e0e7824 */ /* 0x000fe200078e020d */
[----:B------:R-:W0:Y:S01]  /*0670*/  LDS.128 R8, [UR4+0x70] ;  /* 0x00007004ff087984 */ /* 0x000e220008000c00 */
[----:B------:R-:W-:Y:S02]  /*0680*/  ISETP.NE.AND P0, PT, R16, 0x15, PT ;  /* 0x000000151000780c */ /* 0x000fe40003f05270 */
[----:B------:R-:W-:Y:S02]  /*0690*/  IMAD.IADD R15, R15, 0x1, R14 ;  /* 0x000000010f0f7824 */ /* 0x000fe400078e020e */
[----:B------:R-:W-:Y:S02]  /*06a0*/  SEL R19, R12, R19, !P0 ;  /* 0x000000130c137207 */ /* 0x000fe40004000000 */
[----:B------:R-:W-:-:S04]  /*06b0*/  ISETP.NE.AND P0, PT, R16, 0x16, PT ;  /* 0x000000161000780c */ /* 0x000fc80003f05270 */
        /* <DEDUP_REMOVED lines=11> */
[----:B------:R-:W-:-:S04]  /*0770*/  ISETP.NE.AND P0, PT, R16, 0x1a, PT ;  /* 0x0000001a1000780c */ /* 0x000fc80003f05270 */
        /* <DEDUP_REMOVED lines=8> */
[----:B------:R-:W-:Y:S02]  /*0800*/  ISETP.NE.AND P0, PT, R16, 0x1f, PT ;  /* 0x0000001f1000780c */ /* 0x000fe40003f05270 */
[----:B------:R-:W-:Y:S01]  /*0810*/  SEL R19, R8, R19, !P1 ;  /* 0x0000001308137207 */ /* 0x000fe20004800000 */
[----:B------:R-:W-:Y:S01]  /*0820*/  IMAD.IADD R11, R11, 0x1, R10 ;  /* 0x000000010b0b7824 */ /* 0x000fe200078e020a */
[----:B------:R-:W-:Y:S02]  /*0830*/  ISETP.GE.U32.AND P1, PT, R0, 0x20, PT ;  /* 0x000000200000780c */ /* 0x000fe40003f26070 */
[----:B------:R-:W-:Y:S02]  /*0840*/  SEL R19, R9, R19, !P2 ;  /* 0x0000001309137207 */ /* 0x000fe40005000000 */
[----:B------:R-:W-:-:S02]  /*0850*/  ISETP.NE.AND P2, PT, R2, RZ, PT ;  /* 0x000000ff0200720c */ /* 0x000fc40003f45270 */
[----:B------:R-:W-:Y:S02]  /*0860*/  SEL R19, R10, R19, !P0 ;  /* 0x000000130a137207 */ /* 0x000fe40004000000 */
[----:B------:R-:W-:Y:S02]  /*0870*/  SEL R2, R3, RZ, P2 ;  /* 0x000000ff03027207 */ /* 0x000fe40001000000 */
[----:B------:R-:W-:-:S05]  /*0880*/  SEL R19, R19, RZ, P1 ;  /* 0x000000ff13137207 */ /* 0x000fca0000800000 */
[----:B------:R-:W-:Y:S01]  /*0890*/  IMAD.IADD R6, R19, 0x1, R2 ;  /* 0x0000000113067824 */ /* 0x000fe200078e0202 */
[----:B------:R-:W-:Y:S01]  /*08a0*/  CS2R R4, SR_CLOCKLO ;  /* 0x0000000000047805 */ /* 0x000fe20000015000 */
[----:B------:R-:W-:Y:S01]  /*08b0*/  BAR.SYNC.DEFER_BLOCKING 0x0 ;  /* 0x0000000000007b1d */ /* 0x000fe20000010000 */
[----:B------:R-:W-:-:S07]  /*08c0*/  ISETP.NE.AND P0, PT, R0, RZ, PT ;  /* 0x000000ff0000720c */ /* 0x000fce0003f05270 */
[----:B------:R-:W0:Y:S01]  /*08d0*/  LDC.64 R2, c[0x0][0x388] ;  /* 0x0000e200ff027b82 */ /* 0x000e220000000a00 */
[----:B------:R-:W-:Y:S01]  /*08e0*/  STS [R17], R6 ;  /* 0x0000000611007388 */ /* 0x000fe20000000800 */
[----:B------:R-:W-:-:S03]  /*08f0*/  NOP ;  /* 0x0000000000007918 */ /* 0x000fc60000000000 */
[----:B------:R-:W1:Y:S01]  /*0900*/  LDS R7, [R17] ;  /* 0x0000000011077984 */ /* 0x000e620000000800 */
[----:B0-----:R-:W-:-:S05]  /*0910*/  IMAD.WIDE.U32 R2, R0, 0x4, R2 ;  /* 0x0000000400027825 */ /* 0x001fca00078e0002 */
[----:B-1----:R0:W-:Y:S01]  /*0920*/  STG.E desc[UR6][R2.64], R7 ;  /* 0x0000000702007986 */ /* 0x0021e2000c101906 */
[----:B------:R-:W-:Y:S05]  /*0930*/  @P0 EXIT ;  /* 0x000000000000094d */ /* 0x000fea0003800000 */
[----:B0-----:R-:W0:Y:S01]  /*0940*/  LDC.64 R2, c[0x0][0x390] ;  /* 0x0000e400ff027b82 */ /* 0x001e220000000a00 */
        /* <DEDUP_REMOVED lines=11> */
.L_x_6:
        /* <DEDUP_REMOVED lines=16> */
.L_x_105:


//--------------------- .text._Z20BlockPrefixSumKernelILi32ELi32ELN3cub18CUB_300001_SM_100018BlockScanAlgorithmE1EEvPiS3_Pl --------------------------
	.section	.text._Z20BlockPrefixSumKernelILi32ELi32ELN3cub18CUB_300001_SM_100018BlockScanAlgorithmE1EEvPiS3_Pl,"ax",@progbits
	.align	128
        .global         _Z20BlockPrefixSumKernelILi32ELi32ELN3cub18CUB_300001_SM_100018BlockScanAlgorithmE1EEvPiS3_Pl
        .type           _Z20BlockPrefixSumKernelILi32ELi32ELN3cub18CUB_300001_SM_100018BlockScanAlgorithmE1EEvPiS3_Pl,@function
        .size           _Z20BlockPrefixSumKernelILi32ELi32ELN3cub18CUB_300001_SM_100018BlockScanAlgorithmE1EEvPiS3_Pl,(.L_x_106 - _Z20BlockPrefixSumKernelILi32ELi32ELN3cub18CUB_300001_SM_100018BlockScanAlgorithmE1EEvPiS3_Pl)
        .other          _Z20BlockPrefixSumKernelILi32ELi32ELN3cub18CUB_300001_SM_100018BlockScanAlgorithmE1EEvPiS3_Pl,@"STO_CUDA_ENTRY STV_DEFAULT"
_Z20BlockPrefixSumKernelILi32ELi32ELN3cub18CUB_300001_SM_100018BlockScanAlgorithmE1EEvPiS3_Pl:
.text._Z20BlockPrefixSumKernelILi32ELi32ELN3cub18CUB_300001_SM_100018BlockScanAlgorithmE1EEvPiS3_Pl:
        /* <DEDUP_REMOVED lines=52> */
[C---:B------:R-:W-:Y:S01]  /*0340*/  VIADD R35, R8.reuse, 0x80 ;  /* 0x0000008008237836 */ /* 0x040fe20000000000 */
[----:B------:R-:W-:Y:S01]  /*0350*/  LEA R45, R37, UR4, 0x2 ;  /* 0x00000004252d7c11 */ /* 0x000fe2000f8e10ff */
[----:B------:R-:W-:Y:S01]  /*0360*/  VIADD R37, R8, 0xa0 ;  /* 0x000000a008257836 */ /* 0x000fe20000000000 */
[----:B------:R-:W-:Y:S02]  /*0370*/  LEA R47, R47, UR4, 0x2 ;  /* 0x000000042f2f7c11 */ /* 0x000fe4000f8e10ff */
[----:B------:R-:W-:-:S02]  /*0380*/  LEA.HI.SX32 R23, R23, R8, 0x1b ;  /* 0x0000000817177211 */ /* 0x000fc400078fdaff */
[-C--:B------:R-:W-:Y:S02]  /*0390*/  LEA.HI.SX32 R35, R35, R8.reuse, 0x1b ;  /* 0x0000000823237211 */ /* 0x080fe400078fdaff */
[-C--:B------:R-:W-:Y:S02]  /*03a0*/  LEA.HI.SX32 R37, R37, R8.reuse, 0x1b ;  /* 0x0000000825257211 */ /* 0x080fe400078fdaff */
[-C--:B------:R-:W-:Y:S02]  /*03b0*/  LEA.HI.SX32 R39, R39, R8.reuse, 0x1b ;  /* 0x0000000827277211 */ /* 0x080fe400078fdaff */
[----:B------:R-:W-:Y:S01]  /*03c0*/  LEA R44, R23, UR4, 0x2 ;  /* 0x00000004172c7c11 */ /* 0x000fe2000f8e10ff */
[C---:B------:R-:W-:Y:S01]  /*03d0*/  VIADD R23, R8.reuse, 0x100 ;  /* 0x0000010008177836 */ /* 0x040fe20000000000 */
[-C--:B------:R-:W-:Y:S02]  /*03e0*/  LEA.HI.SX32 R40, R41, R8.reuse, 0x1b ;  /* 0x0000000829287211 */ /* 0x080fe400078fdaff */
[----:B------:R-:W-:Y:S01]  /*03f0*/  LEA R43, R35, UR4, 0x2 ;  /* 0x00000004232b7c11 */ /* 0x000fe2000f8e10ff */
[C---:B------:R-:W-:Y:S01]  /*0400*/  VIADD R35, R8.reuse, 0x140 ;  /* 0x0000014008237836 */ /* 0x040fe20000000000 */
[----:B------:R-:W-:Y:S01]  /*0410*/  LEA R42, R37, UR4, 0x2 ;  /* 0x00000004252a7c11 */ /* 0x000fe2000f8e10ff */
[C---:B------:R-:W-:Y:S01]  /*0420*/  VIADD R37, R8.reuse, 0x160 ;  /* 0x0000016008257836 */ /* 0x040fe20000000000 */
[----:B------:R-:W-:Y:S01]  /*0430*/  LEA R41, R39, UR4, 0x2 ;  /* 0x0000000427297c11 */ /* 0x000fe2000f8e10ff */
[----:B------:R-:W-:Y:S01]  /*0440*/  VIADD R39, R8, 0x180 ;  /* 0x0000018008277836 */ /* 0x000fe20000000000 */
[----:B------:R-:W-:-:S02]  /*0450*/  LEA.HI.SX32 R23, R23, R8, 0x1b ;  /* 0x0000000817177211 */ /* 0x000fc400078fdaff */
[-C--:B------:R-:W-:Y:S02]  /*0460*/  LEA.HI.SX32 R35, R35, R8.reuse, 0x1b ;  /* 0x0000000823237211 */ /* 0x080fe400078fdaff */
[----:B------:R-:W-:Y:S02]  /*0470*/  LEA R40, R40, UR4, 0x2 ;  /* 0x0000000428287c11 */ /* 0x000fe4000f8e10ff */
[-C--:B------:R-:W-:Y:S02]  /*0480*/  LEA.HI.SX32 R36, R37, R8.reuse, 0x1b ;  /* 0x0000000825247211 */ /* 0x080fe400078fdaff */
[----:B------:R-:W-:Y:S02]  /*0490*/  LEA R37, R35, UR4, 0x2 ;  /* 0x0000000423257c11 */ /* 0x000fe4000f8e10ff */
[----:B------:R-:W-:Y:S01]  /*04a0*/  LEA R36, R36, UR4, 0x2 ;  /* 0x0000000424247c11 */ /* 0x000fe2000f8e10ff */
[----:B--2---:R0:W-:Y:S04]  /*04b0*/  STS [R47], R20 ;  /* 0x000000142f007388 */ /* 0x0041e80000000800 */
[----:B---3--:R1:W-:Y:S04]  /*04c0*/  STS [R46+0x80], R25 ;  /* 0x000080192e007388 */ /* 0x0083e80000000800 */
[----:B----4-:R-:W-:Y:S01]  /*04d0*/  STS [R45+0x100], R24 ;  /* 0x000100182d007388 */ /* 0x010fe20000000800 */
[----:B0-----:R-:W-:-:S03]  /*04e0*/  LEA.HI.SX32 R20, R39, R8, 0x1b ;  /* 0x0000000827147211 */ /* 0x001fc600078fdaff */
[----:B-----5:R0:W-:Y:S01]  /*04f0*/  STS [R44+0x180], R27 ;  /* 0x0001801b2c007388 */ /* 0x0201e20000000800 */
[----:B------:R-:W-:Y:S01]  /*0500*/  LEA R39, R23, UR4, 0x2 ;  /* 0x0000000417277c11 */ /* 0x000fe2000f8e10ff */
[----:B-1----:R-:W-:Y:S01]  /*0510*/  VIADD R25, R8, 0x120 ;  /* 0x0000012008197836 */ /* 0x002fe20000000000 */
[----:B------:R-:W-:Y:S01]  /*0520*/  LEA R35, R20, UR4, 0x2 ;  /* 0x0000000414237c11 */ /* 0x000fe2000f8e10ff */
[----:B------:R-:W-:Y:S01]  /*0530*/  STS [R43+0x200], R26 ;  /* 0x0002001a2b007388 */ /* 0x000fe20000000800 */
[C---:B------:R-:W-:Y:S02]  /*0540*/  VIADD R23, R8.reuse, 0x1a0 ;  /* 0x000001a008177836 */ /* 0x040fe40000000000 */
[-C--:B------:R-:W-:Y:S01]  /*0550*/  LEA.HI.SX32 R25, R25, R8.reuse, 0x1b ;  /* 0x0000000819197211 */ /* 0x080fe200078fdaff */
[----:B------:R1:W-:Y:S01]  /*0560*/  STS [R42+0x280], R29 ;  /* 0x0002801d2a007388 */ /* 0x0003e20000000800 */
[C---:B0-----:R-:W-:Y:S02]  /*0570*/  VIADD R27, R8.reuse, 0x1e0 ;  /* 0x000001e0081b7836 */ /* 0x041fe40000000000 */
[----:B------:R-:W-:Y:S01]  /*0580*/  LEA R38, R25, UR4, 0x2 ;  /* 0x0000000419267c11 */ /* 0x000fe2000f8e10ff */
[----:B------:R-:W-:Y:S01]  /*0590*/  VIADD R25, R8, 0x1c0 ;  /* 0x000001c008197836 */ /* 0x000fe20000000000 */
[----:B------:R-:W-:Y:S01]  /*05a0*/  STS [R41+0x300], R28 ;  /* 0x0003001c29007388 */ /* 0x000fe20000000800 */
[----:B------:R-:W-:-:S02]  /*05b0*/  LEA.HI.SX32 R23, R23, R8, 0x1b ;  /* 0x0000000817177211 */ /* 0x000fc400078fdaff */
[-C--:B------:R-:W-:Y:S01]  /*05c0*/  LEA.HI.SX32 R27, R27, R8.reuse, 0x1b ;  /* 0x000000081b1b7211 */ /* 0x080fe200078fdaff */
[----:B------:R0:W-:Y:S01]  /*05d0*/  STS [R40+0x380], R31 ;  /* 0x0003801f28007388 */ /* 0x0001e20000000800 */
[C---:B-1----:R-:W-:Y:S01]  /*05e0*/  VIADD R29, R8.reuse, 0x200 ;  /* 0x00000200081d7836 */ /* 0x042fe20000000000 */
[-C--:B------:R-:W-:Y:S02]  /*05f0*/  LEA.HI.SX32 R25, R25, R8.reuse, 0x1b ;  /* 0x0000000819197211 */ /* 0x080fe400078fdaff */
[----:B------:R1:W-:Y:S02]  /*0600*/  STS [R39+0x400], R30 ;  /* 0x0004001e27007388 */ /* 0x0003e40000000800 */
[----:B------:R-:W-:Y:S02]  /*0610*/  LEA.HI.SX32 R29, R29, R8, 0x1b ;  /* 0x000000081d1d7211 */ /* 0x000fe400078fdaff */
[----:B------:R2:W-:Y:S01]  /*0620*/  STS [R38+0x480], R33 ;  /* 0x0004802126007388 */ /* 0x0005e20000000800 */
[----:B0-----:R-:W-:-:S03]  /*0630*/  VIADD R31, R8, 0x220 ;  /* 0x00000220081f7836 */ /* 0x001fc60000000000 */
[----:B------:R0:W-:Y:S02]  /*0640*/  STS [R37+0x500], R32 ;  /* 0x0005002025007388 */ /* 0x0001e40000000800 */
[----:B-1----:R-:W-:Y:S02]  /*0650*/  LEA.HI.SX32 R30, R31, R8, 0x1b ;  /* 0x000000081f1e7211 */ /* 0x002fe400078fdaff */
[----:B------:R1:W-:Y:S01]  /*0660*/  STS [R36+0x580], R49 ;  /* 0x0005803124007388 */ /* 0x0003e20000000800 */
[----:B------:R-:W-:Y:S01]  /*0670*/  LEA R31, R29, UR4, 0x2 ;  /* 0x000000041d1f7c11 */ /* 0x000fe2000f8e10ff */
[C---:B------:R-:W-:Y:S01]  /*0680*/  VIADD R29, R8.reuse, 0x2a0 ;  /* 0x000002a0081d7836 */ /* 0x040fe20000000000 */
[----:B--2---:R-:W-:Y:S01]  /*0690*/  LEA R33, R25, UR4, 0x2 ;  /* 0x0000000419217c11 */ /* 0x004fe2000f8e10ff */
[----:B------:R2:W-:Y:S01]  /*06a0*/  STS [R35+0x600], R34 ;  /* 0x0006002223007388 */ /* 0x0005e20000000800 */
[C---:B------:R-:W-:Y:S01]  /*06b0*/  VIADD R25, R8.reuse, 0x260 ;  /* 0x0000026008197836 */ /* 0x040fe20000000000 */
[----:B0-----:R-:W-:Y:S01]  /*06c0*/  LEA R32, R27, UR4, 0x2 ;  /* 0x000000041b207c11 */ /* 0x001fe2000f8e10ff */
[----:B------:R-:W-:Y:S01]  /*06d0*/  VIADD R27, R8, 0x280 ;  /* 0x00000280081b7836 */ /* 0x000fe20000000000 */
[----:B------:R-:W-:-:S02]  /*06e0*/  LEA R30, R30, UR4, 0x2 ;  /* 0x000000041e1e7c11 */ /* 0x000fc4000f8e10ff */
[-C--:B------:R-:W-:Y:S01]  /*06f0*/  LEA.HI.SX32 R25, R25, R8.reuse, 0x1b ;  /* 0x0000000819197211 */ /* 0x080fe200078fdaff */
[C---:B-1----:R-:W-:Y:S01]  /*0700*/  VIADD R49, R8.reuse, 0x2c0 ;  /* 0x000002c008317836 */ /* 0x042fe20000000000 */
[-C--:B------:R-:W-:Y:S02]  /*0710*/  LEA.HI.SX32 R27, R27, R8.reuse, 0x1b ;  /* 0x000000081b1b7211 */ /* 0x080fe400078fdaff */
[----:B--2---:R-:W-:Y:S01]  /*0720*/  LEA R34, R23, UR4, 0x2 ;  /* 0x0000000417227c11 */ /* 0x004fe2000f8e10ff */
[----:B------:R-:W-:Y:S01]  /*0730*/  VIADD R23, R8, 0x240 ;  /* 0x0000024008177836 */ /* 0x000fe20000000000 */
[-C--:B------:R-:W-:Y:S02]  /*0740*/  LEA.HI.SX32 R26, R29, R8.reuse, 0x1b ;  /* 0x000000081d1a7211 */ /* 0x080fe400078fdaff */
[----:B------:R-:W-:Y:S01]  /*0750*/  LEA R28, R25, UR4, 0x2 ;  /* 0x00000004191c7c11 */ /* 0x000fe2000f8e10ff */
[----:B------:R0:W-:Y:S01]  /*0760*/  STS [R34+0x680], R21 ;  /* 0x0006801522007388 */ /* 0x0001e20000000800 */
[----:B------:R-:W-:-:S02]  /*0770*/  LEA.HI.SX32 R23, R23, R8, 0x1b ;  /* 0x0000000817177211 */ /* 0x000fc400078fdaff */
[----:B------:R-:W-:Y:S01]  /*0780*/  LEA R27, R27, UR4, 0x2 ;  /* 0x000000041b1b7c11 */ /* 0x000fe2000f8e10ff */
[----:B------:R-:W-:Y:S01]  /*0790*/  STS [R33+0x700], R16 ;  /* 0x0007001021007388 */ /* 0x000fe20000000800 */
[----:B------:R-:W-:Y:S01]  /*07a0*/  LEA R29, R23, UR4, 0x2 ;  /* 0x00000004171d7c11 */ /* 0x000fe2000f8e10ff */
[----:B------:R-:W-:Y:S01]  /*07b0*/  VIADD R23, R8, 0x340 ;  /* 0x0000034008177836 */ /* 0x000fe20000000000 */
[----:B------:R-:W-:Y:S01]  /*07c0*/  LEA R26, R26, UR4, 0x2 ;  /* 0x000000041a1a7c11 */ /* 0x000fe2000f8e10ff */
[----:B------:R1:W-:Y:S01]  /*07d0*/  STS [R32+0x780], R17 ;  /* 0x0007801120007388 */ /* 0x0003e20000000800 */
[-C--:B------:R-:W-:Y:S01]  /*07e0*/  LEA.HI.SX32 R49, R49, R8.reuse, 0x1b ;  /* 0x0000000831317211 */ /* 0x080fe200078fdaff */
[C---:B0-----:R-:W-:Y:S02]  /*07f0*/  VIADD R21, R8.reuse, 0x320 ;  /* 0x0000032008157836 */ /* 0x041fe40000000000 */
[----:B------:R-:W-:Y:S01]  /*0800*/  STS [R31+0x800], R18 ;  /* 0x000800121f007388 */ /* 0x000fe20000000800 */
[----:B------:R-:W-:Y:S01]  /*0810*/  LEA R25, R49, UR4, 0x2 ;  /* 0x0000000431197c11 */ /* 0x000fe2000f8e10ff */
[C---:B------:R-:W-:Y:S01]  /*0820*/  VIADD R49, R8.reuse, 0x360 ;  /* 0x0000036008317836 */ /* 0x040fe20000000000 */
[----:B------:R-:W-:Y:S01]  /*0830*/  LEA.HI.SX32 R21, R21, R8, 0x1b ;  /* 0x0000000815157211 */ /* 0x000fe200078fdaff */
[----:B------:R0:W-:Y:S01]  /*0840*/  STS [R30+0x880], R19 ;  /* 0x000880131e007388 */ /* 0x0001e20000000800 */
[----:B-1----:R-:W-:-:S02]  /*0850*/  VIADD R17, R8, 0x2e0 ;  /* 0x000002e008117836 */ /* 0x002fc40000000000 */
[-C--:B------:R-:W-:Y:S01]  /*0860*/  LEA.HI.SX32 R20, R49, R8.reuse, 0x1b ;  /* 0x0000000831147211 */ /* 0x080fe200078fdaff */
[----:B------:R-:W-:Y:S01]  /*0870*/  STS [R29+0x900], R14 ;  /* 0x0009000e1d007388 */ /* 0x000fe20000000800 */
[----:B------:R-:W-:Y:S02]  /*0880*/  LEA R22, R21, UR4, 0x2 ;  /* 0x0000000415167c11 */ /* 0x000fe4000f8e10ff */
[----:B------:R-:W-:Y:S01]  /*0890*/  LEA.HI.SX32 R17, R17, R8, 0x1b ;  /* 0x0000000811117211 */ /* 0x000fe200078fdaff */
[----:B------:R1:W-:Y:S01]  /*08a0*/  STS [R28+0x980], R13 ;  /* 0x0009800d1c007388 */ /* 0x0003e20000000800 */
[----:B------:R-:W-:Y:S01]  /*08b0*/  LEA R20, R20, UR4, 0x2 ;  /* 0x0000000414147c11 */ /* 0x000fe2000f8e10ff */
[C---:B0-----:R-:W-:Y:S01]  /*08c0*/  VIADD R19, R8.reuse, 0x300 ;  /* 0x0000030008137836 */ /* 0x041fe20000000000 */
[----:B------:R-:W-:Y:S01]  /*08d0*/  LEA R24, R17, UR4, 0x2 ;  /* 0x0000000411187c11 */ /* 0x000fe2000f8e10ff */
[----:B------:R0:W-:Y:S01]  /*08e0*/  STS [R27+0xa00], R10 ;  /* 0x000a000a1b007388 */ /* 0x0001e20000000800 */
[----:B------:R-:W-:-:S02]  /*08f0*/  VIADD R17, R8, 0x3c0 ;  /* 0x000003c008117836 */ /* 0x000fc40000000000 */
[-C--:B------:R-:W-:Y:S01]  /*0900*/  LEA.HI.SX32 R19, R19, R8.reuse, 0x1b ;  /* 0x0000000813137211 */ /* 0x080fe200078fdaff */
[----:B------:R2:W-:Y:S01]  /*0910*/  STS [R26+0xa80], R15 ;  /* 0x000a800f1a007388 */ /* 0x0005e20000000800 */
[C---:B-1----:R-:W-:Y:S01]  /*0920*/  VIADD R13, R8.reuse, 0x380 ;  /* 0x00000380080d7836 */ /* 0x042fe20000000000 */
[-C--:B------:R-:W-:Y:S02]  /*0930*/  LEA.HI.SX32 R17, R17, R8.reuse, 0x1b ;  /* 0x0000000811117211 */ /* 0x080fe400078fdaff */
[----:B------:R-:W-:Y:S01]  /*0940*/  STS [R25+0xb00], R12 ;  /* 0x000b000c19007388 */ /* 0x000fe20000000800 */
[-C--:B0-----:R-:W-:Y:S02]  /*0950*/  LEA.HI.SX32 R10, R23, R8.reuse, 0x1b ;  /* 0x00000008170a7211 */ /* 0x081fe400078fdaff */
[----:B------:R-:W-:Y:S01]  /*0960*/  LEA R23, R19, UR4, 0x2 ;  /* 0x0000000413177c11 */ /* 0x000fe2000f8e10ff */
[C---:B------:R-:W-:Y:S01]  /*0970*/  VIADD R19, R8.reuse, 0x3e0 ;  /* 0x000003e008137836 */ /* 0x040fe20000000000 */
[-C--:B------:R-:W-:Y:S01]  /*0980*/  LEA.HI.SX32 R13, R13, R8.reuse, 0x1b ;  /* 0x000000080d0d7211 */ /* 0x080fe200078fdaff */
[----:B--2---:R-:W-:Y:S01]  /*0990*/  VIADD R15, R8, 0x3a0 ;  /* 0x000003a0080f7836 */ /* 0x004fe20000000000 */
[----:B------:R-:W-:Y:S01]  /*09a0*/  LEA R21, R10, UR4, 0x2 ;  /* 0x000000040a157c11 */ /* 0x000fe2000f8e10ff */
[----:B------:R-:W-:Y:S01]  /*09b0*/  STS [R24+0xb80], R11 ;  /* 0x000b800b18007388 */ /* 0x000fe20000000800 */
[----:B------:R-:W-:-:S02]  /*09c0*/  LEA.HI.SX32 R16, R19, R8, 0x1b ;  /* 0x0000000813107211 */ /* 0x000fc400078fdaff */
[----:B------:R-:W-:Y:S01]  /*09d0*/  LEA.HI.SX32 R15, R15, R8, 0x1b ;  /* 0x000000080f0f7211 */ /* 0x000fe200078fdaff */
[----:B------:R-:W-:Y:S01]  /*09e0*/  IMAD.SHL.U32 R8, R8, 0x20, RZ ;  /* 0x0000002008087824 */ /* 0x000fe200078e00ff */
[----:B------:R-:W-:Y:S01]  /*09f0*/  LEA R19, R13, UR4, 0x2 ;  /* 0x000000040d137c11 */ /* 0x000fe2000f8e10ff */
[----:B------:R-:W-:Y:S01]  /*0a00*/  STS [R23+0xc00], R4 ;  /* 0x000c000417007388 */ /* 0x000fe20000000800 */
[----:B------:R-:W-:Y:S02]  /*0a10*/  LEA R18, R15, UR4, 0x2 ;  /* 0x000000040f127c11 */ /* 0x000fe4000f8e10ff */
[----:B------:R-:W-:Y:S01]  /*0a20*/  LEA.HI.SX32 R15, R8, R8, 0x1b ;  /* 0x00000008080f7211 */ /* 0x000fe200078fdaff */
[----:B------:R-:W-:Y:S01]  /*0a30*/  STS [R22+0xc80], R7 ;  /* 0x000c800716007388 */ /* 0x000fe20000000800 */
[----:B------:R-:W-:Y:S02]  /*0a40*/  LEA R17, R17, UR4, 0x2 ;  /* 0x0000000411117c11 */ /* 0x000fe4000f8e10ff */
[----:B------:R-:W-:Y:S01]  /*0a50*/  LEA R16, R16, UR4, 0x2 ;  /* 0x0000000410107c11 */ /* 0x000fe2000f8e10ff */
[----:B------:R-:W-:Y:S01]  /*0a60*/  STS [R21+0xd00], R6 ;  /* 0x000d000615007388 */ /* 0x000fe20000000800 */
[----:B------:R-:W-:-:S03]  /*0a70*/  LEA R15, R15, UR4, 0x2 ;  /* 0x000000040f0f7c11 */ /* 0x000fc6000f8e10ff */
[----:B------:R-:W-:Y:S04]  /*0a80*/  STS [R20+0xd80], R9 ;  /* 0x000d800914007388 */ /* 0x000fe80000000800 */
[----:B------:R-:W-:Y:S04]  /*0a90*/  STS [R19+0xe00], R2 ;  /* 0x000e000213007388 */ /* 0x000fe80000000800 */
[----:B------:R0:W-:Y:S04]  /*0aa0*/  STS [R18+0xe80], R3 ;  /* 0x000e800312007388 */ /* 0x0001e80000000800 */
[----:B------:R-:W-:Y:S04]  /*0ab0*/  STS [R17+0xf00], R0 ;  /* 0x000f000011007388 */ /* 0x000fe80000000800 */
[----:B------:R-:W-:Y:S01]  /*0ac0*/  STS [R16+0xf80], R5 ;  /* 0x000f800510007388 */ /* 0x000fe20000000800 */
[----:B------:R-:W-:-:S03]  /*0ad0*/  NOP ;  /* 0x0000000000007918 */ /* 0x000fc60000000000 */
[----:B------:R-:W-:Y:S04]  /*0ae0*/  LDS R13, [R15] ;  /* 0x000000000f0d7984 */ /* 0x000fe80000000800 */
[----:B------:R-:W-:Y:S04]  /*0af0*/  LDS R12, [R15+0x4] ;  /* 0x000004000f0c7984 */ /* 0x000fe80000000800 */
[----:B------:R-:W1:Y:S04]  /*0b00*/  LDS R11, [R15+0x8] ;  /* 0x000008000f0b7984 */ /* 0x000e680000000800 */
[----:B------:R-:W-:Y:S04]  /*0b10*/  LDS R10, [R15+0xc] ;  /* 0x00000c000f0a7984 */ /* 0x000fe80000000800 */
[----:B------:R-:W2:Y:S04]  /*0b20*/  LDS R9, [R15+0x10] ;  /* 0x000010000f097984 */ /* 0x000ea80000000800 */
[----:B------:R-:W-:Y:S04]  /*0b30*/  LDS R8, [R15+0x14] ;  /* 0x000014000f087984 */ /* 0x000fe80000000800 */
[----:B------:R-:W3:Y:S04]  /*0b40*/  LDS R7, [R15+0x18] ;  /* 0x000018000f077984 */ /* 0x000ee80000000800 */
[----:B------:R-:W-:Y:S04]  /*0b50*/  LDS R6, [R15+0x1c] ;  /* 0x00001c000f067984 */ /* 0x000fe80000000800 */
[----:B------:R-:W4:Y:S04]  /*0b60*/  LDS R71, [R15+0x20] ;  /* 0x000020000f477984 */ /* 0x000f280000000800 */
[----:B------:R-:W-:Y:S04]  /*0b70*/  LDS R48, [R15+0x24] ;  /* 0x000024000f307984 */ /* 0x000fe80000000800 */
[----:B------:R-:W5:Y:S04]  /*0b80*/  LDS R69, [R15+0x28] ;  /* 0x000028000f457984 */ /* 0x000f680000000800 */
        /* <DEDUP_REMOVED lines=20> */
[----:B------:R-:W5:Y:S01]  /*0cd0*/  LDS R0, [R15+0x7c] ;  /* 0x00007c000f007984 */ /* 0x000f620000000800 */
[----:B------:R-:W-:Y:S01]  /*0ce0*/  BAR.SYNC.DEFER_BLOCKING 0x0 ;  /* 0x0000000000007b1d */ /* 0x000fe20000010000 */
[----:B0-----:R-:W-:-:S02]  /*0cf0*/  CS2R R2, SR_CLOCKLO ;  /* 0x0000000000027805 */ /* 0x001fc40000015000 */
[----:B-1----:R-:W-:-:S04]  /*0d00*/  IADD3 R14, PT, PT, R11, R12, R13 ;  /* 0x0000000c0b0e7210 */ /* 0x002fc80007ffe00d */
[----:B--2---:R-:W-:-:S04]  /*0d10*/  IADD3 R14, PT, PT, R9, R10, R14 ;  /* 0x0000000a090e7210 */ /* 0x004fc80007ffe00e */
[----:B---3--:R-:W-:-:S04]  /*0d20*/  IADD3 R14, PT, PT, R7, R8, R14 ;  /* 0x00000008070e7210 */ /* 0x008fc80007ffe00e */
[----:B----4-:R-:W-:-:S04]  /*0d30*/  IADD3 R14, PT, PT, R71, R6, R14 ;  /* 0x00000006470e7210 */ /* 0x010fc80007ffe00e */
[----:B-----5:R-:W-:-:S04]  /*0d40*/  IADD3 R14, PT, PT, R69, R48, R14 ;  /* 0x00000030450e7210 */ /* 0x020fc80007ffe00e */
[----:B------:R-:W-:-:S04]  /*0d50*/  IADD3 R14, PT, PT, R67, R62, R14 ;  /* 0x0000003e430e7210 */ /* 0x000fc80007ffe00e */
        /* <DEDUP_REMOVED lines=8> */
[----:B------:R-:W-:-:S05]  /*0de0*/  IADD3 R59, PT, PT, R4, R5, R14 ;  /* 0x00000005043b7210 */ /* 0x000fca0007ffe00e */
        /* <DEDUP_REMOVED lines=10> */
[----:B0-----:R-:W-:-:S04]  /*0e90*/  @P0 IMAD.IADD R59, R70, 0x1, R59 ;  /* 0x00000001463b0824 */ /* 0x001fc800078e023b */
[----:B------:R-:W-:Y:S02]  /*0ea0*/  IMAD.IADD R14, R59, 0x1, -R0 ;  /* 0x000000013b0e7824 */ /* 0x000fe400078e0a00 */
[----:B------:R-:W-:Y:S02]  /*0eb0*/  SHFL.IDX PT, R59, R59, 0x1f, 0x1f ;  /* 0x03e01f003b3b7f89 */ /* 0x000fe400000e0000 */
        /* <DEDUP_REMOVED lines=30> */
[----:B------:R-:W-:Y:S01]  /*10a0*/  IMAD.IADD R72, R4, 0x1, R69 ;  /* 0x0000000104487824 */ /* 0x000fe200078e0245 */
[----:B------:R-:W-:Y:S01]  /*10b0*/  CS2R R4, SR_CLOCKLO ;  /* 0x0000000000047805 */ /* 0x000fe20000015000 */
[----:B------:R-:W-:Y:S06]  /*10c0*/  BAR.SYNC.DEFER_BLOCKING 0x0 ;  /* 0x0000000000007b1d */ /* 0x000fec0000010000 */
[----:B------:R-:W0:Y:S01]  /*10d0*/  S2R R49, SR_TID.X ;  /* 0x0000000000317919 */ /* 0x000e220000002100 */
[----:B------:R-:W-:Y:S04]  /*10e0*/  STS [R15], R14 ;  /* 0x0000000e0f007388 */ /* 0x000fe80000000800 */
[----:B------:R-:W-:Y:S04]  /*10f0*/  STS [R15+0x4], R13 ;  /* 0x0000040d0f007388 */ /* 0x000fe80000000800 */
[----:B------:R-:W-:Y:S04]  /*1100*/  STS [R15+0x8], R12 ;  /* 0x0000080c0f007388 */ /* 0x000fe80000000800 */
[----:B------:R-:W-:Y:S04]  /*1110*/  STS [R15+0xc], R11 ;  /* 0x00000c0b0f007388 */ /* 0x000fe80000000800 */
[----:B------:R-:W-:Y:S01]  /*1120*/  STS [R15+0x10], R10 ;  /* 0x0000100a0f007388 */ /* 0x000fe20000000800 */
[----:B0-----:R-:W-:-:S03]  /*1130*/  ISETP.NE.AND P0, PT, R49, RZ, PT ;  /* 0x000000ff3100720c */ /* 0x001fc60003f05270 */
[----:B------:R-:W-:Y:S04]  /*1140*/  STS [R15+0x14], R9 ;  /* 0x000014090f007388 */ /* 0x000fe80000000800 */
[----:B------:R-:W-:Y:S04]  /*1150*/  STS [R15+0x18], R8 ;  /* 0x000018080f007388 */ /* 0x000fe80000000800 */
[----:B------:R-:W-:Y:S04]  /*1160*/  STS [R15+0x1c], R7 ;  /* 0x00001c070f007388 */ /* 0x000fe80000000800 */
[----:B------:R0:W-:Y:S04]  /*1170*/  STS [R15+0x20], R6 ;  /* 0x000020060f007388 */ /* 0x0001e80000000800 */
[----:B------:R1:W-:Y:S04]  /*1180*/  STS [R15+0x24], R0 ;  /* 0x000024000f007388 */ /* 0x0003e80000000800 */
[----:B------:R-:W-:Y:S01]  /*1190*/  STS [R15+0x28], R48 ;  /* 0x000028300f007388 */ /* 0x000fe20000000800 */
[----:B0-----:R-:W0:Y:S03]  /*11a0*/  LDC.64 R6, c[0x0][0x388] ;  /* 0x0000e200ff067b82 */ /* 0x001e260000000a00 */
[----:B------:R-:W-:Y:S01]  /*11b0*/  STS [R15+0x2c], R50 ;  /* 0x00002c320f007388 */ /* 0x000fe20000000800 */
[----:B-1----:R-:W-:-:S03]  /*11c0*/  IMAD.SHL.U32 R0, R49, 0x20, RZ ;  /* 0x0000002031007824 */ /* 0x002fc600078e00ff */
[----:B------:R-:W-:Y:S02]  /*11d0*/  STS [R15+0x30], R62 ;  /* 0x0000303e0f007388 */ /* 0x000fe40000000800 */
[----:B------:R-:W-:Y:S02]  /*11e0*/  LOP3.LUT R77, R0, 0x7c1f, R49, 0xc8, !PT ;  /* 0x00007c1f004d7812 */ /* 0x000fe400078ec831 */
[----:B------:R-:W-:Y:S04]  /*11f0*/  STS [R15+0x34], R67 ;  /* 0x000034430f007388 */ /* 0x000fe80000000800 */
[----:B------:R-:W-:Y:S04]  /*1200*/  STS [R15+0x38], R68 ;  /* 0x000038440f007388 */ /* 0x000fe80000000800 */
[----:B------:R-:W-:Y:S04]  /*1210*/  STS [R15+0x3c], R65 ;  /* 0x00003c410f007388 */ /* 0x000fe80000000800 */
[----:B------:R-:W-:Y:S01]  /*1220*/  STS [R15+0x40], R66 ;  /* 0x000040420f007388 */ /* 0x000fe20000000800 */
[----:B0-----:R-:W-:-:S03]  /*1230*/  IMAD.WIDE.U32 R6, R77, 0x4, R6 ;  /* 0x000000044d067825 */ /* 0x001fc600078e0006 */
        /* <DEDUP_REMOVED lines=16> */
[----:B------:R-:W0:Y:S04]  /*1340*/  LDS R47, [R47] ;  /* 0x000000002f2f7984 */ /* 0x000e280000000800 */
        /* <DEDUP_REMOVED lines=31> */
[----:B0-----:R0:W-:Y:S04]  /*1540*/  STG.E desc[UR6][R6.64], R47 ;  /* 0x0000002f06007986 */ /* 0x0011e8000c101906 */
        /* <DEDUP_REMOVED lines=32> */
[----:B0-----:R-:W0:Y:S01]  /*1750*/  LDC.64 R6, c[0x0][0x390] ;  /* 0x0000e400ff067b82 */ /* 0x001e220000000a00 */
        /* <DEDUP_REMOVED lines=11> */
.L_x_7:
        /* <DEDUP_REMOVED lines=15> */
.L_x_106:


//--------------------- .text._Z20BlockPrefixSumKernelILi64ELi16ELN3cub18CUB_300001_SM_100018BlockScanAlgorithmE1EEvPiS3_Pl --------------------------
	.section	.text._Z20BlockPrefixSumKernelILi64ELi16ELN3cub18CUB_300001_SM_100018BlockScanAlgorithmE1EEvPiS3_Pl,"ax",@progbits
	.align	128
        .global         _Z20BlockPrefixSumKernelILi64ELi16ELN3cub18CUB_300001_SM_100018BlockScanAlgorithmE1EEvPiS3_Pl
        .type           _Z20BlockPrefixSumKernelILi64ELi16ELN3cub18CUB_300001_SM_100018BlockScanAlgorithmE1EEvPiS3_Pl,@function
        .size           _Z20BlockPrefixSumKernelILi64ELi16ELN3cub18CUB_300001_SM_100018BlockScanAlgorithmE1EEvPiS3_Pl,(.L_x_107 - _Z20BlockPrefixSumKernelILi64ELi16ELN3cub18CUB_300001_SM_100018BlockScanAlgorithmE1EEvPiS3_Pl)
        .other          _Z20BlockPrefixSumKernelILi64ELi16ELN3cub18CUB_300001_SM_100018BlockScanAlgorithmE1EEvPiS3_Pl,@"STO_CUDA_ENTRY STV_DEFAULT"
_Z20BlockPrefixSumKernelILi64ELi16ELN3cub18CUB_300001_SM_100018BlockScanAlgorithmE1EEvPiS3_Pl:
.text._Z20BlockPrefixSumKernelILi64ELi16ELN3cub18CUB_300001_SM_100018BlockScanAlgorithmE1EEvPiS3_Pl:
        /* <DEDUP_REMOVED lines=26> */
[----:B------:R-:W-:Y:S01]  /*01a0*/  LOP3.LUT R15, R8, 0x3e0, RZ, 0xc0, !PT ;  /* 0x000003e0080f7812 */ /* 0x000fe200078ec0ff */
[----:B------:R-:W0:Y:S01]  /*01b0*/  S2R R0, SR_LANEID ;  /* 0x0000000000007919 */ /* 0x000e220000000000 */
[----:B-1----:R-:W-:Y:S01]  /*01c0*/  ULEA UR4, UR5, UR4, 0x18 ;  /* 0x0000000405047291 */ /* 0x002fe2000f8ec0ff */
[----:B0-----:R-:W-:-:S02]  /*01d0*/  IMAD.IADD R23, R23, 0x1, R0 ;  /* 0x0000000117177824 */ /* 0x001fc400078e0200 */
[----:B------:R-:W-:Y:S02]  /*01e0*/  IMAD.IADD R15, R15, 0x1, R0 ;  /* 0x000000010f0f7824 */ /* 0x000fe400078e0200 */
[C---:B------:R-:W-:Y:S01]  /*01f0*/  VIADD R4, R23.reuse, 0x20 ;  /* 0x0000002017047836 */ /* 0x040fe20000000000 */
[C---:B------:R-:W-:Y:S01]  /*0200*/  IADD3 R16, PT, PT, R23.reuse, 0x40, RZ ;  /* 0x0000004017107810 */ /* 0x040fe20007ffe0ff */
[C---:B------:R-:W-:Y:S01]  /*0210*/  VIADD R18, R23.reuse, 0x60 ;  /* 0x0000006017127836 */ /* 0x040fe20000000000 */
[CC--:B------:R-:W-:Y:S01]  /*0220*/  LEA.HI.SX32 R7, R23.reuse, R23.reuse, 0x1b ;  /* 0x0000001717077211 */ /* 0x0c0fe200078fdaff */
[C---:B------:R-:W-:Y:S01]  /*0230*/  VIADD R19, R23.reuse, 0x140 ;  /* 0x0000014017137836 */ /* 0x040fe20000000000 */
[-C--:B------:R-:W-:Y:S01]  /*0240*/  LEA.HI.SX32 R21, R4, R23.reuse, 0x1b ;  /* 0x0000001704157211 */ /* 0x080fe200078fdaff */
[C---:B------:R-:W-:Y:S01]  /*0250*/  VIADD R34, R23.reuse, 0x80 ;  /* 0x0000008017227836 */ /* 0x040fe20000000000 */
[-C--:B------:R-:W-:Y:S01]  /*0260*/  LEA.HI.SX32 R5, R16, R23.reuse, 0x1b ;  /* 0x0000001710057211 */ /* 0x080fe200078fdaff */
[C---:B------:R-:W-:Y:S01]  /*0270*/  VIADD R6, R23.reuse, 0x160 ;  /* 0x0000016017067836 */ /* 0x040fe20000000000 */
[-C--:B------:R-:W-:Y:S01]  /*0280*/  LEA.HI.SX32 R4, R18, R23.reuse, 0x1b ;  /* 0x0000001712047211 */ /* 0x080fe200078fdaff */
[C---:B------:R-:W-:Y:S01]  /*0290*/  VIADD R36, R23.reuse, 0xa0 ;  /* 0x000000a017247836 */ /* 0x040fe20000000000 */
[C---:B------:R-:W-:Y:S01]  /*02a0*/  IADD3 R40, PT, PT, R23.reuse, 0xe0, RZ ;  /* 0x000000e017287810 */ /* 0x040fe20007ffe0ff */
[----:B------:R-:W-:Y:S01]  /*02b0*/  VIADD R38, R23, 0xc0 ;  /* 0x000000c017267836 */ /* 0x000fe20000000000 */
[-C--:B------:R-:W-:Y:S01]  /*02c0*/  LEA.HI.SX32 R18, R19, R23.reuse, 0x1b ;  /* 0x0000001713127211 */ /* 0x080fe200078fdaff */
[C---:B------:R-:W-:Y:S01]  /*02d0*/  VIADD R42, R23.reuse, 0x100 ;  /* 0x00000100172a7836 */ /* 0x040fe20000000000 */
[C---:B------:R-:W-:Y:S01]  /*02e0*/  IADD3 R20, PT, PT, R23.reuse, 0x180, RZ ;  /* 0x0000018017147810 */ /* 0x040fe20007ffe0ff */
[----:B------:R-:W-:Y:S01]  /*02f0*/  VIADD R44, R23, 0x120 ;  /* 0x00000120172c7836 */ /* 0x000fe20000000000 */
[----:B------:R-:W-:Y:S01]  /*0300*/  LEA R7, R7, UR4, 0x2 ;  /* 0x0000000407077c11 */ /* 0x000fe2000f8e10ff */
[C---:B------:R-:W-:Y:S01]  /*0310*/  VIADD R2, R23.reuse, 0x1a0 ;  /* 0x000001a017027836 */ /* 0x040fe20000000000 */
[-C--:B------:R-:W-:Y:S01]  /*0320*/  LEA.HI.SX32 R3, R34, R23.reuse, 0x1b ;  /* 0x0000001722037211 */ /* 0x080fe200078fdaff */
[C---:B------:R-:W-:Y:S01]  /*0330*/  VIADD R22, R23.reuse, 0x1c0 ;  /* 0x000001c017167836 */ /* 0x040fe20000000000 */
[-C--:B------:R-:W-:Y:S01]  /*0340*/  LEA.HI.SX32 R19, R6, R23.reuse, 0x1b ;  /* 0x0000001706137211 */ /* 0x080fe200078fdaff */
[----:B------:R-:W-:Y:S01]  /*0350*/  VIADD R0, R23, 0x1e0 ;  /* 0x000001e017007836 */ /* 0x000fe20000000000 */
[----:B------:R-:W-:-:S02]  /*0360*/  LEA.HI.SX32 R34, R36, R23, 0x1b ;  /* 0x0000001724227211 */ /* 0x000fc400078fdaff */
[----:B------:R-:W-:Y:S02]  /*0370*/  LEA R6, R21, UR4, 0x2 ;  /* 0x0000000415067c11 */ /* 0x000fe4000f8e10ff */
[-C--:B------:R-:W-:Y:S02]  /*0380*/  LEA.HI.SX32 R36, R38, R23.reuse, 0x1b ;  /* 0x0000001726247211 */ /* 0x080fe400078fdaff */
[----:B------:R-:W-:Y:S02]  /*0390*/  LEA R5, R5, UR4, 0x2 ;  /* 0x0000000405057c11 */ /* 0x000fe4000f8e10ff */
[-C--:B------:R-:W-:Y:S02]  /*03a0*/  LEA.HI.SX32 R9, R40, R23.reuse, 0x1b ;  /* 0x0000001728097211 */ /* 0x080fe400078fdaff */
[----:B------:R-:W-:Y:S02]  /*03b0*/  LEA R4, R4, UR4, 0x2 ;  /* 0x0000000404047c11 */ /* 0x000fe4000f8e10ff */
[----:B------:R-:W-:-:S02]  /*03c0*/  LEA.HI.SX32 R16, R42, R23, 0x1b ;  /* 0x000000172a107211 */ /* 0x000fc400078fdaff */
[-C--:B------:R-:W-:Y:S02]  /*03d0*/  LEA.HI.SX32 R17, R44, R23.reuse, 0x1b ;  /* 0x000000172c117211 */ /* 0x080fe400078fdaff */
[-C--:B------:R-:W-:Y:S02]  /*03e0*/  LEA.HI.SX32 R20, R20, R23.reuse, 0x1b ;  /* 0x0000001714147211 */ /* 0x080fe400078fdaff */
[-C--:B------:R-:W-:Y:S02]  /*03f0*/  LEA.HI.SX32 R21, R2, R23.reuse, 0x1b ;  /* 0x0000001702157211 */ /* 0x080fe400078fdaff */
[-C--:B------:R-:W-:Y:S02]  /*0400*/  LEA.HI.SX32 R22, R22, R23.reuse, 0x1b ;  /* 0x0000001716167211 */ /* 0x080fe400078fdaff */
[----:B------:R-:W-:Y:S02]  /*0410*/  LEA R3, R3, UR4, 0x2 ;  /* 0x0000000403037c11 */ /* 0x000fe4000f8e10ff */
[----:B------:R-:W-:-:S02]  /*0420*/  LEA.HI.SX32 R23, R0, R23, 0x1b ;  /* 0x0000001700177211 */ /* 0x000fc400078fdaff */
[----:B------:R-:W-:Y:S02]  /*0430*/  LEA R2, R34, UR4, 0x2 ;  /* 0x0000000422027c11 */ /* 0x000fe4000f8e10ff */
[----:B------:R-:W-:Y:S02]  /*0440*/  LEA R0, R36, UR4, 0x2 ;  /* 0x0000000424007c11 */ /* 0x000fe4000f8e10ff */
[----:B------:R-:W-:Y:S02]  /*0450*/  LEA R9, R9, UR4, 0x2 ;  /* 0x0000000409097c11 */ /* 0x000fe4000f8e10ff */
[----:B------:R-:W-:Y:S02]  /*0460*/  LEA R16, R16, UR4, 0x2 ;  /* 0x0000000410107c11 */ /* 0x000fe4000f8e10ff */
[----:B------:R-:W-:Y:S02]  /*0470*/  LEA R17, R17, UR4, 0x2 ;  /* 0x0000000411117c11 */ /* 0x000fe4000f8e10ff */
[----:B------:R-:W-:-:S02]  /*0480*/  SHF.L.U32 R15, R15, 0x4, RZ ;  /* 0x000000040f0f7819 */ /* 0x000fc400000006ff */
[----:B------:R-:W-:Y:S02]  /*0490*/  LEA R18, R18, UR4, 0x2 ;  /* 0x0000000412127c11 */ /* 0x000fe4000f8e10ff */
[----:B------:R-:W-:Y:S02]  /*04a0*/  LEA R19, R19, UR4, 0x2 ;  /* 0x0000000413137c11 */ /* 0x000fe4000f8e10ff */
[----:B------:R-:W-:Y:S02]  /*04b0*/  LEA R20, R20, UR4, 0x2 ;  /* 0x0000000414147c11 */ /* 0x000fe4000f8e10ff */
[----:B------:R-:W-:Y:S02]  /*04c0*/  LEA R21, R21, UR4, 0x2 ;  /* 0x0000000415157c11 */ /* 0x000fe4000f8e10ff */
[----:B------:R-:W-:Y:S02]  /*04d0*/  LEA.HI.SX32 R15, R15, R15, 0x1b ;  /* 0x0000000f0f0f7211 */ /* 0x000fe400078fdaff */
[----:B------:R-:W-:-:S02]  /*04e0*/  LEA R22, R22, UR4, 0x2 ;  /* 0x0000000416167c11 */ /* 0x000fc4000f8e10ff */
[----:B------:R-:W-:Y:S01]  /*04f0*/  LEA R23, R23, UR4, 0x2 ;  /* 0x0000000417177c11 */ /* 0x000fe2000f8e10ff */
[----:B--2---:R-:W-:Y:S04]  /*0500*/  STS [R7], R32 ;  /* 0x0000002007007388 */ /* 0x004fe80000000800 */
[----:B---3--:R-:W-:Y:S04]  /*0510*/  STS [R6+0x80], R35 ;  /* 0x0000802306007388 */ /* 0x008fe80000000800 */
[----:B----4-:R-:W-:Y:S04]  /*0520*/  STS [R5+0x100], R28 ;  /* 0x0001001c05007388 */ /* 0x010fe80000000800 */
[----:B-----5:R-:W-:Y:S04]  /*0530*/  STS [R4+0x180], R33 ;  /* 0x0001802104007388 */ /* 0x020fe80000000800 */
[----:B------:R-:W-:Y:S04]  /*0540*/  STS [R3+0x200], R30 ;  /* 0x0002001e03007388 */ /* 0x000fe80000000800 */
[----:B------:R-:W-:Y:S04]  /*0550*/  STS [R2+0x280], R31 ;  /* 0x0002801f02007388 */ /* 0x000fe80000000800 */
[----:B------:R-:W-:Y:S04]  /*0560*/  STS [R0+0x300], R29 ;  /* 0x0003001d00007388 */ /* 0x000fe80000000800 */
[----:B------:R-:W-:Y:S04]  /*0570*/  STS [R9+0x380], R14 ;  /* 0x0003800e09007388 */ /* 0x000fe80000000800 */
        /* <DEDUP_REMOVED lines=29> */
[----:B------:R-:W-:-:S02]  /*0750*/  ISETP.GT.U32.AND P0, PT, R8, 0x1f, PT ;  /* 0x0000001f0800780c */ /* 0x000fc40003f04070 */
[----:B------:R-:W-:Y:S01]  /*0760*/  LEA R41, R8, UR4, 0x2 ;  /* 0x0000000408297c11 */ /* 0x000fe2000f8e10ff */
[----:B--2---:R-:W-:-:S04]  /*0770*/  IMAD.IADD R26, R26, 0x1, R25 ;  /* 0x000000011a1a7824 */ /* 0x004fc800078e0219 */
[----:B---3--:R-:W-:-:S05]  /*0780*/  IMAD.IADD R27, R27, 0x1, R26 ;  /* 0x000000011b1b7824 */ /* 0x008fca00078e021a */
[----:B----4-:R-:W-:-:S05]  /*0790*/  IADD3 R28, PT, PT, R28, R27, RZ ;  /* 0x0000001b1c1c7210 */ /* 0x010fca0007ffe0ff */
[----:B-----5:R-:W-:-:S04]  /*07a0*/  IMAD.IADD R29, R29, 0x1, R28 ;  /* 0x000000011d1d7824 */ /* 0x020fc800078e021c */
[----:B------:R-:W-:-:S04]  /*07b0*/  IMAD.IADD R30, R30, 0x1, R29 ;  /* 0x000000011e1e7824 */ /* 0x000fc800078e021d */
[----:B------:R-:W-:-:S05]  /*07c0*/  IMAD.IADD R31, R31, 0x1, R30 ;  /* 0x000000011f1f7824 */ /* 0x000fca00078e021e */
[----:B------:R-:W-:-:S05]  /*07d0*/  IADD3 R32, PT, PT, R32, R31, RZ ;  /* 0x0000001f20207210 */ /* 0x000fca0007ffe0ff */
[----:B------:R-:W-:-:S04]  /*07e0*/  IMAD.IADD R33, R33, 0x1, R32 ;  /* 0x0000000121217824 */ /* 0x000fc800078e0220 */
[----:B------:R-:W-:-:S04]  /*07f0*/  IMAD.IADD R34, R34, 0x1, R33 ;  /* 0x0000000122227824 */ /* 0x000fc800078e0221 */
[----:B------:R-:W-:-:S05]  /*0800*/  IMAD.IADD R35, R35, 0x1, R34 ;  /* 0x0000000123237824 */ /* 0x000fca00078e0222 */
[----:B------:R-:W-:-:S05]  /*0810*/  IADD3 R36, PT, PT, R36, R35, RZ ;  /* 0x0000002324247210 */ /* 0x000fca0007ffe0ff */
[----:B------:R-:W-:-:S04]  /*0820*/  IMAD.IADD R37, R37, 0x1, R36 ;  /* 0x0000000125257824 */ /* 0x000fc800078e0224 */
[----:B------:R-:W-:-:S04]  /*0830*/  IMAD.IADD R39, R14, 0x1, R37 ;  /* 0x000000010e277824 */ /* 0x000fc800078e0225 */
[----:B------:R-:W-:-:S05]  /*0840*/  IMAD.IADD R12, R12, 0x1, R39 ;  /* 0x000000010c0c7824 */ /* 0x000fca00078e0227 */
[----:B------:R0:W-:Y:S01]  /*0850*/  STS [R41+0x10], R12 ;  /* 0x0000100c29007388 */ /* 0x0001e20000000800 */
[----:B------:R-:W-:Y:S06]  /*0860*/  BAR.SYNC.DEFER_BLOCKING 0x0 ;  /* 0x0000000000007b1d */ /* 0x000fec0000010000 */
[----:B------:R-:W-:Y:S05]  /*0870*/  @P0 BRA `(.L_x_8) ;  /* 0x0000000000580947 */ /* 0x000fea0003800000 */
[----:B------:R-:W-:Y:S01]  /*0880*/  LEA R40, R8, R41, 0x2 ;  /* 0x0000002908287211 */ /* 0x000fe200078e10ff */
[----:B------:R-:W-:-:S04]  /*0890*/  UMOV UR5, 0xffffffff ;  /* 0xffffffff00057882 */ /* 0x000fc80000000000 */
[----:B0-----:R-:W0:Y:S02]  /*08a0*/  LDS.64 R12, [R40+0x10] ;  /* 0x00001000280c7984 */ /* 0x001e240000000a00 */
[----:B0-----:R-:W-:Y:S01]  /*08b0*/  IMAD.IADD R42, R12, 0x1, R13 ;  /* 0x000000010c2a7824 */ /* 0x001fe200078e020d */
[----:B------:R-:W-:Y:S06]  /*08c0*/  BRA.DIV UR5, `(.L_x_9) ;  /* 0x0000000605a87947 */ /* 0x000fec000b800000 */
[----:B------:R-:W0:Y:S02]  /*08d0*/  SHFL.UP P0, R44, R42, 0x1, RZ ;  /* 0x042000002a2c7989 */ /* 0x000e2400000000ff */
[----:B0-----:R-:W-:-:S05]  /*08e0*/  @P0 IMAD.IADD R44, R42, 0x1, R44 ;  /* 0x000000012a2c0824 */ /* 0x001fca00078e022c */
[----:B------:R-:W0:Y:S02]  /*08f0*/  SHFL.UP P0, R43, R44, 0x2, RZ ;  /* 0x044000002c2b7989 */ /* 0x000e2400000000ff */
[----:B0-----:R-:W-:-:S05]  /*0900*/  @P0 IMAD.IADD R43, R44, 0x1, R43 ;  /* 0x000000012c2b0824 */ /* 0x001fca00078e022b */
[----:B------:R-:W0:Y:S02]  /*0910*/  SHFL.UP P0, R44, R43, 0x4, RZ ;  /* 0x048000002b2c7989 */ /* 0x000e2400000000ff */
[----:B0-----:R-:W-:-:S05]  /*0920*/  @P0 IADD3 R44, PT, PT, R43, R44, RZ ;  /* 0x0000002c2b2c0210 */ /* 0x001fca0007ffe0ff */
[----:B------:R-:W0:Y:S02]  /*0930*/  SHFL.UP P0, R45, R44, 0x8, RZ ;  /* 0x050000002c2d7989 */ /* 0x000e2400000000ff */
[----:B0-----:R-:W-:-:S05]  /*0940*/  @P0 IMAD.IADD R45, R44, 0x1, R45 ;  /* 0x000000012c2d0824 */ /* 0x001fca00078e022d */
[----:B------:R0:W1:Y:S02]  /*0950*/  SHFL.UP P0, R43, R45, 0x10, RZ ;  /* 0x060000002d2b7989 */ /* 0x00006400000000ff */
.L_x_15:
[----:B-1----:R-:W-:Y:S01]  /*0960*/  @P0 IMAD.IADD R43, R45, 0x1, R43 ;  /* 0x000000012d2b0824 */ /* 0x002fe200078e022b */
[----:B------:R-:W-:Y:S05]  /*0970*/  WARPSYNC.ALL ;  /* 0x0000000000007948 */ /* 0x000fea0003800000 */
[----:B------:R-:W1:Y:S01]  /*0980*/  SHFL.IDX PT, R13, R43, 0x1f, 0x1f ;  /* 0x03e01f002b0d7f89 */ /* 0x000e6200000e0000 */
[----:B------:R-:W-:Y:S01]  /*0990*/  ISETP.NE.AND P0, PT, R8, RZ, PT ;  /* 0x000000ff0800720c */ /* 0x000fe20003f05270 */
[----:B------:R-:W-:-:S05]  /*09a0*/  IMAD.IADD R14, R43, 0x1, -R42 ;  /* 0x000000012b0e7824 */ /* 0x000fca00078e0a2a */
[----:B------:R-:W-:-:S05]  /*09b0*/  IADD3 R15, PT, PT, R12, R14, RZ ;  /* 0x0000000e0c0f7210 */ /* 0x000fca0007ffe0ff */
[----:B------:R2:W-:Y:S04]  /*09c0*/  STS.64 [R40+0x10], R14 ;  /* 0x0000100e28007388 */ /* 0x0005e80000000a00 */
[----:B-1----:R2:W-:Y:S02]  /*09d0*/  @!P0 STS [UR4+0x110], R13 ;  /* 0x0001100dff008988 */ /* 0x0025e40008000804 */
.L_x_8:
[----:B------:R-:W-:Y:S05]  /*09e0*/  WARPSYNC.ALL ;  /* 0x0000000000007948 */ /* 0x000fea0003800000 */
[----:B------:R-:W-:Y:S06]  /*09f0*/  BAR.SYNC.DEFER_BLOCKING 0x0 ;  /* 0x0000000000007b1d */ /* 0x000fec0000010000 */
[----:B0-----:R-:W0:Y:S04]  /*0a00*/  LDS R41, [R41+0x10] ;  /* 0x0000100029297984 */ /* 0x001e280000000800 */
[----:B--2---:R-:W-:Y:S01]  /*0a10*/  LDS R14, [UR4+0x110] ;  /* 0x00011004ff0e7984 */ /* 0x004fe20008000800 */
[--C-:B0-----:R-:W-:Y:S01]  /*0a20*/  IMAD.IADD R15, R38, 0x1, R41.reuse ;  /* 0x00000001260f7824 */ /* 0x101fe200078e0229 */
[-C--:B------:R-:W-:Y:S01]  /*0a30*/  IADD3 R27, PT, PT, R27, R41.reuse, RZ ;  /* 0x000000291b1b7210 */ /* 0x080fe20007ffe0ff */
[--C-:B------:R-:W-:Y:S01]  /*0a40*/  IMAD.IADD R25, R25, 0x1, R41.reuse ;  /* 0x0000000119197824 */ /* 0x100fe200078e0229 */
[-C--:B------:R-:W-:Y:S01]  /*0a50*/  IADD3 R31, PT, PT, R31, R41.reuse, RZ ;  /* 0x000000291f1f7210 */ /* 0x080fe20007ffe0ff */
[--C-:B------:R-:W-:Y:S01]  /*0a60*/  IMAD.IADD R43, R26, 0x1, R41.reuse ;  /* 0x000000011a2b7824 */ /* 0x100fe200078e0229 */
        /* <DEDUP_REMOVED lines=9> */
[----:B------:R-:W-:Y:S01]  /*0b00*/  IMAD.IADD R39, R39, 0x1, R41 ;  /* 0x0000000127277824 */ /* 0x000fe200078e0229 */
[----:B------:R-:W-:Y:S01]  /*0b10*/  CS2R R12, SR_CLOCKLO ;  /* 0x00000000000c7805 */ /* 0x000fe20000015000 */
[----:B------:R-:W-:Y:S01]  /*0b20*/  BAR.SYNC.DEFER_BLOCKING 0x0 ;  /* 0x0000000000007b1d */ /* 0x000fe20000010000 */
[----:B------:R-:W-:-:S05]  /*0b30*/  ISETP.NE.AND P0, PT, R8, RZ, PT ;  /* 0x000000ff0800720c */ /* 0x000fca0003f05270 */
[----:B------:R-:W-:Y:S04]  /*0b40*/  STS [R24], R41 ;  /* 0x0000002918007388 */ /* 0x000fe80000000800 */
[----:B------:R-:W-:Y:S04]  /*0b50*/  STS [R24+0x4], R15 ;  /* 0x0000040f18007388 */ /* 0x000fe80000000800 */
[----:B------:R-:W-:Y:S04]  /*0b60*/  STS [R24+0x8], R25 ;  /* 0x0000081918007388 */ /* 0x000fe80000000800 */
        /* <DEDUP_REMOVED lines=23> */
[----:B0-----:R-:W-:-:S03]  /*0ce0*/  SHF.L.U32 R2, R8, 0x4, RZ ;  /* 0x0000000408027819 */ /* 0x001fc600000006ff */
[----:B------:R-:W0:Y:S01]  /*0cf0*/  LDS R33, [R16+0x400] ;  /* 0x0004000010217984 */ /* 0x000e220000000800 */
[----:B------:R-:W-:-:S03]  /*0d00*/  LOP3.LUT R41, R2, 0x3e00, RZ, 0xc0, !PT ;  /* 0x00003e0002297812 */ /* 0x000fc600078ec0ff */
[----:B------:R-:W0:Y:S01]  /*0d10*/  LDS R17, [R17+0x480] ;  /* 0x0004800011117984 */ /* 0x000e220000000800 */
[----:B------:R-:W-:-:S03]  /*0d20*/  LOP3.LUT R41, R41, 0x1f, R8, 0xf8, !PT ;  /* 0x0000001f29297812 */ /* 0x000fc600078ef808 */
[----:B------:R-:W0:Y:S02]  /*0d30*/  LDS R35, [R18+0x500] ;  /* 0x0005000012237984 */ /* 0x000e240000000800 */
[----:B------:R-:W-:Y:S02]  /*0d40*/  IMAD.WIDE.U32 R26, R41, 0x4, R26 ;  /* 0x00000004291a7825 */ /* 0x000fe400078e001a */
        /* <DEDUP_REMOVED lines=34> */
.L_x_9:
[----:B------:R-:W-:Y:S02]  /*0f70*/  HFMA2 R15, -RZ, RZ, 0, 5.9604644775390625e-08 ;  /* 0x00000001ff0f7431 */ /* 0x000fe400000001ff */
[----:B------:R-:W-:Y:S02]  /*0f80*/  IMAD.MOV.U32 R13, RZ, RZ, -0x1 ;  /* 0xffffffffff0d7424 */ /* 0x000fe400078e00ff */
[----:B------:R-:W-:Y:S02]  /*0f90*/  IMAD.MOV.U32 R45, RZ, RZ, R42 ;  /* 0x000000ffff2d7224 */ /* 0x000fe400078e002a */
[----:B------:R-:W-:-:S07]  /*0fa0*/  IMAD.MOV.U32 R14, RZ, RZ, RZ ;  /* 0x000000ffff0e7224 */ /* 0x000fce00078e00ff */
[----:B------:R-:W-:Y:S05]  /*0fb0*/  WARPSYNC.COLLECTIVE R13, `(.L_x_10) ;  /* 0x000000000d087348 */ /* 0x000fea0003c00000 */
[----:B------:R0:W1:Y:S02]  /*0fc0*/  SHFL.UP P0, R13, R45, R15, R14 ;  /* 0x0400000f2d0d7389 */ /* 0x000064000000000e */
[----:B01----:R-:W-:Y:S05]  /*0fd0*/  ENDCOLLECTIVE ;  /* 0x000000000000791b */ /* 0x003fea0003800000 */
.L_x_10:
[----:B------:R-:W-:Y:S02]  /*0fe0*/  IMAD.MOV.U32 R15, RZ, RZ, 0x2 ;  /* 0x00000002ff0f7424 */ /* 0x000fe400078e00ff */
[----:B------:R-:W-:Y:S02]  /*0ff0*/  IMAD.MOV.U32 R44, RZ, RZ, R13 ;  /* 0x000000ffff2c7224 */ /* 0x000fe400078e000d */
[----:B------:R-:W-:-:S03]  /*1000*/  IMAD.MOV.U32 R13, RZ, RZ, -0x1 ;  /* 0xffffffffff0d7424 */ /* 0x000fc600078e00ff */
[----:B------:R-:W-:-:S05]  /*1010*/  @P0 IADD3 R44, PT, PT, R42, R44, RZ ;  /* 0x0000002c2a2c0210 */ /* 0x000fca0007ffe0ff */
[----:B------:R-:W-:-:S07]  /*1020*/  IMAD.MOV.U32 R45, RZ, RZ, R44 ;  /* 0x000000ffff2d7224 */ /* 0x000fce00078e002c */
[----:B------:R-:W-:Y:S05]  /*1030*/  WARPSYNC.COLLECTIVE R13, `(.L_x_11) ;  /* 0x000000000d087348 */ /* 0x000fea0003c00000 */
[----:B------:R0:W1:Y:S02]  /*1040*/  SHFL.UP P0, R13, R45, R15, R14 ;  /* 0x0400000f2d0d7389 */ /* 0x000064000000000e */
[----:B01----:R-:W-:Y:S05]  /*1050*/  ENDCOLLECTIVE ;  /* 0x000000000000791b */ /* 0x003fea0003800000 */
.L_x_11:
[----:B------:R-:W-:Y:S01]  /*1060*/  IMAD.MOV.U32 R15, RZ, RZ, 0x4 ;  /* 0x00000004ff0f7424 */ /* 0x000fe200078e00ff */
[----:B------:R-:W-:Y:S02]  /*1070*/  MOV R43, R13 ;  /* 0x0000000d002b7202 */ /* 0x000fe40000000f00 */
[----:B------:R-:W-:-:S03]  /*1080*/  MOV R13, 0xffffffff ;  /* 0xffffffff000d7802 */ /* 0x000fc60000000f00 */
[----:B------:R-:W-:-:S04]  /*1090*/  @P0 IMAD.IADD R43, R44, 0x1, R43 ;  /* 0x000000012c2b0824 */ /* 0x000fc800078e022b */
[----:B------:R-:W-:-:S07]  /*10a0*/  IMAD.MOV.U32 R45, RZ, RZ, R43 ;  /* 0x000000ffff2d7224 */ /* 0x000fce00078e002b */
[----:B------:R-:W-:Y:S05]  /*10b0*/  WARPSYNC.COLLECTIVE R13, `(.L_x_12) ;  /* 0x000000000d087348 */ /* 0x000fea0003c00000 */
[----:B------:R0:W1:Y:S02]  /*10c0*/  SHFL.UP P0, R13, R45, R15, R14 ;  /* 0x0400000f2d0d7389 */ /* 0x000064000000000e */
[----:B01----:R-:W-:Y:S05]  /*10d0*/  ENDCOLLECTIVE ;  /* 0x000000000000791b */ /* 0x003fea0003800000 */
.L_x_12:
[----:B------:R-:W-:Y:S02]  /*10e0*/  HFMA2 R15, -RZ, RZ, 0, 4.76837158203125e-07 ;  /* 0x00000008ff0f7431 */ /* 0x000fe400000001ff */
[----:B------:R-:W-:Y:S02]  /*10f0*/  IMAD.MOV.U32 R44, RZ, RZ, R13 ;  /* 0x000000ffff2c7224 */ /* 0x000fe400078e000d */
[----:B------:R-:W-:Y:S02]  /*1100*/  IMAD.MOV.U32 R13, RZ, RZ, -0x1 ;  /* 0xffffffffff0d7424 */ /* 0x000fe400078e00ff */
[----:B------:R-:W-:-:S04]  /*1110*/  @P0 IMAD.IADD R44, R43, 0x1, R44 ;  /* 0x000000012b2c0824 */ /* 0x000fc800078e022c */
[----:B------:R-:W-:-:S07]  /*1120*/  IMAD.MOV.U32 R45, RZ, RZ, R44 ;  /* 0x000000ffff2d7224 */ /* 0x000fce00078e002c */
[----:B------:R-:W-:Y:S05]  /*1130*/  WARPSYNC.COLLECTIVE R13, `(.L_x_13) ;  /* 0x000000000d087348 */ /* 0x000fea0003c00000 */
[----:B------:R0:W1:Y:S02]  /*1140*/  SHFL.UP P0, R13, R45, R15, R14 ;  /* 0x0400000f2d0d7389 */ /* 0x000064000000000e */
[----:B01----:R-:W-:Y:S05]  /*1150*/  ENDCOLLECTIVE ;  /* 0x000000000000791b */ /* 0x003fea0003800000 */
.L_x_13:
[----:B------:R-:W-:Y:S01]  /*1160*/  MOV R15, 0x10 ;  /* 0x00000010000f7802 */ /* 0x000fe20000000f00 */
[----:B------:R-:W-:Y:S02]  /*1170*/  IMAD.MOV.U32 R45, RZ, RZ, R13 ;  /* 0x000000ffff2d7224 */ /* 0x000fe400078e000d */
[----:B------:R-:W-:Y:S02]  /*1180*/  IMAD.MOV.U32 R13, RZ, RZ, -0x1 ;  /* 0xffffffffff0d7424 */ /* 0x000fe400078e00ff */
[----:B------:R-:W-:-:S07]  /*1190*/  @P0 IMAD.IADD R45, R44, 0x1, R45 ;  /* 0x000000012c2d0824 */ /* 0x000fce00078e022d */
[----:B------:R-:W-:Y:S05]  /*11a0*/  WARPSYNC.COLLECTIVE R13, `(.L_x_14) ;  /* 0x000000000d087348 */ /* 0x000fea0003c00000 */
[----:B------:R0:W1:Y:S02]  /*11b0*/  SHFL.UP P0, R13, R45, R15, R14 ;  /* 0x0400000f2d0d7389 */ /* 0x000064000000000e */
[----:B01----:R-:W-:Y:S05]  /*11c0*/  ENDCOLLECTIVE ;  /* 0x000000000000791b */ /* 0x003fea0003800000 */
.L_x_14:
[----:B------:R-:W-:Y:S01]  /*11d0*/  IMAD.MOV.U32 R43, RZ, RZ, R13 ;  /* 0x000000ffff2b7224 */ /* 0x000fe200078e000d */
[----:B------:R-:W-:Y:S06]  /*11e0*/  BRA `(.L_x_15) ;  /* 0xfffffff400dc7947 */ /* 0x000fec000383ffff */
.L_x_16:
        /* <DEDUP_REMOVED lines=9> */
.L_x_107:


//--------------------- .text._Z20BlockPrefixSumKernelILi128ELi8ELN3cub18CUB_300001_SM_100018BlockScanAlgorithmE1EEvPiS3_Pl --------------------------
	.section	.text._Z20BlockPrefixSumKernelILi128ELi8ELN3cub18CUB_300001_SM_100018BlockScanAlgorithmE1EEvPiS3_Pl,"ax",@progbits
	.align	128
        .global         _Z20BlockPrefixSumKernelILi128ELi8ELN3cub18CUB_300001_SM_100018BlockScanAlgorithmE1EEvPiS3_Pl
        .type           _Z20BlockPrefixSumKernelILi128ELi8ELN3cub18CUB_300001_SM_100018BlockScanAlgorithmE1EEvPiS3_Pl,@function
        .size           _Z20BlockPrefixSumKernelILi128ELi8ELN3cub18CUB_300001_SM_100018BlockScanAlgorithmE1EEvPiS3_Pl,(.L_x_108 - _Z20BlockPrefixSumKernelILi128ELi8ELN3cub18CUB_300001_SM_100018BlockScanAlgorithmE1EEvPiS3_Pl)
        .other          _Z20BlockPrefixSumKernelILi128ELi8ELN3cub18CUB_300001_SM_100018BlockScanAlgorithmE1EEvPiS3_Pl,@"STO_CUDA_ENTRY STV_DEFAULT"
_Z20BlockPrefixSumKernelILi128ELi8ELN3cub18CUB_300001_SM_100018BlockScanAlgorithmE1EEvPiS3_Pl:
.text._Z20BlockPrefixSumKernelILi128ELi8ELN3cub18CUB_300001_SM_100018BlockScanAlgorithmE1EEvPiS3_Pl:
        /* <DEDUP_REMOVED lines=16> */
[----:B------:R-:W-:-:S02]  /*0100*/  MOV R6, 0x400 ;  /* 0x0000040000067802 */ /* 0x000fc40000000f00 */
[----:B------:R-:W-:Y:S01]  /*0110*/  LOP3.LUT R5, R0, 0x3e0, RZ, 0xc0, !PT ;  /* 0x000003e000057812 */ /* 0x000fe200078ec0ff */
[----:B------:R-:W1:Y:S01]  /*0120*/  S2R R26, SR_LANEID ;  /* 0x00000000001a7919 */ /* 0x000e620000000000 */
[----:B------:R-:W0:Y:S01]  /*0130*/  S2R R13, SR_CgaCtaId ;  /* 0x00000000000d7919 */ /* 0x000e220000008800 */
[----:B-1----:R-:W-:Y:S01]  /*0140*/  IMAD.IADD R12, R7, 0x1, R26 ;  /* 0x00000001070c7824 */ /* 0x002fe200078e021a */
[----:B------:R-:W-:Y:S02]  /*0150*/  IADD3 R26, PT, PT, R5, R26, RZ ;  /* 0x0000001a051a7210 */ /* 0x000fe40007ffe0ff */
[----:B0-----:R-:W-:Y:S01]  /*0160*/  LEA R7, R13, R6, 0x18 ;  /* 0x000000060d077211 */ /* 0x001fe200078ec0ff */
[C---:B------:R-:W-:Y:S01]  /*0170*/  VIADD R13, R12.reuse, 0x20 ;  /* 0x000000200c0d7836 */ /* 0x040fe20000000000 */
[CC--:B------:R-:W-:Y:S01]  /*0180*/  LEA.HI.SX32 R6, R12.reuse, R12.reuse, 0x1b ;  /* 0x0000000c0c067211 */ /* 0x0c0fe200078fdaff */
[C---:B------:R-:W-:Y:S01]  /*0190*/  VIADD R15, R12.reuse, 0x40 ;  /* 0x000000400c0f7836 */ /* 0x040fe20000000000 */
[C---:B------:R-:W-:Y:S01]  /*01a0*/  IADD3 R9, PT, PT, R12.reuse, 0x60, RZ ;  /* 0x000000600c097810 */ /* 0x040fe20007ffe0ff */
[C---:B------:R-:W-:Y:S01]  /*01b0*/  VIADD R21, R12.reuse, 0x80 ;  /* 0x000000800c157836 */ /* 0x040fe20000000000 */
[C---:B------:R-:W-:Y:S01]  /*01c0*/  IADD3 R25, PT, PT, R12.reuse, 0xc0, RZ ;  /* 0x000000c00c197810 */ /* 0x040fe20007ffe0ff */
[----:B------:R-:W-:Y:S01]  /*01d0*/  VIADD R23, R12, 0xa0 ;  /* 0x000000a00c177836 */ /* 0x000fe20000000000 */
[-C--:B------:R-:W-:Y:S01]  /*01e0*/  LEA.HI.SX32 R14, R9, R12.reuse, 0x1b ;  /* 0x0000000c090e7211 */ /* 0x080fe200078fdaff */
[--C-:B------:R-:W-:Y:S01]  /*01f0*/  IMAD R5, R6, 0x4, R7.reuse ;  /* 0x0000000406057824 */ /* 0x100fe200078e0207 */
[-C--:B------:R-:W-:Y:S01]  /*0200*/  LEA.HI.SX32 R6, R13, R12.reuse, 0x1b ;  /* 0x0000000c0d067211 */ /* 0x080fe200078fdaff */
[----:B------:R-:W-:Y:S01]  /*0210*/  VIADD R27, R12, 0xe0 ;  /* 0x000000e00c1b7836 */ /* 0x000fe20000000000 */
[-C--:B------:R-:W-:Y:S01]  /*0220*/  LEA.HI.SX32 R8, R15, R12.reuse, 0x1b ;  /* 0x0000000c0f087211 */ /* 0x080fe200078fdaff */
[----:B------:R-:W-:Y:S01]  /*0230*/  IMAD R9, R14, 0x4, R7 ;  /* 0x000000040e097824 */ /* 0x000fe200078e0207 */
[----:B------:R-:W-:-:S02]  /*0240*/  LEA.HI.SX32 R20, R21, R12, 0x1b ;  /* 0x0000000c15147211 */ /* 0x000fc400078fdaff */
[-C--:B------:R-:W-:Y:S01]  /*0250*/  LEA.HI.SX32 R22, R23, R12.reuse, 0x1b ;  /* 0x0000000c17167211 */ /* 0x080fe200078fdaff */
[--C-:B------:R-:W-:Y:S01]  /*0260*/  IMAD R8, R8, 0x4, R7.reuse ;  /* 0x0000000408087824 */ /* 0x100fe200078e0207 */
[----:B------:R-:W-:Y:S01]  /*0270*/  SHF.L.U32 R26, R26, 0x3, RZ ;  /* 0x000000031a1a7819 */ /* 0x000fe200000006ff */
[--C-:B------:R-:W-:Y:S01]  /*0280*/  IMAD R13, R20, 0x4, R7.reuse ;  /* 0x00000004140d7824 */ /* 0x100fe200078e0207 */
[----:B------:R-:W-:Y:S01]  /*0290*/  LEA R6, R6, R7, 0x2 ;  /* 0x0000000706067211 */ /* 0x000fe200078e10ff */
[----:B------:R-:W-:Y:S01]  /*02a0*/  IMAD R15, R22, 0x4, R7 ;  /* 0x00000004160f7824 */ /* 0x000fe200078e0207 */
[-C--:B------:R-:W-:Y:S02]  /*02b0*/  LEA.HI.SX32 R24, R25, R12.reuse, 0x1b ;  /* 0x0000000c19187211 */ /* 0x080fe400078fdaff */
[----:B------:R-:W-:Y:S02]  /*02c0*/  LEA.HI.SX32 R14, R27, R12, 0x1b ;  /* 0x0000000c1b0e7211 */ /* 0x000fe400078fdaff */
[----:B------:R-:W-:-:S02]  /*02d0*/  LEA.HI.SX32 R26, R26, R26, 0x1b ;  /* 0x0000001a1a1a7211 */ /* 0x000fc400078fdaff */
[----:B------:R-:W-:Y:S01]  /*02e0*/  LEA R12, R24, R7, 0x2 ;  /* 0x00000007180c7211 */ /* 0x000fe200078e10ff */
[--C-:B------:R-:W-:Y:S01]  /*02f0*/  IMAD R14, R14, 0x4, R7.reuse ;  /* 0x000000040e0e7824 */ /* 0x100fe200078e0207 */
[----:B--2---:R0:W-:Y:S04]  /*0300*/  STS [R5], R16 ;  /* 0x0000001005007388 */ /* 0x0041e80000000800 */
[----:B---3--:R-:W-:Y:S04]  /*0310*/  STS [R6+0x80], R19 ;  /* 0x0000801306007388 */ /* 0x008fe80000000800 */
[----:B----4-:R-:W-:Y:S01]  /*0320*/  STS [R8+0x100], R17 ;  /* 0x0001001108007388 */ /* 0x010fe20000000800 */
[----:B0-----:R-:W-:-:S03]  /*0330*/  IMAD R16, R26, 0x4, R7 ;  /* 0x000000041a107824 */ /* 0x001fc600078e0207 */
[----:B-----5:R-:W-:Y:S04]  /*0340*/  STS [R9+0x180], R18 ;  /* 0x0001801209007388 */ /* 0x020fe80000000800 */
[----:B------:R-:W-:Y:S04]  /*0350*/  STS [R13+0x200], R2 ;  /* 0x000200020d007388 */ /* 0x000fe80000000800 */
        /* <DEDUP_REMOVED lines=13> */
[----:B0-----:R-:W-:-:S02]  /*0430*/  CS2R R2, SR_CLOCKLO ;  /* 0x0000000000027805 */ /* 0x001fc40000015000 */
[----:B-1----:R-:W-:Y:S02]  /*0440*/  IADD3 R10, PT, PT, R17, R18, RZ ;  /* 0x00000012110a7210 */ /* 0x002fe40007ffe0ff */
[----:B------:R-:W-:-:S03]  /*0450*/  ISETP.GT.U32.AND P0, PT, R0, 0x1f, PT ;  /* 0x0000001f0000780c */ /* 0x000fc60003f04070 */
[----:B--2---:R-:W-:-:S04]  /*0460*/  IMAD.IADD R11, R19, 0x1, R10 ;  /* 0x00000001130b7824 */ /* 0x004fc800078e020a */
[----:B---3--:R-:W-:-:S05]  /*0470*/  IMAD.IADD R18, R20, 0x1, R11 ;  /* 0x0000000114127824 */ /* 0x008fca00078e020b */
[----:B----4-:R-:W-:-:S05]  /*0480*/  IADD3 R19, PT, PT, R21, R18, RZ ;  /* 0x0000001215137210 */ /* 0x010fca0007ffe0ff */
[----:B-----5:R-:W-:Y:S01]  /*0490*/  IMAD.IADD R20, R22, 0x1, R19 ;  /* 0x0000000116147824 */ /* 0x020fe200078e0213 */
[----:B------:R-:W-:-:S03]  /*04a0*/  LEA.HI R22, R0, R0, RZ, 0x1e ;  /* 0x0000000000167211 */ /* 0x000fc600078ff0ff */
[----:B------:R-:W-:Y:S01]  /*04b0*/  IMAD.IADD R21, R23, 0x1, R20 ;  /* 0x0000000117157824 */ /* 0x000fe200078e0214 */
[----:B------:R-:W-:-:S03]  /*04c0*/  LEA R22, R22, R7, 0x2 ;  /* 0x0000000716167211 */ /* 0x000fc600078e10ff */
[----:B------:R-:W-:-:S05]  /*04d0*/  IMAD.IADD R23, R24, 0x1, R21 ;  /* 0x0000000118177824 */ /* 0x000fca00078e0215 */
[----:B------:R0:W-:Y:S01]  /*04e0*/  STS [R22+0x10], R23 ;  /* 0x0000101716007388 */ /* 0x0001e20000000800 */
[----:B------:R-:W-:Y:S06]  /*04f0*/  BAR.SYNC.DEFER_BLOCKING 0x0 ;  /* 0x0000000000007b1d */ /* 0x000fec0000010000 */
[----:B------:R-:W-:Y:S05]  /*0500*/  @P0 BRA `(.L_x_17) ;  /* 0x0000000000800947 */ /* 0x000fea0003800000 */
[----:B------:R-:W-:Y:S01]  /*0510*/  IMAD R26, R0, 0x14, R7 ;  /* 0x00000014001a7824 */ /* 0x000fe200078e0207 */
[----:B------:R-:W-:-:S04]  /*0520*/  UMOV UR6, 0xffffffff ;  /* 0xffffffff00067882 */ /* 0x000fc80000000000 */
[----:B------:R-:W-:Y:S04]  /*0530*/  LDS R25, [R26+0x10] ;  /* 0x000010001a197984 */ /* 0x000fe80000000800 */
[----:B------:R-:W-:Y:S04]  /*0540*/  LDS R24, [R26+0x14] ;  /* 0x000014001a187984 */ /* 0x000fe80000000800 */
[----:B------:R-:W1:Y:S04]  /*0550*/  LDS R27, [R26+0x1c] ;  /* 0x00001c001a1b7984 */ /* 0x000e680000000800 */
[----:B0-----:R-:W0:Y:S01]  /*0560*/  LDS R23, [R26+0x18] ;  /* 0x000018001a177984 */ /* 0x001e220000000800 */
[----:B-1----:R-:W-:-:S05]  /*0570*/  IADD3 R28, PT, PT, R24, R25, R27 ;  /* 0x00000019181c7210 */ /* 0x002fca0007ffe01b */
[----:B0-----:R-:W-:Y:S01]  /*0580*/  IMAD.IADD R28, R23, 0x1, R28 ;  /* 0x00000001171c7824 */ /* 0x001fe200078e021c */
[----:B------:R-:W-:Y:S06]  /*0590*/  BRA.DIV UR6, `(.L_x_18) ;  /* 0x0000000606347947 */ /* 0x000fec000b800000 */
[----:B------:R-:W0:Y:S02]  /*05a0*/  SHFL.UP P0, R27, R28, 0x1, RZ ;  /* 0x042000001c1b7989 */ /* 0x000e2400000000ff */
[----:B0-----:R-:W-:-:S05]  /*05b0*/  @P0 IADD3 R27, PT, PT, R28, R27, RZ ;  /* 0x0000001b1c1b0210 */ /* 0x001fca0007ffe0ff */
[----:B------:R-:W0:Y:S02]  /*05c0*/  SHFL.UP P0, R26, R27, 0x2, RZ ;  /* 0x044000001b1a7989 */ /* 0x000e2400000000ff */
[----:B0-----:R-:W-:-:S05]  /*05d0*/  @P0 IMAD.IADD R26, R27, 0x1, R26 ;  /* 0x000000011b1a0824 */ /* 0x001fca00078e021a */
[----:B------:R-:W0:Y:S02]  /*05e0*/  SHFL.UP P0, R29, R26, 0x4, RZ ;  /* 0x048000001a1d7989 */ /* 0x000e2400000000ff */
[----:B0-----:R-:W-:-:S05]  /*05f0*/  @P0 IMAD.IADD R29, R26, 0x1, R29 ;  /* 0x000000011a1d0824 */ /* 0x001fca00078e021d */
[----:B------:R-:W0:Y:S02]  /*0600*/  SHFL.UP P0, R30, R29, 0x8, RZ ;  /* 0x050000001d1e7989 */ /* 0x000e2400000000ff */
[----:B0-----:R-:W-:-:S05]  /*0610*/  @P0 IADD3 R30, PT, PT, R29, R30, RZ ;  /* 0x0000001e1d1e0210 */ /* 0x001fca0007ffe0ff */
[----:B------:R0:W1:Y:S02]  /*0620*/  SHFL.UP P0, R31, R30, 0x10, RZ ;  /* 0x060000001e1f7989 */ /* 0x00006400000000ff */
.L_x_24:
[----:B-1----:R-:W-:Y:S01]  /*0630*/  @P0 IMAD.IADD R31, R30, 0x1, R31 ;  /* 0x000000011e1f0824 */ /* 0x002fe200078e021f */
[----:B------:R-:W-:Y:S05]  /*0640*/  WARPSYNC.ALL ;  /* 0x0000000000007948 */ /* 0x000fea0003800000 */
[----:B------:R-:W1:Y:S01]  /*0650*/  SHFL.IDX PT, R26, R31, 0x1f, 0x1f ;  /* 0x03e01f001f1a7f89 */ /* 0x000e6200000e0000 */
[----:B------:R-:W-:Y:S01]  /*0660*/  IMAD.IADD R28, R31, 0x1, -R28 ;  /* 0x000000011f1c7824 */ /* 0x000fe200078e0a1c */
[C---:B------:R-:W-:Y:S01]  /*0670*/  ISETP.NE.AND P0, PT, R0.reuse, RZ, PT ;  /* 0x000000ff0000720c */ /* 0x040fe20003f05270 */
[----:B------:R-:W-:-:S03]  /*0680*/  IMAD R27, R0, 0x14, R7 ;  /* 0x00000014001b7824 */ /* 0x000fc600078e0207 */
[----:B------:R-:W-:Y:S02]  /*0690*/  IADD3 R25, PT, PT, R25, R28, RZ ;  /* 0x0000001c19197210 */ /* 0x000fe40007ffe0ff */
[----:B------:R2:W-:Y:S03]  /*06a0*/  STS [R27+0x10], R28 ;  /* 0x0000101c1b007388 */ /* 0x0005e60000000800 */
[----:B------:R-:W-:Y:S01]  /*06b0*/  IMAD.IADD R24, R24, 0x1, R25 ;  /* 0x0000000118187824 */ /* 0x000fe200078e0219 */
[----:B------:R2:W-:Y:S03]  /*06c0*/  STS [R27+0x14], R25 ;  /* 0x000014191b007388 */ /* 0x0005e60000000800 */
[----:B------:R-:W-:Y:S01]  /*06d0*/  IMAD.IADD R23, R23, 0x1, R24 ;  /* 0x0000000117177824 */ /* 0x000fe200078e0218 */
[----:B------:R2:W-:Y:S04]  /*06e0*/  STS [R27+0x18], R24 ;  /* 0x000018181b007388 */ /* 0x0005e80000000800 */
[----:B------:R2:W-:Y:S04]  /*06f0*/  STS [R27+0x1c], R23 ;  /* 0x00001c171b007388 */ /* 0x0005e80000000800 */
[----:B-1----:R2:W-:Y:S02]  /*0700*/  @!P0 STS [R7+0x290], R26 ;  /* 0x0002901a07008388 */ /* 0x0025e40000000800 */
.L_x_17:
[----:B------:R-:W-:Y:S05]  /*0710*/  WARPSYNC.ALL ;  /* 0x0000000000007948 */ /* 0x000fea0003800000 */
[----:B------:R-:W-:Y:S06]  /*0720*/  BAR.SYNC.DEFER_BLOCKING 0x0 ;  /* 0x0000000000007b1d */ /* 0x000fec0000010000 */
[----:B0-----:R-:W0:Y:S04]  /*0730*/  LDS R22, [R22+0x10] ;  /* 0x0000100016167984 */ /* 0x001e280000000800 */
[----:B--2---:R-:W-:Y:S01]  /*0740*/  LDS R7, [R7+0x290] ;  /* 0x0002900007077984 */ /* 0x004fe20000000800 */
[-C--:B0-----:R-:W-:Y:S01]  /*0750*/  IADD3 R17, PT, PT, R17, R22.reuse, RZ ;  /* 0x0000001611117210 */ /* 0x081fe20007ffe0ff */
[--C-:B------:R-:W-:Y:S01]  /*0760*/  IMAD.IADD R23, R10, 0x1, R22.reuse ;  /* 0x000000010a177824 */ /* 0x100fe200078e0216 */
[-C--:B------:R-:W-:Y:S01]  /*0770*/  IADD3 R27, PT, PT, R18, R22.reuse, RZ ;  /* 0x00000016121b7210 */ /* 0x080fe20007ffe0ff */
[--C-:B------:R-:W-:Y:S01]  /*0780*/  IMAD.IADD R25, R11, 0x1, R22.reuse ;  /* 0x000000010b197824 */ /* 0x100fe200078e0216 */
[----:B------:R-:W-:Y:S01]  /*0790*/  IADD3 R21, PT, PT, R21, R22, RZ ;  /* 0x0000001615157210 */ /* 0x000fe20007ffe0ff */
[----:B------:R-:W-:-:S02]  /*07a0*/  IMAD.IADD R19, R19, 0x1, R22 ;  /* 0x0000000113137824 */ /* 0x000fc400078e0216 */
        /* <DEDUP_REMOVED lines=8> */
[----:B------:R-:W-:Y:S04]  /*0830*/  STS [R16+0x10], R27 ;  /* 0x0000101b10007388 */ /* 0x000fe80000000800 */
[----:B------:R0:W-:Y:S04]  /*0840*/  STS [R16+0x14], R19 ;  /* 0x0000141310007388 */ /* 0x0001e80000000800 */
[----:B------:R-:W-:Y:S04]  /*0850*/  STS [R16+0x18], R29 ;  /* 0x0000181d10007388 */ /* 0x000fe80000000800 */
[----:B------:R1:W-:Y:S01]  /*0860*/  STS [R16+0x1c], R21 ;  /* 0x00001c1510007388 */ /* 0x0003e20000000800 */
[----:B------:R-:W-:-:S03]  /*0870*/  NOP ;  /* 0x0000000000007918 */ /* 0x000fc60000000000 */
[----:B------:R-:W2:Y:S01]  /*0880*/  LDS R5, [R5] ;  /* 0x0000000005057984 */ /* 0x000ea20000000800 */
[----:B0-----:R-:W1:Y:S03]  /*0890*/  LDC.64 R18, c[0x0][0x388] ;  /* 0x0000e200ff127b82 */ /* 0x001e660000000a00 */
[----:B------:R-:W0:Y:S04]  /*08a0*/  LDS R31, [R6+0x80] ;  /* 0x00008000061f7984 */ /* 0x000e280000000800 */
[----:B------:R-:W3:Y:S04]  /*08b0*/  LDS R33, [R8+0x100] ;  /* 0x0001000008217984 */ /* 0x000ee80000000800 */
[----:B------:R-:W4:Y:S04]  /*08c0*/  LDS R9, [R9+0x180] ;  /* 0x0001800009097984 */ /* 0x000f280000000800 */
[----:B------:R-:W5:Y:S04]  /*08d0*/  LDS R13, [R13+0x200] ;  /* 0x000200000d0d7984 */ /* 0x000f680000000800 */
[----:B------:R-:W5:Y:S04]  /*08e0*/  LDS R15, [R15+0x280] ;  /* 0x000280000f0f7984 */ /* 0x000f680000000800 */
[----:B------:R-:W5:Y:S01]  /*08f0*/  LDS R23, [R12+0x300] ;  /* 0x000300000c177984 */ /* 0x000f620000000800 */
[----:B-1----:R-:W-:-:S03]  /*0900*/  IMAD.WIDE.U32 R16, R4, 0x4, R18 ;  /* 0x0000000404107825 */ /* 0x002fc600078e0012 */
[----:B------:R-:W1:Y:S04]  /*0910*/  LDS R25, [R14+0x380] ;  /* 0x000380000e197984 */ /* 0x000e680000000800 */
[----:B--2---:R2:W-:Y:S04]  /*0920*/  STG.E desc[UR4][R16.64], R5 ;  /* 0x0000000510007986 */ /* 0x0045e8000c101904 */
[----:B0-----:R2:W-:Y:S04]  /*0930*/  STG.E desc[UR4][R16.64+0x80], R31 ;  /* 0x0000801f10007986 */ /* 0x0015e8000c101904 */
[----:B---3--:R2:W-:Y:S04]  /*0940*/  STG.E desc[UR4][R16.64+0x100], R33 ;  /* 0x0001002110007986 */ /* 0x0085e8000c101904 */
[----:B----4-:R2:W-:Y:S04]  /*0950*/  STG.E desc[UR4][R16.64+0x180], R9 ;  /* 0x0001800910007986 */ /* 0x0105e8000c101904 */
[----:B-----5:R2:W-:Y:S04]  /*0960*/  STG.E desc[UR4][R16.64+0x200], R13 ;  /* 0x0002000d10007986 */ /* 0x0205e8000c101904 */
[----:B------:R2:W-:Y:S04]  /*0970*/  STG.E desc[UR4][R16.64+0x280], R15 ;  /* 0x0002800f10007986 */ /* 0x0005e8000c101904 */
[----:B------:R2:W-:Y:S04]  /*0980*/  STG.E desc[UR4][R16.64+0x300], R23 ;  /* 0x0003001710007986 */ /* 0x0005e8000c101904 */
[----:B-1----:R2:W-:Y:S01]  /*0990*/  STG.E desc[UR4][R16.64+0x380], R25 ;  /* 0x0003801910007986 */ /* 0x0025e2000c101904 */
[----:B------:R-:W-:Y:S05]  /*09a0*/  @P0 EXIT ;  /* 0x000000000000094d */ /* 0x000fea0003800000 */
[----:B--2---:R-:W0:Y:S01]  /*09b0*/  LDC.64 R4, c[0x0][0x390] ;  /* 0x0000e400ff047b82 */ /* 0x004e220000000a00 */
        /* <DEDUP_REMOVED lines=11> */
.L_x_18:
[----:B------:R-:W-:Y:S01]  /*0a70*/  MOV R33, R28 ;  /* 0x0000001c00217202 */ /* 0x000fe20000000f00 */
[----:B------:R-:W-:Y:S01]  /*0a80*/  IMAD.MOV.U32 R34, RZ, RZ, 0x1 ;  /* 0x00000001ff227424 */ /* 0x000fe200078e00ff */
[----:B------:R-:W-:Y:S01]  /*0a90*/  MOV R32, 0xffffffff ;  /* 0xffffffff00207802 */ /* 0x000fe20000000f00 */
[----:B------:R-:W-:-:S07]  /*0aa0*/  IMAD.MOV.U32 R35, RZ, RZ, RZ ;  /* 0x000000ffff237224 */ /* 0x000fce00078e00ff */
[----:B------:R-:W-:Y:S05]  /*0ab0*/  WARPSYNC.COLLECTIVE R32, `(.L_x_19) ;  /* 0x0000000020087348 */ /* 0x000fea0003c00000 */
[----:B------:R0:W1:Y:S02]  /*0ac0*/  SHFL.UP P0, R31, R33, R34, R35 ;  /* 0x04000022211f7389 */ /* 0x0000640000000023 */
[----:B01----:R-:W-:Y:S05]  /*0ad0*/  ENDCOLLECTIVE ;  /* 0x000000000000791b */ /* 0x003fea0003800000 */
.L_x_19:
[----:B------:R-:W-:Y:S02]  /*0ae0*/  IMAD.MOV.U32 R34, RZ, RZ, 0x2 ;  /* 0x00000002ff227424 */ /* 0x000fe400078e00ff */
[----:B------:R-:W-:-:S04]  /*0af0*/  IMAD.MOV.U32 R27, RZ, RZ, R31 ;  /* 0x000000ffff1b7224 */ /* 0x000fc800078e001f */
[----:B------:R-:W-:-:S05]  /*0b00*/  @P0 IMAD.IADD R27, R28, 0x1, R27 ;  /* 0x000000011c1b0824 */ /* 0x000fca00078e021b */
[----:B------:R-:W-:-:S07]  /*0b10*/  MOV R33, R27 ;  /* 0x0000001b00217202 */ /* 0x000fce0000000f00 */
[----:B------:R-:W-:Y:S05]  /*0b20*/  WARPSYNC.COLLECTIVE R32, `(.L_x_20) ;  /* 0x0000000020087348 */ /* 0x000fea0003c00000 */
[----:B------:R0:W1:Y:S02]  /*0b30*/  SHFL.UP P0, R31, R33, R34, R35 ;  /* 0x04000022211f7389 */ /* 0x0000640000000023 */
[----:B01----:R-:W-:Y:S05]  /*0b40*/  ENDCOLLECTIVE ;  /* 0x000000000000791b */ /* 0x003fea0003800000 */
.L_x_20:
[----:B------:R-:W-:Y:S02]  /*0b50*/  HFMA2 R34, -RZ, RZ, 0, 2.384185791015625e-07 ;  /* 0x00000004ff227431 */ /* 0x000fe400000001ff */
[----:B------:R-:W-:-:S05]  /*0b60*/  IMAD.MOV.U32 R26, RZ, RZ, R31 ;  /* 0x000000ffff1a7224 */ /* 0x000fca00078e001f */
[----:B------:R-:W-:-:S05]  /*0b70*/  @P0 IADD3 R26, PT, PT, R27, R26, RZ ;  /* 0x0000001a1b1a0210 */ /* 0x000fca0007ffe0ff */
[----:B------:R-:W-:-:S07]  /*0b80*/  IMAD.MOV.U32 R33, RZ, RZ, R26 ;  /* 0x000000ffff217224 */ /* 0x000fce00078e001a */
[----:B------:R-:W-:Y:S05]  /*0b90*/  WARPSYNC.COLLECTIVE R32, `(.L_x_21) ;  /* 0x0000000020087348 */ /* 0x000fea0003c00000 */
[----:B------:R0:W1:Y:S02]  /*0ba0*/  SHFL.UP P0, R31, R33, R34, R35 ;  /* 0x04000022211f7389 */ /* 0x0000640000000023 */
[----:B01----:R-:W-:Y:S05]  /*0bb0*/  ENDCOLLECTIVE ;  /* 0x000000000000791b */ /* 0x003fea0003800000 */
.L_x_21:
[----:B------:R-:W-:Y:S01]  /*0bc0*/  MOV R34, 0x8 ;  /* 0x0000000800227802 */ /* 0x000fe20000000f00 */
[----:B------:R-:W-:-:S05]  /*0bd0*/  IMAD.MOV.U32 R29, RZ, RZ, R31 ;  /* 0x000000ffff1d7224 */ /* 0x000fca00078e001f */
[----:B------:R-:W-:-:S05]  /*0be0*/  @P0 IADD3 R29, PT, PT, R26, R29, RZ ;  /* 0x0000001d1a1d0210 */ /* 0x000fca0007ffe0ff */
[----:B------:R-:W-:-:S07]  /*0bf0*/  IMAD.MOV.U32 R33, RZ, RZ, R29 ;  /* 0x000000ffff217224 */ /* 0x000fce00078e001d */
[----:B------:R-:W-:Y:S05]  /*0c00*/  WARPSYNC.COLLECTIVE R32, `(.L_x_22) ;  /* 0x0000000020087348 */ /* 0x000fea0003c00000 */
[----:B------:R0:W1:Y:S02]  /*0c10*/  SHFL.UP P0, R31, R33, R34, R35 ;  /* 0x04000022211f7389 */ /* 0x0000640000000023 */
[----:B01----:R-:W-:Y:S05]  /*0c20*/  ENDCOLLECTIVE ;  /* 0x000000000000791b */ /* 0x003fea0003800000 */
.L_x_22:
[----:B------:R-:W-:Y:S02]  /*0c30*/  HFMA2 R34, -RZ, RZ, 0, 9.5367431640625e-07 ;  /* 0x00000010ff227431 */ /* 0x000fe400000001ff */
[----:B------:R-:W-:-:S05]  /*0c40*/  IMAD.MOV.U32 R30, RZ, RZ, R31 ;  /* 0x000000ffff1e7224 */ /* 0x000fca00078e001f */
[----:B------:R-:W-:-:S05]  /*0c50*/  @P0 IADD3 R30, PT, PT, R29, R30, RZ ;  /* 0x0000001e1d1e0210 */ /* 0x000fca0007ffe0ff */
[----:B------:R-:W-:-:S07]  /*0c60*/  IMAD.MOV.U32 R33, RZ, RZ, R30 ;  /* 0x000000ffff217224 */ /* 0x000fce00078e001e */
[----:B------:R-:W-:Y:S05]  /*0c70*/  WARPSYNC.COLLECTIVE R32, `(.L_x_23) ;  /* 0x0000000020087348 */ /* 0x000fea0003c00000 */
[----:B------:R0:W1:Y:S02]  /*0c80*/  SHFL.UP P0, R31, R33, R34, R35 ;  /* 0x04000022211f7389 */ /* 0x0000640000000023 */
[----:B01----:R-:W-:Y:S05]  /*0c90*/  ENDCOLLECTIVE ;  /* 0x000000000000791b */ /* 0x003fea0003800000 */
.L_x_23:
[----:B------:R-:W-:Y:S05]  /*0ca0*/  BRA `(.L_x_24) ;  /* 0xfffffff800607947 */ /* 0x000fea000383ffff */
.L_x_25:
        /* <DEDUP_REMOVED lines=13> */
.L_x_108:


//--------------------- .text._Z20BlockPrefixSumKernelILi256ELi4ELN3cub18CUB_300001_SM_100018BlockScanAlgorithmE1EEvPiS3_Pl --------------------------
	.section	.text._Z20BlockPrefixSumKernelILi256ELi4ELN3cub18CUB_300001_SM_100018BlockScanAlgorithmE1EEvPiS3_Pl,"ax",@progbits
	.align	128
        .global         _Z20BlockPrefixSumKernelILi256ELi4ELN3cub18CUB_300001_SM_100018BlockScanAlgorithmE1EEvPiS3_Pl
        .type           _Z20BlockPrefixSumKernelILi256ELi4ELN3cub18CUB_300001_SM_100018BlockScanAlgorithmE1EEvPiS3_Pl,@function
        .size           _Z20BlockPrefixSumKernelILi256ELi4ELN3cub18CUB_300001_SM_100018BlockScanAlgorithmE1EEvPiS3_Pl,(.L_x_109 - _Z20BlockPrefixSumKernelILi256ELi4ELN3cub18CUB_300001_SM_100018BlockScanAlgorithmE1EEvPiS3_Pl)
        .other          _Z20BlockPrefixSumKernelILi256ELi4ELN3cub18CUB_300001_SM_100018BlockScanAlgorithmE1EEvPiS3_Pl,@"STO_CUDA_ENTRY STV_DEFAULT"
_Z20BlockPrefixSumKernelILi256ELi4ELN3cub18CUB_300001_SM_100018BlockScanAlgorithmE1EEvPiS3_Pl:
.text._Z20BlockPrefixSumKernelILi256ELi4ELN3cub18CUB_300001_SM_100018BlockScanAlgorithmE1EEvPiS3_Pl:
        /* <DEDUP_REMOVED lines=12> */
[----:B------:R-:W-:Y:S01]  /*00c0*/  MOV R15, 0x400 ;  /* 0x00000400000f7802 */ /* 0x000fe20000000f00 */
[----:B------:R-:W0:Y:S01]  /*00d0*/  S2R R0, SR_CgaCtaId ;  /* 0x0000000000007919 */ /* 0x000e220000008800 */
[----:B------:R-:W1:Y:S02]  /*00e0*/  S2R R4, SR_LANEID ;  /* 0x0000000000047919 */ /* 0x000e640000000000 */
[----:B0-----:R-:W-:-:S02]  /*00f0*/  LEA R15, R0, R15, 0x18 ;  /* 0x0000000f000f7211 */ /* 0x001fc400078ec0ff */
[----:B------:R-:W-:Y:S01]  /*0100*/  LOP3.LUT R0, R14, 0x3e0, RZ, 0xc0, !PT ;  /* 0x000003e00e007812 */ /* 0x000fe200078ec0ff */
[----:B-1----:R-:W-:-:S04]  /*0110*/  IMAD.IADD R12, R5, 0x1, R4 ;  /* 0x00000001050c7824 */ /* 0x002fc800078e0204 */
[----:B------:R-:W-:Y:S01]  /*0120*/  IMAD.IADD R0, R0, 0x1, R4 ;  /* 0x0000000100007824 */ /* 0x000fe200078e0204 */
[----:B------:R-:W-:-:S03]  /*0130*/  LEA R12, R12, R15, 0x2 ;  /* 0x0000000f0c0c7211 */ /* 0x000fc600078e10ff */
[----:B------:R-:W-:Y:S02]  /*0140*/  IMAD R0, R0, 0x10, R15 ;  /* 0x0000001000007824 */ /* 0x000fe400078e020f */
[----:B--2---:R-:W-:Y:S04]  /*0150*/  STS [R12], R9 ;  /* 0x000000090c007388 */ /* 0x004fe80000000800 */
[----:B---3--:R-:W-:Y:S04]  /*0160*/  STS [R12+0x80], R11 ;  /* 0x0000800b0c007388 */ /* 0x008fe80000000800 */
[----:B----4-:R-:W-:Y:S04]  /*0170*/  STS [R12+0x100], R17 ;  /* 0x000100110c007388 */ /* 0x010fe80000000800 */
[----:B-----5:R-:W-:Y:S01]  /*0180*/  STS [R12+0x180], R19 ;  /* 0x000180130c007388 */ /* 0x020fe20000000800 */
[----:B------:R-:W-:-:S03]  /*0190*/  NOP ;  /* 0x0000000000007918 */ /* 0x000fc60000000000 */
[----:B------:R-:W0:Y:S01]  /*01a0*/  LDS.128 R4, [R0] ;  /* 0x0000000000047984 */ /* 0x000e220000000c00 */
[----:B------:R-:W-:Y:S01]  /*01b0*/  BAR.SYNC.DEFER_BLOCKING 0x0 ;  /* 0x0000000000007b1d */ /* 0x000fe20000010000 */
[----:B------:R-:W-:Y:S02]  /*01c0*/  CS2R R2, SR_CLOCKLO ;  /* 0x0000000000027805 */ /* 0x000fe40000015000 */
[----:B0-----:R-:W-:Y:S02]  /*01d0*/  IADD3 R5, PT, PT, R4, R5, RZ ;  /* 0x0000000504057210 */ /* 0x001fe40007ffe0ff */
[C---:B------:R-:W-:Y:S02]  /*01e0*/  ISETP.GT.U32.AND P0, PT, R14.reuse, 0x1f, PT ;  /* 0x0000001f0e00780c */ /* 0x040fe40003f04070 */
[----:B------:R-:W-:Y:S01]  /*01f0*/  LEA.HI R8, R14, R14, RZ, 0x1d ;  /* 0x0000000e0e087211 */ /* 0x000fe200078fe8ff */
[----:B------:R-:W-:-:S04]  /*0200*/  IMAD.IADD R6, R6, 0x1, R5 ;  /* 0x0000000106067824 */ /* 0x000fc800078e0205 */
[----:B------:R-:W-:Y:S01]  /*0210*/  IMAD R8, R8, 0x4, R15 ;  /* 0x0000000408087824 */ /* 0x000fe200078e020f */
[----:B------:R-:W-:-:S05]  /*0220*/  IADD3 R7, PT, PT, R7, R6, RZ ;  /* 0x0000000607077210 */ /* 0x000fca0007ffe0ff */
        /* <DEDUP_REMOVED lines=8> */
[----:B0-----:R-:W-:Y:S04]  /*02b0*/  LDS R7, [R9+0x1c] ;  /* 0x00001c0009077984 */ /* 0x001fe80000000800 */
[----:B------:R-:W0:Y:S04]  /*02c0*/  LDS R16, [R9+0x20] ;  /* 0x0000200009107984 */ /* 0x000e280000000800 */
[----:B------:R-:W-:Y:S04]  /*02d0*/  LDS R10, [R9+0x24] ;  /* 0x00002400090a7984 */ /* 0x000fe80000000800 */
[----:B------:R-:W2:Y:S04]  /*02e0*/  LDS R11, [R9+0x28] ;  /* 0x00002800090b7984 */ /* 0x000ea80000000800 */
[----:B------:R-:W3:Y:S01]  /*02f0*/  LDS R20, [R9+0x2c] ;  /* 0x00002c0009147984 */ /* 0x000ee20000000800 */
[----:B-1----:R-:W-:-:S04]  /*0300*/  IADD3 R21, PT, PT, R17, R18, R19 ;  /* 0x0000001211157210 */ /* 0x002fc80007ffe013 */
[----:B0-----:R-:W-:-:S04]  /*0310*/  IADD3 R21, PT, PT, R16, R21, R7 ;  /* 0x0000001510157210 */ /* 0x001fc80007ffe007 */
[----:B--2---:R-:W-:-:S05]  /*0320*/  IADD3 R21, PT, PT, R11, R21, R10 ;  /* 0x000000150b157210 */ /* 0x004fca0007ffe00a */
[----:B---3--:R-:W-:Y:S01]  /*0330*/  IMAD.IADD R20, R20, 0x1, R21 ;  /* 0x0000000114147824 */ /* 0x008fe200078e0215 */
[----:B------:R-:W-:Y:S06]  /*0340*/  BRA.DIV UR6, `(.L_x_27) ;  /* 0x0000000606047947 */ /* 0x000fec000b800000 */
[----:B------:R-:W0:Y:S02]  /*0350*/  SHFL.UP P0, R21, R20, 0x1, RZ ;  /* 0x0420000014157989 */ /* 0x000e2400000000ff */
[----:B0-----:R-:W-:-:S05]  /*0360*/  @P0 IMAD.IADD R21, R20, 0x1, R21 ;  /* 0x0000000114150824 */ /* 0x001fca00078e0215 */
[----:B------:R-:W0:Y:S02]  /*0370*/  SHFL.UP P0, R22, R21, 0x2, RZ ;  /* 0x0440000015167989 */ /* 0x000e2400000000ff */
[----:B0-----:R-:W-:-:S05]  /*0380*/  @P0 IADD3 R22, PT, PT, R21, R22, RZ ;  /* 0x0000001615160210 */ /* 0x001fca0007ffe0ff */
[----:B------:R-:W0:Y:S02]  /*0390*/  SHFL.UP P0, R23, R22, 0x4, RZ ;  /* 0x0480000016177989 */ /* 0x000e2400000000ff */
[----:B0-----:R-:W-:-:S05]  /*03a0*/  @P0 IMAD.IADD R23, R22, 0x1, R23 ;  /* 0x0000000116170824 */ /* 0x001fca00078e0217 */
[----:B------:R-:W0:Y:S02]  /*03b0*/  SHFL.UP P0, R24, R23, 0x8, RZ ;  /* 0x0500000017187989 */ /* 0x000e2400000000ff */
[----:B0-----:R-:W-:-:S05]  /*03c0*/  @P0 IMAD.IADD R24, R23, 0x1, R24 ;  /* 0x0000000117180824 */ /* 0x001fca00078e0218 */
[----:B------:R0:W1:Y:S02]  /*03d0*/  SHFL.UP P0, R25, R24, 0x10, RZ ;  /* 0x0600000018197989 */ /* 0x00006400000000ff */
.L_x_33:
[----:B-1----:R-:W-:Y:S01]  /*03e0*/  @P0 IADD3 R25, PT, PT, R24, R25, RZ ;  /* 0x0000001918190210 */ /* 0x002fe20007ffe0ff */
[----:B------:R-:W-:Y:S05]  /*03f0*/  WARPSYNC.ALL ;  /* 0x0000000000007948 */ /* 0x000fea0003800000 */
[----:B------:R-:W-:Y:S01]  /*0400*/  IMAD.IADD R20, R25, 0x1, -R20 ;  /* 0x0000000119147824 */ /* 0x000fe200078e0a14 */
[----:B------:R-:W-:-:S03]  /*0410*/  ISETP.NE.AND P0, PT, R14, RZ, PT ;  /* 0x000000ff0e00720c */ /* 0x000fc60003f05270 */
[----:B------:R-:W-:Y:S01]  /*0420*/  IMAD.IADD R19, R19, 0x1, R20 ;  /* 0x0000000113137824 */ /* 0x000fe200078e0214 */
[----:B------:R-:W-:Y:S04]  /*0430*/  STS [R9+0x10], R20 ;  /* 0x0000101409007388 */ /* 0x000fe80000000800 */
[----:B------:R-:W-:Y:S01]  /*0440*/  IADD3 R22, PT, PT, R18, R19, RZ ;  /* 0x0000001312167210 */ /* 0x000fe20007ffe0ff */
[----:B------:R-:W-:Y:S04]  /*0450*/  STS [R9+0x14], R19 ;  /* 0x0000141309007388 */ /* 0x000fe80000000800 */
[----:B------:R-:W1:Y:S01]  /*0460*/  SHFL.IDX PT, R18, R25, 0x1f, 0x1f ;  /* 0x03e01f0019127f89 */ /* 0x000e6200000e0000 */
[----:B0-----:R-:W-:-:S03]  /*0470*/  IMAD.IADD R24, R17, 0x1, R22 ;  /* 0x0000000111187824 */ /* 0x001fc600078e0216 */
[----:B------:R2:W-:Y:S01]  /*0480*/  STS [R9+0x18], R22 ;  /* 0x0000181609007388 */ /* 0x0005e20000000800 */
[----:B------:R-:W-:-:S03]  /*0490*/  IMAD.IADD R7, R7, 0x1, R24 ;  /* 0x0000000107077824 */ /* 0x000fc600078e0218 */
[----:B------:R2:W-:Y:S02]  /*04a0*/  STS [R9+0x1c], R24 ;  /* 0x00001c1809007388 */ /* 0x0005e40000000800 */
        /* <DEDUP_REMOVED lines=8> */
.L_x_26:
[----:B------:R-:W-:Y:S05]  /*0530*/  WARPSYNC.ALL ;  /* 0x0000000000007948 */ /* 0x000fea0003800000 */
[----:B------:R-:W-:Y:S06]  /*0540*/  BAR.SYNC.DEFER_BLOCKING 0x0 ;  /* 0x0000000000007b1d */ /* 0x000fec0000010000 */
[----:B0-----:R-:W0:Y:S04]  /*0550*/  LDS R8, [R8+0x10] ;  /* 0x0000100008087984 */ /* 0x001e280000000800 */
[----:B--2---:R-:W-:Y:S01]  /*0560*/  LDS R15, [R15+0x490] ;  /* 0x000490000f0f7984 */ /* 0x004fe20000000800 */
[----:B0-----:R-:W-:Y:S01]  /*0570*/  IADD3 R9, PT, PT, R4, R8, RZ ;  /* 0x0000000804097210 */ /* 0x001fe20007ffe0ff */
[----:B------:R-:W-:-:S02]  /*0580*/  IMAD.IADD R10, R5, 0x1, R8 ;  /* 0x00000001050a7824 */ /* 0x000fc400078e0208 */
        /* <DEDUP_REMOVED lines=18> */
[----:B------:R-:W-:-:S04]  /*06b0*/  IADD3 R2, P0, PT, R2, -R4, RZ ;  /* 0x8000000402027210 */ /* 0x000fc80007f1e0ff */
[----:B------:R-:W-:Y:S02]  /*06c0*/  IADD3.X R3, PT, PT, R3, ~R5, RZ, P0, !PT ;  /* 0x8000000503037210 */ /* 0x000fe400007fe4ff */
[----:B------:R-:W-:Y:S01]  /*06d0*/  IADD3 R5, P1, PT, RZ, -R2, RZ ;  /* 0x80000002ff057210 */ /* 0x000fe20007f3e0ff */
[----:B------:R-:W1:Y:S01]  /*06e0*/  LDC.64 R8, c[0x0][0x388] ;  /* 0x0000e200ff087b82 */ /* 0x000e620000000a00 */
[----:B------:R-:W-:-:S03]  /*06f0*/  ISETP.LT.AND P0, PT, R3, RZ, PT ;  /* 0x000000ff0300720c */ /* 0x000fc60003f01270 */
[----:B------:R-:W-:Y:S01]  /*0700*/  IMAD.X R0, RZ, RZ, ~R3, P1 ;  /* 0x000000ffff007224 */ /* 0x000fe200008e0e03 */
[----:B------:R-:W-:-:S04]  /*0710*/  SEL R2, R5, R2, P0 ;  /* 0x0000000205027207 */ /* 0x000fc80000000000 */
[----:B------:R-:W-:-:S05]  /*0720*/  SEL R3, R0, R3, P0 ;  /* 0x0000000300037207 */ /* 0x000fca0000000000 */
[----:B0-----:R-:W-:Y:S04]  /*0730*/  STG.E.64 desc[UR4][R6.64], R2 ;  /* 0x0000000206007986 */ /* 0x001fe8000c101b04 */
[----:B-1----:R-:W-:Y:S01]  /*0740*/  STG.E desc[UR4][R8.64+0x1000], R15 ;  /* 0x0010000f08007986 */ /* 0x002fe2000c101904 */
[----:B------:R-:W-:Y:S05]  /*0750*/  EXIT ;  /* 0x000000000000794d */ /* 0x000fea0003800000 */
.L_x_27:
[----:B------:R-:W-:Y:S02]  /*0760*/  HFMA2 R28, -RZ, RZ, 0, 5.9604644775390625e-08 ;  /* 0x00000001ff1c7431 */ /* 0x000fe400000001ff */
[----:B------:R-:W-:Y:S02]  /*0770*/  IMAD.MOV.U32 R27, RZ, RZ, R20 ;  /* 0x000000ffff1b7224 */ /* 0x000fe400078e0014 */
[----:B------:R-:W-:Y:S02]  /*0780*/  IMAD.MOV.U32 R29, RZ, RZ, RZ ;  /* 0x000000ffff1d7224 */ /* 0x000fe400078e00ff */
[----:B------:R-:W-:-:S07]  /*0790*/  IMAD.MOV.U32 R26, RZ, RZ, -0x1 ;  /* 0xffffffffff1a7424 */ /* 0x000fce00078e00ff */
[----:B------:R-:W-:Y:S05]  /*07a0*/  WARPSYNC.COLLECTIVE R26, `(.L_x_28) ;  /* 0x000000001a087348 */ /* 0x000fea0003c00000 */
[----:B------:R0:W1:Y:S02]  /*07b0*/  SHFL.UP P0, R25, R27, R28, R29 ;  /* 0x0400001c1b197389 */ /* 0x000064000000001d */
[----:B01----:R-:W-:Y:S05]  /*07c0*/  ENDCOLLECTIVE ;  /* 0x000000000000791b */ /* 0x003fea0003800000 */
.L_x_28:
[----:B------:R-:W-:Y:S01]  /*07d0*/  HFMA2 R28, -RZ, RZ, 0, 1.1920928955078125e-07 ;  /* 0x00000002ff1c7431 */ /* 0x000fe200000001ff */
[----:B------:R-:W-:-:S05]  /*07e0*/  MOV R21, R25 ;  /* 0x0000001900157202 */ /* 0x000fca0000000f00 */
[----:B------:R-:W-:-:S04]  /*07f0*/  @P0 IMAD.IADD R21, R20, 0x1, R21 ;  /* 0x0000000114150824 */ /* 0x000fc800078e0215 */
[----:B------:R-:W-:-:S07]  /*0800*/  IMAD.MOV.U32 R27, RZ, RZ, R21 ;  /* 0x000000ffff1b7224 */ /* 0x000fce00078e0015 */
[----:B------:R-:W-:Y:S05]  /*0810*/  WARPSYNC.COLLECTIVE R26, `(.L_x_29) ;  /* 0x000000001a087348 */ /* 0x000fea0003c00000 */
[----:B------:R0:W1:Y:S02]  /*0820*/  SHFL.UP P0, R25, R27, R28, R29 ;  /* 0x0400001c1b197389 */ /* 0x000064000000001d */
[----:B01----:R-:W-:Y:S05]  /*0830*/  ENDCOLLECTIVE ;  /* 0x000000000000791b */ /* 0x003fea0003800000 */
.L_x_29:
[----:B------:R-:W-:Y:S02]  /*0840*/  IMAD.MOV.U32 R28, RZ, RZ, 0x4 ;  /* 0x00000004ff1c7424 */ /* 0x000fe400078e00ff */
[----:B------:R-:W-:-:S04]  /*0850*/  IMAD.MOV.U32 R22, RZ, RZ, R25 ;  /* 0x000000ffff167224 */ /* 0x000fc800078e0019 */
[----:B------:R-:W-:-:S05]  /*0860*/  @P0 IMAD.IADD R22, R21, 0x1, R22 ;  /* 0x0000000115160824 */ /* 0x000fca00078e0216 */
[----:B------:R-:W-:-:S07]  /*0870*/  MOV R27, R22 ;  /* 0x00000016001b7202 */ /* 0x000fce0000000f00 */
[----:B------:R-:W-:Y:S05]  /*0880*/  WARPSYNC.COLLECTIVE R26, `(.L_x_30) ;  /* 0x000000001a087348 */ /* 0x000fea0003c00000 */
[----:B------:R0:W1:Y:S02]  /*0890*/  SHFL.UP P0, R25, R27, R28, R29 ;  /* 0x0400001c1b197389 */ /* 0x000064000000001d */
[----:B01----:R-:W-:Y:S05]  /*08a0*/  ENDCOLLECTIVE ;  /* 0x000000000000791b */ /* 0x003fea0003800000 */
.L_x_30:
[----:B------:R-:W-:Y:S02]  /*08b0*/  HFMA2 R28, -RZ, RZ, 0, 4.76837158203125e-07 ;  /* 0x00000008ff1c7431 */ /* 0x000fe400000001ff */
[----:B------:R-:W-:-:S05]  /*08c0*/  IMAD.MOV.U32 R23, RZ, RZ, R25 ;  /* 0x000000ffff177224 */ /* 0x000fca00078e0019 */
[----:B------:R-:W-:-:S05]  /*08d0*/  @P0 IADD3 R23, PT, PT, R22, R23, RZ ;  /* 0x0000001716170210 */ /* 0x000fca0007ffe0ff */
[----:B------:R-:W-:-:S07]  /*08e0*/  IMAD.MOV.U32 R27, RZ, RZ, R23 ;  /* 0x000000ffff1b7224 */ /* 0x000fce00078e0017 */
[----:B------:R-:W-:Y:S05]  /*08f0*/  WARPSYNC.COLLECTIVE R26, `(.L_x_31) ;  /* 0x000000001a087348 */ /* 0x000fea0003c00000 */
[----:B------:R0:W1:Y:S02]  /*0900*/  SHFL.UP P0, R25, R27, R28, R29 ;  /* 0x0400001c1b197389 */ /* 0x000064000000001d */
[----:B01----:R-:W-:Y:S05]  /*0910*/  ENDCOLLECTIVE ;  /* 0x000000000000791b */ /* 0x003fea0003800000 */
.L_x_31:
[----:B------:R-:W-:Y:S01]  /*0920*/  MOV R28, 0x10 ;  /* 0x00000010001c7802 */ /* 0x000fe20000000f00 */
[----:B------:R-:W-:-:S05]  /*0930*/  IMAD.MOV.U32 R24, RZ, RZ, R25 ;  /* 0x000000ffff187224 */ /* 0x000fca00078e0019 */
[----:B------:R-:W-:-:S05]  /*0940*/  @P0 IADD3 R24, PT, PT, R23, R24, RZ ;  /* 0x0000001817180210 */ /* 0x000fca0007ffe0ff */
[----:B------:R-:W-:-:S07]  /*0950*/  IMAD.MOV.U32 R27, RZ, RZ, R24 ;  /* 0x000000ffff1b7224 */ /* 0x000fce00078e0018 */
[----:B------:R-:W-:Y:S05]  /*0960*/  WARPSYNC.COLLECTIVE R26, `(.L_x_32) ;  /* 0x000000001a087348 */ /* 0x000fea0003c00000 */
[----:B------:R0:W1:Y:S02]  /*0970*/  SHFL.UP P0, R25, R27, R28, R29 ;  /* 0x0400001c1b197389 */ /* 0x000064000000001d */
[----:B01----:R-:W-:Y:S05]  /*0980*/  ENDCOLLECTIVE ;  /* 0x000000000000791b */ /* 0x003fea0003800000 */
.L_x_32:
[----:B------:R-:W-:Y:S05]  /*0990*/  BRA `(.L_x_33) ;  /* 0xfffffff800907947 */ /* 0x000fea000383ffff */
.L_x_34:
        /* <DEDUP_REMOVED lines=14> */
.L_x_109:


//--------------------- .text._Z20BlockPrefixSumKernelILi512ELi2ELN3cub18CUB_300001_SM_100018BlockScanAlgorithmE1EEvPiS3_Pl --------------------------
	.section	.text._Z20BlockPrefixSumKernelILi512ELi2ELN3cub18CUB_300001_SM_100018BlockScanAlgorithmE1EEvPiS3_Pl,"ax",@progbits
	.align	128
        .global         _Z20BlockPrefixSumKernelILi512ELi2ELN3cub18CUB_300001_SM_100018BlockScanAlgorithmE1EEvPiS3_Pl
        .type           _Z20BlockPrefixSumKernelILi512ELi2ELN3cub18CUB_300001_SM_100018BlockScanAlgorithmE1EEvPiS3_Pl,@function
        .size           _Z20BlockPrefixSumKernelILi512ELi2ELN3cub18CUB_300001_SM_100018BlockScanAlgorithmE1EEvPiS3_Pl,(.L_x_110 - _Z20BlockPrefixSumKernelILi512ELi2ELN3cub18CUB_300001_SM_100018BlockScanAlgorithmE1EEvPiS3_Pl)
        .other          _Z20BlockPrefixSumKernelILi512ELi2ELN3cub18CUB_300001_SM_100018BlockScanAlgorithmE1EEvPiS3_Pl,@"STO_CUDA_ENTRY STV_DEFAULT"
_Z20BlockPrefixSumKernelILi512ELi2ELN3cub18CUB_300001_SM_100018BlockScanAlgorithmE1EEvPiS3_Pl:
.text._Z20BlockPrefixSumKernelILi512ELi2ELN3cub18CUB_300001_SM_100018BlockScanAlgorithmE1EEvPiS3_Pl:
        /* <DEDUP_REMOVED lines=10> */
[----:B------:R-:W-:Y:S01]  /*00a0*/  MOV R7, 0x400 ;  /* 0x0000040000077802 */ /* 0x000fe20000000f00 */
[----:B------:R-:W0:Y:S01]  /*00b0*/  S2R R4, SR_CgaCtaId ;  /* 0x0000000000047919 */ /* 0x000e220000008800 */
[----:B------:R-:W1:Y:S02]  /*00c0*/  S2R R9, SR_LANEID ;  /* 0x0000000000097919 */ /* 0x000e640000000000 */
[----:B0-----:R-:W-:Y:S02]  /*00d0*/  LEA R7, R4, R7, 0x18 ;  /* 0x0000000704077211 */ /* 0x001fe400078ec0ff */
[----:B------:R-:W-:Y:S01]  /*00e0*/  LOP3.LUT R4, R0, 0x3e0, RZ, 0xc0, !PT ;  /* 0x000003e000047812 */ /* 0x000fe200078ec0ff */
[----:B-1----:R-:W-:-:S04]  /*00f0*/  IMAD.IADD R8, R5, 0x1, R9 ;  /* 0x0000000105087824 */ /* 0x002fc800078e0209 */
[----:B------:R-:W-:Y:S01]  /*0100*/  IMAD.IADD R4, R4, 0x1, R9 ;  /* 0x0000000104047824 */ /* 0x000fe200078e0209 */
[----:B------:R-:W-:-:S03]  /*0110*/  LEA R8, R8, R7, 0x2 ;  /* 0x0000000708087211 */ /* 0x000fc600078e10ff */
[----:B------:R-:W-:Y:S02]  /*0120*/  IMAD R9, R4, 0x8, R7 ;  /* 0x0000000804097824 */ /* 0x000fe400078e0207 */
[----:B--2---:R-:W-:Y:S04]  /*0130*/  STS [R8], R11 ;  /* 0x0000000b08007388 */ /* 0x004fe80000000800 */
[----:B---3--:R-:W-:Y:S01]  /*0140*/  STS [R8+0x80], R13 ;  /* 0x0000800d08007388 */ /* 0x008fe20000000800 */
[----:B------:R-:W-:-:S03]  /*0150*/  NOP ;  /* 0x0000000000007918 */ /* 0x000fc60000000000 */
[----:B------:R-:W0:Y:S01]  /*0160*/  LDS.64 R4, [R9] ;  /* 0x0000000009047984 */ /* 0x000e220000000a00 */
[----:B------:R-:W-:Y:S01]  /*0170*/  BAR.SYNC.DEFER_BLOCKING 0x0 ;  /* 0x0000000000007b1d */ /* 0x000fe20000010000 */
[----:B------:R-:W-:Y:S02]  /*0180*/  CS2R R2, SR_CLOCKLO ;  /* 0x0000000000027805 */ /* 0x000fe40000015000 */
[----:B------:R-:W-:Y:S01]  /*0190*/  ISETP.GT.U32.AND P0, PT, R0, 0x1f, PT ;  /* 0x0000001f0000780c */ /* 0x000fe20003f04070 */
[----:B0-----:R-:W-:Y:S01]  /*01a0*/  IMAD.IADD R10, R4, 0x1, R5 ;  /* 0x00000001040a7824 */ /* 0x001fe200078e0205 */
[----:B------:R-:W-:-:S04]  /*01b0*/  LEA.HI R12, R0, R0, RZ, 0x1c ;  /* 0x00000000000c7211 */ /* 0x000fc800078fe0ff */
[----:B------:R-:W-:-:S05]  /*01c0*/  LEA R5, R12, R7, 0x2 ;  /* 0x000000070c057211 */ /* 0x000fca00078e10ff */
        /* <DEDUP_REMOVED lines=17> */
[----:B------:R-:W5:Y:S01]  /*02e0*/  LDS R12, [R25+0x40] ;  /* 0x00004000190c7984 */ /* 0x000f620000000800 */
[----:B-1----:R-:W-:-:S03]  /*02f0*/  IADD3 R27, PT, PT, R22, R23, R24 ;  /* 0x00000017161b7210 */ /* 0x002fc60007ffe018 */
[----:B------:R-:W-:Y:S04]  /*0300*/  LDS R11, [R25+0x44] ;  /* 0x00004400190b7984 */ /* 0x000fe80000000800 */
[----:B0-----:R-:W0:Y:S01]  /*0310*/  LDS R10, [R25+0x48] ;  /* 0x00004800190a7984 */ /* 0x001e220000000800 */
[----:B--2---:R-:W-:-:S03]  /*0320*/  IADD3 R27, PT, PT, R20, R27, R21 ;  /* 0x0000001b141b7210 */ /* 0x004fc60007ffe015 */
[----:B------:R-:W1:Y:S01]  /*0330*/  LDS R26, [R25+0x4c] ;  /* 0x00004c00191a7984 */ /* 0x000e620000000800 */
[----:B---3--:R-:W-:-:S04]  /*0340*/  IADD3 R27, PT, PT, R18, R27, R19 ;  /* 0x0000001b121b7210 */ /* 0x008fc80007ffe013 */
[----:B----4-:R-:W-:-:S04]  /*0350*/  IADD3 R27, PT, PT, R16, R27, R17 ;  /* 0x0000001b101b7210 */ /* 0x010fc80007ffe011 */
[----:B-----5:R-:W-:-:S04]  /*0360*/  IADD3 R27, PT, PT, R14, R27, R15 ;  /* 0x0000001b0e1b7210 */ /* 0x020fc80007ffe00f */
[----:B------:R-:W-:-:S04]  /*0370*/  IADD3 R27, PT, PT, R12, R27, R13 ;  /* 0x0000001b0c1b7210 */ /* 0x000fc80007ffe00d */
[----:B0-----:R-:W-:-:S05]  /*0380*/  IADD3 R27, PT, PT, R10, R27, R11 ;  /* 0x0000001b0a1b7210 */ /* 0x001fca0007ffe00b */
[----:B-1----:R-:W-:Y:S01]  /*0390*/  IMAD.IADD R27, R26, 0x1, R27 ;  /* 0x000000011a1b7824 */ /* 0x002fe200078e021b */
        /* <DEDUP_REMOVED lines=10> */
.L_x_42:
[----:B-1----:R-:W-:Y:S01]  /*0440*/  @P0 IADD3 R26, PT, PT, R31, R26, RZ ;  /* 0x0000001a1f1a0210 */ /* 0x002fe20007ffe0ff */
[----:B------:R-:W-:Y:S05]  /*0450*/  WARPSYNC.ALL ;  /* 0x0000000000007948 */ /* 0x000fea0003800000 */
[----:B------:R-:W-:Y:S01]  /*0460*/  IMAD.IADD R27, R26, 0x1, -R27 ;  /* 0x000000011a1b7824 */ /* 0x000fe200078e0a1b */
[----:B------:R-:W-:Y:S01]  /*0470*/  ISETP.NE.AND P0, PT, R0, RZ, PT ;  /* 0x000000ff0000720c */ /* 0x000fe20003f05270 */
[----:B------:R-:W1:Y:S02]  /*0480*/  SHFL.IDX PT, R26, R26, 0x1f, 0x1f ;  /* 0x03e01f001a1a7f89 */ /* 0x000e6400000e0000 */
[----:B------:R-:W-:-:S02]  /*0490*/  IMAD.IADD R24, R24, 0x1, R27 ;  /* 0x0000000118187824 */ /* 0x000fc400078e021b */
[----:B------:R2:W-:Y:S03]  /*04a0*/  STS [R25+0x10], R27 ;  /* 0x0000101b19007388 */ /* 0x0005e60000000800 */
[----:B------:R-:W-:Y:S01]  /*04b0*/  IADD3 R23, PT, PT, R23, R24, RZ ;  /* 0x0000001817177210 */ /* 0x000fe20007ffe0ff */
[----:B------:R2:W-:Y:S04]  /*04c0*/  STS [R25+0x14], R24 ;  /* 0x0000141819007388 */ /* 0x0005e80000000800 */
[----:B------:R-:W-:Y:S01]  /*04d0*/  IMAD.IADD R22, R22, 0x1, R23 ;  /* 0x0000000116167824 */ /* 0x000fe200078e0217 */
[----:B------:R2:W-:Y:S03]  /*04e0*/  STS [R25+0x18], R23 ;  /* 0x0000181719007388 */ /* 0x0005e60000000800 */
[----:B------:R-:W-:Y:S01]  /*04f0*/  IMAD.IADD R21, R21, 0x1, R22 ;  /* 0x0000000115157824 */ /* 0x000fe200078e0216 */
[----:B------:R2:W-:Y:S04]  /*0500*/  STS [R25+0x1c], R22 ;  /* 0x00001c1619007388 */ /* 0x0005e80000000800 */
        /* <DEDUP_REMOVED lines=21> */
[----:B------:R2:W-:Y:S04]  /*0660*/  STS [R25+0x48], R11 ;  /* 0x0000480b19007388 */ /* 0x0005e80000000800 */
[----:B------:R2:W-:Y:S04]  /*0670*/  STS [R25+0x4c], R10 ;  /* 0x00004c0a19007388 */ /* 0x0005e80000000800 */
[----:B-1----:R2:W-:Y:S02]  /*0680*/  @!P0 STS [R7+0x890], R26 ;  /* 0x0008901a07008388 */ /* 0x0025e40000000800 */
.L_x_35:
[----:B------:R-:W-:Y:S05]  /*0690*/  WARPSYNC.ALL ;  /* 0x0000000000007948 */ /* 0x000fea0003800000 */
[----:B------:R-:W-:Y:S06]  /*06a0*/  BAR.SYNC.DEFER_BLOCKING 0x0 ;  /* 0x0000000000007b1d */ /* 0x000fec0000010000 */
[----:B--2---:R-:W1:Y:S04]  /*06b0*/  LDS R12, [R5+0x10] ;  /* 0x00001000050c7984 */ /* 0x004e680000000800 */
[----:B------:R2:W-:Y:S01]  /*06c0*/  LDS R15, [R7+0x890] ;  /* 0x00089000070f7984 */ /* 0x0005e20000000800 */
[----:B-1----:R-:W-:Y:S01]  /*06d0*/  IMAD.IADD R13, R4, 0x1, R12 ;  /* 0x00000001040d7824 */ /* 0x002fe200078e020c */
[----:B0-----:R-:W-:Y:S01]  /*06e0*/  CS2R R10, SR_CLOCKLO ;  /* 0x00000000000a7805 */ /* 0x001fe20000015000 */
[----:B------:R-:W-:Y:S01]  /*06f0*/  BAR.SYNC.DEFER_BLOCKING 0x0 ;  /* 0x0000000000007b1d */ /* 0x000fe20000010000 */
[----:B------:R-:W-:-:S07]  /*0700*/  ISETP.NE.AND P0, PT, R0, RZ, PT ;  /* 0x000000ff0000720c */ /* 0x000fce0003f05270 */
[----:B------:R-:W2:Y:S01]  /*0710*/  LDC.64 R4, c[0x0][0x388] ;  /* 0x0000e200ff047b82 */ /* 0x000ea20000000a00 */
[----:B------:R-:W-:Y:S01]  /*0720*/  STS.64 [R9], R12 ;  /* 0x0000000c09007388 */ /* 0x000fe20000000a00 */
[----:B------:R-:W-:-:S03]  /*0730*/  NOP ;  /* 0x0000000000007918 */ /* 0x000fc60000000000 */
[----:B------:R-:W0:Y:S01]  /*0740*/  LDS R17, [R8] ;  /* 0x0000000008117984 */ /* 0x000e220000000800 */
[----:B--2---:R-:W-:-:S03]  /*0750*/  IMAD.WIDE.U32 R6, R6, 0x4, R4 ;  /* 0x0000000406067825 */ /* 0x004fc600078e0004 */
[----:B------:R-:W1:Y:S04]  /*0760*/  LDS R19, [R8+0x80] ;  /* 0x0000800008137984 */ /* 0x000e680000000800 */
[----:B0-----:R0:W-:Y:S04]  /*0770*/  STG.E desc[UR4][R6.64], R17 ;  /* 0x0000001106007986 */ /* 0x0011e8000c101904 */
[----:B-1----:R0:W-:Y:S01]  /*0780*/  STG.E desc[UR4][R6.64+0x80], R19 ;  /* 0x0000801306007986 */ /* 0x0021e2000c101904 */
[----:B------:R-:W-:Y:S05]  /*0790*/  @P0 EXIT ;  /* 0x000000000000094d */ /* 0x000fea0003800000 */
[----:B------:R-:W1:Y:S01]  /*07a0*/  LDC.64 R4, c[0x0][0x390] ;  /* 0x0000e400ff047b82 */ /* 0x000e620000000a00 */
[----:B------:R-:W-:-:S04]  /*07b0*/  IADD3 R2, P0, PT, R2, -R10, RZ ;  /* 0x8000000a02027210 */ /* 0x000fc80007f1e0ff */
[----:B------:R-:W-:Y:S02]  /*07c0*/  IADD3.X R3, PT, PT, R3, ~R11, RZ, P0, !PT ;  /* 0x8000000b03037210 */ /* 0x000fe400007fe4ff */
[----:B------:R-:W-:Y:S01]  /*07d0*/  IADD3 R9, P1, PT, RZ, -R2, RZ ;  /* 0x80000002ff097210 */ /* 0x000fe20007f3e0ff */
[----:B0-----:R-:W0:Y:S01]  /*07e0*/  LDC.64 R6, c[0x0][0x388] ;  /* 0x0000e200ff067b82 */ /* 0x001e220000000a00 */
[----:B------:R-:W-:-:S03]  /*07f0*/  ISETP.LT.AND P0, PT, R3, RZ, PT ;  /* 0x000000ff0300720c */ /* 0x000fc60003f01270 */
[----:B------:R-:W-:Y:S01]  /*0800*/  IMAD.X R0, RZ, RZ, ~R3, P1 ;  /* 0x000000ffff007224 */ /* 0x000fe200008e0e03 */
[----:B------:R-:W-:-:S04]  /*0810*/  SEL R2, R9, R2, P0 ;  /* 0x0000000209027207 */ /* 0x000fc80000000000 */
[----:B------:R-:W-:-:S05]  /*0820*/  SEL R3, R0, R3, P0 ;  /* 0x0000000300037207 */ /* 0x000fca0000000000 */
[----:B-1----:R-:W-:Y:S04]  /*0830*/  STG.E.64 desc[UR4][R4.64], R2 ;  /* 0x0000000204007986 */ /* 0x002fe8000c101b04 */
[----:B0-----:R-:W-:Y:S01]  /*0840*/  STG.E desc[UR4][R6.64+0x1000], R15 ;  /* 0x0010000f06007986 */ /* 0x001fe2000c101904 */
[----:B------:R-:W-:Y:S05]  /*0850*/  EXIT ;  /* 0x000000000000794d */ /* 0x000fea0003800000 */
.L_x_36:
[----:B------:R-:W-:Y:S02]  /*0860*/  HFMA2 R34, -RZ, RZ, 0, 5.9604644775390625e-08 ;  /* 0x00000001ff227431 */ /* 0x000fe400000001ff */
[----:B------:R-:W-:Y:S02]  /*0870*/  IMAD.MOV.U32 R33, RZ, RZ, R27 ;  /* 0x000000ffff217224 */ /* 0x000fe400078e001b */
[----:B------:R-:W-:Y:S02]  /*0880*/  IMAD.MOV.U32 R35, RZ, RZ, RZ ;  /* 0x000000ffff237224 */ /* 0x000fe400078e00ff */
[----:B------:R-:W-:-:S07]  /*0890*/  IMAD.MOV.U32 R32, RZ, RZ, -0x1 ;  /* 0xffffffffff207424 */ /* 0x000fce00078e00ff */
[----:B------:R-:W-:Y:S05]  /*08a0*/  WARPSYNC.COLLECTIVE R32, `(.L_x_37) ;  /* 0x0000000020087348 */ /* 0x000fea0003c00000 */
[----:B------:R0:W1:Y:S02]  /*08b0*/  SHFL.UP P0, R26, R33, R34, R35 ;  /* 0x04000022211a7389 */ /* 0x0000640000000023 */
[----:B01----:R-:W-:Y:S05]  /*08c0*/  ENDCOLLECTIVE ;  /* 0x000000000000791b */ /* 0x003fea0003800000 */
.L_x_37:
[----:B------:R-:W-:Y:S01]  /*08d0*/  HFMA2 R34, -RZ, RZ, 0, 1.1920928955078125e-07 ;  /* 0x00000002ff227431 */ /* 0x000fe200000001ff */
[----:B------:R-:W-:-:S05]  /*08e0*/  MOV R28, R26 ;  /* 0x0000001a001c7202 */ /* 0x000fca0000000f00 */
[----:B------:R-:W-:-:S04]  /*08f0*/  @P0 IMAD.IADD R28, R27, 0x1, R28 ;  /* 0x000000011b1c0824 */ /* 0x000fc800078e021c */
[----:B------:R-:W-:-:S07]  /*0900*/  IMAD.MOV.U32 R33, RZ, RZ, R28 ;  /* 0x000000ffff217224 */ /* 0x000fce00078e001c */
[----:B------:R-:W-:Y:S05]  /*0910*/  WARPSYNC.COLLECTIVE R32, `(.L_x_38) ;  /* 0x0000000020087348 */ /* 0x000fea0003c00000 */
[----:B------:R0:W1:Y:S02]  /*0920*/  SHFL.UP P0, R26, R33, R34, R35 ;  /* 0x04000022211a7389 */ /* 0x0000640000000023 */
[----:B01----:R-:W-:Y:S05]  /*0930*/  ENDCOLLECTIVE ;  /* 0x000000000000791b */ /* 0x003fea0003800000 */
.L_x_38:
[----:B------:R-:W-:Y:S02]  /*0940*/  IMAD.MOV.U32 R34, RZ, RZ, 0x4 ;  /* 0x00000004ff227424 */ /* 0x000fe400078e00ff */
[----:B------:R-:W-:-:S04]  /*0950*/  IMAD.MOV.U32 R29, RZ, RZ, R26 ;  /* 0x000000ffff1d7224 */ /* 0x000fc800078e001a */
[----:B------:R-:W-:-:S05]  /*0960*/  @P0 IMAD.IADD R29, R28, 0x1, R29 ;  /* 0x000000011c1d0824 */ /* 0x000fca00078e021d */
[----:B------:R-:W-:-:S07]  /*0970*/  MOV R33, R29 ;  /* 0x0000001d00217202 */ /* 0x000fce0000000f00 */
[----:B------:R-:W-:Y:S05]  /*0980*/  WARPSYNC.COLLECTIVE R32, `(.L_x_39) ;  /* 0x0000000020087348 */ /* 0x000fea0003c00000 */
[----:B------:R0:W1:Y:S02]  /*0990*/  SHFL.UP P0, R26, R33, R34, R35 ;  /* 0x04000022211a7389 */ /* 0x0000640000000023 */
[----:B01----:R-:W-:Y:S05]  /*09a0*/  ENDCOLLECTIVE ;  /* 0x000000000000791b */ /* 0x003fea0003800000 */
.L_x_39:
[----:B------:R-:W-:Y:S02]  /*09b0*/  IMAD.MOV.U32 R34, RZ, RZ, 0x8 ;  /* 0x00000008ff227424 */ /* 0x000fe400078e00ff */
[----:B------:R-:W-:-:S05]  /*09c0*/  IMAD.MOV.U32 R30, RZ, RZ, R26 ;  /* 0x000000ffff1e7224 */ /* 0x000fca00078e001a */
[----:B------:R-:W-:-:S05]  /*09d0*/  @P0 IADD3 R30, PT, PT, R29, R30, RZ ;  /* 0x0000001e1d1e0210 */ /* 0x000fca0007ffe0ff */
[----:B------:R-:W-:-:S07]  /*09e0*/  IMAD.MOV.U32 R33, RZ, RZ, R30 ;  /* 0x000000ffff217224 */ /* 0x000fce00078e001e */
[----:B------:R-:W-:Y:S05]  /*09f0*/  WARPSYNC.COLLECTIVE R32, `(.L_x_40) ;  /* 0x0000000020087348 */ /* 0x000fea0003c00000 */
[----:B------:R0:W1:Y:S02]  /*0a00*/  SHFL.UP P0, R26, R33, R34, R35 ;  /* 0x04000022211a7389 */ /* 0x0000640000000023 */
[----:B01----:R-:W-:Y:S05]  /*0a10*/  ENDCOLLECTIVE ;  /* 0x000000000000791b */ /* 0x003fea0003800000 */
.L_x_40:
[----:B------:R-:W-:Y:S01]  /*0a20*/  HFMA2 R34, -RZ, RZ, 0, 9.5367431640625e-07 ;  /* 0x00000010ff227431 */ /* 0x000fe200000001ff */
[----:B------:R-:W-:-:S05]  /*0a30*/  MOV R31, R26 ;  /* 0x0000001a001f7202 */ /* 0x000fca0000000f00 */
[----:B------:R-:W-:-:S04]  /*0a40*/  @P0 IMAD.IADD R31, R30, 0x1, R31 ;  /* 0x000000011e1f0824 */ /* 0x000fc800078e021f */
[----:B------:R-:W-:-:S07]  /*0a50*/  IMAD.MOV.U32 R33, RZ, RZ, R31 ;  /* 0x000000ffff217224 */ /* 0x000fce00078e001f */
[----:B------:R-:W-:Y:S05]  /*0a60*/  WARPSYNC.COLLECTIVE R32, `(.L_x_41) ;  /* 0x0000000020087348 */ /* 0x000fea0003c00000 */
[----:B------:R0:W1:Y:S02]  /*0a70*/  SHFL.UP P0, R26, R33, R34, R35 ;  /* 0x04000022211a7389 */ /* 0x0000640000000023 */
[----:B01----:R-:W-:Y:S05]  /*0a80*/  ENDCOLLECTIVE ;  /* 0x000000000000791b */ /* 0x003fea0003800000 */
.L_x_41:
[----:B------:R-:W-:Y:S05]  /*0a90*/  BRA `(.L_x_42) ;  /* 0xfffffff800687947 */ /* 0x000fea000383ffff */
.L_x_43:
        /* <DEDUP_REMOVED lines=14> */
.L_x_110:


//--------------------- .text._Z20BlockPrefixSumKernelILi1024ELi1ELN3cub18CUB_300001_SM_100018BlockScanAlgorithmE1EEvPiS3_Pl --------------------------
	.section	.text._Z20BlockPrefixSumKernelILi1024ELi1ELN3cub18CUB_300001_SM_100018BlockScanAlgorithmE1EEvPiS3_Pl,"ax",@progbits
	.align	128
        .global         _Z20BlockPrefixSumKernelILi1024ELi1ELN3cub18CUB_300001_SM_100018BlockScanAlgorithmE1EEvPiS3_Pl
        .type           _Z20BlockPrefixSumKernelILi1024ELi1ELN3cub18CUB_300001_SM_100018BlockScanAlgorithmE1EEvPiS3_Pl,@function
        .size           _Z20BlockPrefixSumKernelILi1024ELi1ELN3cub18CUB_300001_SM_100018BlockScanAlgorithmE1EEvPiS3_Pl,(.L_x_111 - _Z20BlockPrefixSumKernelILi1024ELi1ELN3cub18CUB_300001_SM_100018BlockScanAlgorithmE1EEvPiS3_Pl)
        .other          _Z20BlockPrefixSumKernelILi1024ELi1ELN3cub18CUB_300001_SM_100018BlockScanAlgorithmE1EEvPiS3_Pl,@"STO_CUDA_ENTRY STV_DEFAULT"
_Z20BlockPrefixSumKernelILi1024ELi1ELN3cub18CUB_300001_SM_100018BlockScanAlgorithmE1EEvPiS3_Pl:
.text._Z20BlockPrefixSumKernelILi1024ELi1ELN3cub18CUB_300001_SM_100018BlockScanAlgorithmE1EEvPiS3_Pl:
[----:B------:R-:W-:Y:S01]  /*0000*/  LDC R1, c[0x0][0x37c] ;  /* 0x0000df00ff017b82 */ /* 0x000fe20000000800 */
[----:B------:R-:W0:Y:S07]  /*0010*/  S2R R0, SR_TID.X ;  /* 0x0000000000007919 */ /* 0x000e2e0000002100 */
[----:B------:R-:W0:Y:S01]  /*0020*/  LDC.64 R2, c[0x0][0x380] ;  /* 0x0000e000ff027b82 */ /* 0x000e220000000a00 */
[----:B------:R-:W1:Y:S01]  /*0030*/  LDCU.64 UR4, c[0x0][0x358] ;  /* 0x00006b00ff0477ac */ /* 0x000e620008000a00 */
[----:B0-----:R-:W-:-:S06]  /*0040*/  IMAD.WIDE.U32 R2, R0, 0x4, R2 ;  /* 0x0000000400027825 */ /* 0x001fcc00078e0002 */
[----:B-1----:R-:W2:Y:S01]  /*0050*/  LDG.E R3, desc[UR4][R2.64] ;  /* 0x0000000402037981 */ /* 0x002ea2000c1e1900 */
[----:B------:R-:W-:Y:S02]  /*0060*/  MOV R5, 0x400 ;  /* 0x0000040000057802 */ /* 0x000fe40000000f00 */
[----:B------:R-:W-:Y:S01]  /*0070*/  LOP3.LUT R4, R0, 0x3e0, RZ, 0xc0, !PT ;  /* 0x000003e000047812 */ /* 0x000fe200078ec0ff */
[----:B------:R-:W0:Y:S01]  /*0080*/  S2R R6, SR_CgaCtaId ;  /* 0x0000000000067919 */ /* 0x000e220000008800 */
[----:B------:R-:W1:Y:S01]  /*0090*/  S2R R7, SR_LANEID ;  /* 0x0000000000077919 */ /* 0x000e620000000000 */
[----:B0-----:R-:W-:Y:S02]  /*00a0*/  LEA R5, R6, R5, 0x18 ;  /* 0x0000000506057211 */ /* 0x001fe400078ec0ff */
[----:B-1----:R-:W-:-:S04]  /*00b0*/  IMAD.IADD R4, R4, 0x1, R7 ;  /* 0x0000000104047824 */ /* 0x002fc800078e0207 */
[----:B------:R-:W-:-:S05]  /*00c0*/  IMAD R4, R4, 0x4, R5 ;  /* 0x0000000404047824 */ /* 0x000fca00078e0205 */
[----:B--2---:R0:W-:Y:S01]  /*00d0*/  STS [R4], R3 ;  /* 0x0000000304007388 */ /* 0x0041e20000000800 */
[----:B------:R-:W-:-:S03]  /*00e0*/  NOP ;  /* 0x0000000000007918 */ /* 0x000fc60000000000 */
[----:B------:R-:W1:Y:S01]  /*00f0*/  LDS R6, [R4] ;  /* 0x0000000004067984 */ /* 0x000e620000000800 */
[----:B------:R-:W-:Y:S01]  /*0100*/  BAR.SYNC.DEFER_BLOCKING 0x0 ;  /* 0x0000000000007b1d */ /* 0x000fe20000010000 */
[----:B0-----:R-:W-:Y:S02]  /*0110*/  CS2R R2, SR_CLOCKLO ;  /* 0x0000000000027805 */ /* 0x001fe40000015000 */
[C---:B------:R-:W-:Y:S02]  /*0120*/  ISETP.GT.U32.AND P0, PT, R0.reuse, 0x1f, PT ;  /* 0x0000001f0000780c */ /* 0x040fe40003f04070 */
[----:B------:R-:W-:-:S05]  /*0130*/  LEA.HI R8, R0, R0, RZ, 0x1b ;  /* 0x0000000000087211 */ /* 0x000fca00078fd8ff */
[----:B------:R-:W-:-:S05]  /*0140*/  IMAD R7, R8, 0x4, R5 ;  /* 0x0000000408077824 */ /* 0x000fca00078e0205 */
[----:B-1----:R0:W-:Y:S01]  /*0150*/  STS [R7+0x10], R6 ;  /* 0x0000100607007388 */ /* 0x0021e20000000800 */
        /* <DEDUP_REMOVED lines=19> */
[----:B------:R-:W1:Y:S01]  /*0290*/  LDS R22, [R8+0x48] ;  /* 0x0000480008167984 */ /* 0x000e620000000800 */
[----:B--2---:R-:W-:-:S03]  /*02a0*/  IADD3 R9, PT, PT, R38, R9, R29 ;  /* 0x0000000926097210 */ /* 0x004fc60007ffe01d */
[----:B0-----:R-:W-:Y:S04]  /*02b0*/  LDS R6, [R8+0x4c] ;  /* 0x00004c0008067984 */ /* 0x001fe80000000800 */
[----:B------:R-:W0:Y:S01]  /*02c0*/  LDS R7, [R8+0x50] ;  /* 0x0000500008077984 */ /* 0x000e220000000800 */
[----:B---3--:R-:W-:-:S03]  /*02d0*/  IADD3 R9, PT, PT, R36, R9, R37 ;  /* 0x0000000924097210 */ /* 0x008fc60007ffe025 */
[----:B------:R-:W-:Y:S04]  /*02e0*/  LDS R19, [R8+0x54] ;  /* 0x0000540008137984 */ /* 0x000fe80000000800 */
[----:B------:R-:W2:Y:S01]  /*02f0*/  LDS R18, [R8+0x58] ;  /* 0x0000580008127984 */ /* 0x000ea20000000800 */
[----:B----4-:R-:W-:-:S03]  /*0300*/  IADD3 R9, PT, PT, R32, R9, R34 ;  /* 0x0000000920097210 */ /* 0x010fc60007ffe022 */
[----:B------:R-:W-:Y:S04]  /*0310*/  LDS R10, [R8+0x5c] ;  /* 0x00005c00080a7984 */ /* 0x000fe80000000800 */
[----:B------:R-:W3:Y:S01]  /*0320*/  LDS R17, [R8+0x60] ;  /* 0x0000600008117984 */ /* 0x000ee20000000800 */
[----:B-----5:R-:W-:-:S03]  /*0330*/  IADD3 R12, PT, PT, R30, R9, R43 ;  /* 0x000000091e0c7210 */ /* 0x020fc60007ffe02b */
[----:B------:R-:W-:Y:S04]  /*0340*/  LDS R31, [R8+0x64] ;  /* 0x00006400081f7984 */ /* 0x000fe80000000800 */
[----:B------:R-:W4:Y:S01]  /*0350*/  LDS R26, [R8+0x68] ;  /* 0x00006800081a7984 */ /* 0x000f220000000800 */
[----:B------:R-:W-:-:S03]  /*0360*/  IADD3 R12, PT, PT, R28, R12, R41 ;  /* 0x0000000c1c0c7210 */ /* 0x000fc60007ffe029 */
[----:B------:R-:W-:Y:S04]  /*0370*/  LDS R25, [R8+0x6c] ;  /* 0x00006c0008197984 */ /* 0x000fe80000000800 */
[----:B------:R-:W5:Y:S01]  /*0380*/  LDS R24, [R8+0x70] ;  /* 0x0000700008187984 */ /* 0x000f620000000800 */
[----:B-1----:R-:W-:-:S03]  /*0390*/  IADD3 R12, PT, PT, R22, R12, R23 ;  /* 0x0000000c160c7210 */ /* 0x002fc60007ffe017 */
[----:B------:R-:W-:Y:S04]  /*03a0*/  LDS R21, [R8+0x74] ;  /* 0x0000740008157984 */ /* 0x000fe80000000800 */
[----:B------:R-:W1:Y:S01]  /*03b0*/  LDS R20, [R8+0x78] ;  /* 0x0000780008147984 */ /* 0x000e620000000800 */
[----:B0-----:R-:W-:-:S03]  /*03c0*/  IADD3 R12, PT, PT, R7, R12, R6 ;  /* 0x0000000c070c7210 */ /* 0x001fc60007ffe006 */
[----:B------:R-:W-:Y:S04]  /*03d0*/  LDS R16, [R8+0x7c] ;  /* 0x00007c0008107984 */ /* 0x000fe80000000800 */
[----:B------:R-:W0:Y:S01]  /*03e0*/  LDS R13, [R8+0x80] ;  /* 0x00008000080d7984 */ /* 0x000e220000000800 */
[----:B--2---:R-:W-:-:S03]  /*03f0*/  IADD3 R12, PT, PT, R18, R12, R19 ;  /* 0x0000000c120c7210 */ /* 0x004fc60007ffe013 */
[----:B------:R-:W-:Y:S04]  /*0400*/  LDS R14, [R8+0x84] ;  /* 0x00008400080e7984 */ /* 0x000fe80000000800 */
[----:B------:R-:W2:Y:S01]  /*0410*/  LDS R11, [R8+0x88] ;  /* 0x00008800080b7984 */ /* 0x000ea20000000800 */
[----:B---3--:R-:W-:-:S03]  /*0420*/  IADD3 R12, PT, PT, R17, R12, R10 ;  /* 0x0000000c110c7210 */ /* 0x008fc60007ffe00a */
[----:B------:R-:W3:Y:S01]  /*0430*/  LDS R9, [R8+0x8c] ;  /* 0x00008c0008097984 */ /* 0x000ee20000000800 */
[----:B----4-:R-:W-:-:S04]  /*0440*/  IADD3 R12, PT, PT, R26, R12, R31 ;  /* 0x0000000c1a0c7210 */ /* 0x010fc80007ffe01f */
[----:B-----5:R-:W-:-:S04]  /*0450*/  IADD3 R12, PT, PT, R24, R12, R25 ;  /* 0x0000000c180c7210 */ /* 0x020fc80007ffe019 */
[----:B-1----:R-:W-:-:S04]  /*0460*/  IADD3 R12, PT, PT, R20, R12, R21 ;  /* 0x0000000c140c7210 */ /* 0x002fc80007ffe015 */
[----:B0-----:R-:W-:-:S04]  /*0470*/  IADD3 R12, PT, PT, R13, R12, R16 ;  /* 0x0000000c0d0c7210 */ /* 0x001fc80007ffe010 */
[----:B--2---:R-:W-:-:S04]  /*0480*/  IADD3 R12, PT, PT, R11, R12, R14 ;  /* 0x0000000c0b0c7210 */ /* 0x004fc80007ffe00e */
[----:B---3--:R-:W-:Y:S01]  /*0490*/  IADD3 R9, PT, PT, R9, R12, RZ ;  /* 0x0000000c09097210 */ /* 0x008fe20007ffe0ff */
[----:B------:R-:W-:Y:S06]  /*04a0*/  BRA.DIV UR6, `(.L_x_45) ;  /* 0x0000000606a87947 */ /* 0x000fec000b800000 */
[----:B------:R-:W0:Y:S02]  /*04b0*/  SHFL.UP P0, R35, R9, 0x1, RZ ;  /* 0x0420000009237989 */ /* 0x000e2400000000ff */
[----:B0-----:R-:W-:-:S05]  /*04c0*/  @P0 IMAD.IADD R35, R9, 0x1, R35 ;  /* 0x0000000109230824 */ /* 0x001fca00078e0223 */
[----:B------:R-:W0:Y:S02]  /*04d0*/  SHFL.UP P0, R39, R35, 0x2, RZ ;  /* 0x0440000023277989 */ /* 0x000e2400000000ff */
[----:B0-----:R-:W-:-:S05]  /*04e0*/  @P0 IMAD.IADD R39, R35, 0x1, R39 ;  /* 0x0000000123270824 */ /* 0x001fca00078e0227 */
[----:B------:R-:W0:Y:S02]  /*04f0*/  SHFL.UP P0, R45, R39, 0x4, RZ ;  /* 0x04800000272d7989 */ /* 0x000e2400000000ff */
[----:B0-----:R-:W-:-:S05]  /*0500*/  @P0 IMAD.IADD R45, R39, 0x1, R45 ;  /* 0x00000001272d0824 */ /* 0x001fca00078e022d */
[----:B------:R-:W0:Y:S02]  /*0510*/  SHFL.UP P0, R35, R45, 0x8, RZ ;  /* 0x050000002d237989 */ /* 0x000e2400000000ff */
[----:B0-----:R-:W-:-:S05]  /*0520*/  @P0 IADD3 R35, PT, PT, R45, R35, RZ ;  /* 0x000000232d230210 */ /* 0x001fca0007ffe0ff */
[----:B------:R0:W1:Y:S02]  /*0530*/  SHFL.UP P0, R12, R35, 0x10, RZ ;  /* 0x06000000230c7989 */ /* 0x00006400000000ff */
.L_x_51:
[----:B-1----:R-:W-:Y:S01]  /*0540*/  @P0 IMAD.IADD R12, R35, 0x1, R12 ;  /* 0x00000001230c0824 */ /* 0x002fe200078e020c */
[----:B------:R-:W-:Y:S05]  /*0550*/  WARPSYNC.ALL ;  /* 0x0000000000007948 */ /* 0x000fea0003800000 */
[----:B------:R-:W-:Y:S01]  /*0560*/  IMAD.IADD R15, R12, 0x1, -R9 ;  /* 0x000000010c0f7824 */ /* 0x000fe200078e0a09 */
[----:B------:R-:W-:Y:S01]  /*0570*/  ISETP.NE.AND P0, PT, R0, RZ, PT ;  /* 0x000000ff0000720c */ /* 0x000fe20003f05270 */
[----:B------:R-:W1:Y:S02]  /*0580*/  SHFL.IDX PT, R12, R12, 0x1f, 0x1f ;  /* 0x03e01f000c0c7f89 */ /* 0x000e6400000e0000 */
[----:B0-----:R-:W-:-:S02]  /*0590*/  IMAD.IADD R35, R42, 0x1, R15 ;  /* 0x000000012a237824 */ /* 0x001fc400078e020f */
[----:B------:R-:W-:Y:S03]  /*05a0*/  STS [R8+0x10], R15 ;  /* 0x0000100f08007388 */ /* 0x000fe60000000800 */
[----:B------:R-:W-:Y:S01]  /*05b0*/  IADD3 R33, PT, PT, R33, R35, RZ ;  /* 0x0000002321217210 */ /* 0x000fe20007ffe0ff */
[----:B------:R-:W-:Y:S04]  /*05c0*/  STS [R8+0x14], R35 ;  /* 0x0000142308007388 */ /* 0x000fe80000000800 */
[----:B------:R-:W-:Y:S01]  /*05d0*/  IMAD.IADD R9, R40, 0x1, R33 ;  /* 0x0000000128097824 */ /* 0x000fe200078e0221 */
[----:B------:R-:W-:Y:S03]  /*05e0*/  STS [R8+0x18], R33 ;  /* 0x0000182108007388 */ /* 0x000fe60000000800 */
        /* <DEDUP_REMOVED lines=46> */
[----:B0-----:R-:W-:Y:S01]  /*08d0*/  IMAD.IADD R9, R20, 0x1, R21 ;  /* 0x0000000114097824 */ /* 0x001fe200078e0215 */
        /* <DEDUP_REMOVED lines=9> */
[----:B------:R2:W-:Y:S04]  /*0970*/  STS [R8+0x8c], R11 ;  /* 0x00008c0b08007388 */ /* 0x0005e80000000800 */
[----:B-1----:R2:W-:Y:S02]  /*0980*/  @!P0 STS [R5+0x1090], R12 ;  /* 0x0010900c05008388 */ /* 0x0025e40000000800 */
.L_x_44:
[----:B0-2---:R-:W-:Y:S01]  /*0990*/  LEA.HI R6, R0, R0, RZ, 0x1b ;  /* 0x0000000000067211 */ /* 0x005fe200078fd8ff */
[----:B------:R-:W-:Y:S05]  /*09a0*/  WARPSYNC.ALL ;  /* 0x0000000000007948 */ /* 0x000fea0003800000 */
[----:B------:R-:W-:Y:S01]  /*09b0*/  IMAD R6, R6, 0x4, R5 ;  /* 0x0000000406067824 */ /* 0x000fe200078e0205 */
[----:B------:R-:W-:Y:S06]  /*09c0*/  BAR.SYNC.DEFER_BLOCKING 0x0 ;  /* 0x0000000000007b1d */ /* 0x000fec0000010000 */
[----:B------:R0:W1:Y:S04]  /*09d0*/  LDS R11, [R6+0x10] ;  /* 0x00001000060b7984 */ /* 0x0000680000000800 */
[----:B------:R-:W-:Y:S01]  /*09e0*/  LDS R13, [R5+0x1090] ;  /* 0x00109000050d7984 */ /* 0x000fe20000000800 */
[----:B------:R-:W-:Y:S01]  /*09f0*/  CS2R R8, SR_CLOCKLO ;  /* 0x0000000000087805 */ /* 0x000fe20000015000 */
[----:B------:R-:W-:Y:S01]  /*0a00*/  BAR.SYNC.DEFER_BLOCKING 0x0 ;  /* 0x0000000000007b1d */ /* 0x000fe20000010000 */
[----:B------:R-:W-:-:S07]  /*0a10*/  ISETP.NE.AND P0, PT, R0, RZ, PT ;  /* 0x000000ff0000720c */ /* 0x000fce0003f05270 */
[----:B0-----:R-:W0:Y:S01]  /*0a20*/  LDC.64 R6, c[0x0][0x388] ;  /* 0x0000e200ff067b82 */ /* 0x001e220000000a00 */
[----:B-1----:R-:W-:Y:S01]  /*0a30*/  STS [R4], R11 ;  /* 0x0000000b04007388 */ /* 0x002fe20000000800 */
[----:B------:R-:W-:-:S03]  /*0a40*/  NOP ;  /* 0x0000000000007918 */ /* 0x000fc60000000000 */
[----:B------:R-:W1:Y:S01]  /*0a50*/  LDS R5, [R4] ;  /* 0x0000000004057984 */ /* 0x000e620000000800 */
[----:B0-----:R-:W-:-:S05]  /*0a60*/  IMAD.WIDE.U32 R6, R0, 0x4, R6 ;  /* 0x0000000400067825 */ /* 0x001fca00078e0006 */
[----:B-1----:R0:W-:Y:S01]  /*0a70*/  STG.E desc[UR4][R6.64], R5 ;  /* 0x0000000506007986 */ /* 0x0021e2000c101904 */
[----:B------:R-:W-:Y:S05]  /*0a80*/  @P0 EXIT ;  /* 0x000000000000094d */ /* 0x000fea0003800000 */
[----:B0-----:R-:W0:Y:S01]  /*0a90*/  LDC.64 R4, c[0x0][0x390] ;  /* 0x0000e400ff047b82 */ /* 0x001e220000000a00 */
[----:B------:R-:W-:-:S05]  /*0aa0*/  IADD3 R2, P0, PT, R2, -R8, RZ ;  /* 0x8000000802027210 */ /* 0x000fca0007f1e0ff */
[----:B------:R-:W-:Y:S01]  /*0ab0*/  IMAD.X R3, R3, 0x1, ~R9, P0 ;  /* 0x0000000103037824 */ /* 0x000fe200000e0e09 */
[-C--:B------:R-:W-:Y:S01]  /*0ac0*/  IADD3 R9, P1, PT, RZ, -R2.reuse, RZ ;  /* 0x80000002ff097210 */ /* 0x080fe20007f3e0ff */
[----:B------:R-:W1:Y:S03]  /*0ad0*/  LDC.64 R6, c[0x0][0x388] ;  /* 0x0000e200ff067b82 */ /* 0x000e660000000a00 */
[----:B------:R-:W-:Y:S02]  /*0ae0*/  ISETP.LT.AND P0, PT, R3, RZ, PT ;  /* 0x000000ff0300720c */ /* 0x000fe40003f01270 */
[-C--:B------:R-:W-:Y:S02]  /*0af0*/  IADD3.X R0, PT, PT, RZ, ~R3.reuse, RZ, P1, !PT ;  /* 0x80000003ff007210 */ /* 0x080fe40000ffe4ff */
[----:B------:R-:W-:Y:S02]  /*0b00*/  SEL R2, R9, R2, P0 ;  /* 0x0000000209027207 */ /* 0x000fe40000000000 */
[----:B------:R-:W-:-:S05]  /*0b10*/  SEL R3, R0, R3, P0 ;  /* 0x0000000300037207 */ /* 0x000fca0000000000 */
[----:B0-----:R-:W-:Y:S04]  /*0b20*/  STG.E.64 desc[UR4][R4.64], R2 ;  /* 0x0000000204007986 */ /* 0x001fe8000c101b04 */
[----:B-1----:R-:W-:Y:S01]  /*0b30*/  STG.E desc[UR4][R6.64+0x1000], R13 ;  /* 0x0010000d06007986 */ /* 0x002fe2000c101904 */
[----:B------:R-:W-:Y:S05]  /*0b40*/  EXIT ;  /* 0x000000000000794d */ /* 0x000fea0003800000 */
.L_x_45:
[----:B------:R-:W-:Y:S02]  /*0b50*/  HFMA2 R44, -RZ, RZ, 0, 0 ;  /* 0x00000000ff2c7431 */ /* 0x000fe400000001ff */
[----:B------:R-:W-:Y:S02]  /*0b60*/  IMAD.MOV.U32 R39, RZ, RZ, R9 ;  /* 0x000000ffff277224 */ /* 0x000fe400078e0009 */
[----:B------:R-:W-:Y:S02]  /*0b70*/  IMAD.MOV.U32 R15, RZ, RZ, 0x1 ;  /* 0x00000001ff0f7424 */ /* 0x000fe400078e00ff */
[----:B------:R-:W-:-:S07]  /*0b80*/  IMAD.MOV.U32 R27, RZ, RZ, -0x1 ;  /* 0xffffffffff1b7424 */ /* 0x000fce00078e00ff */
[----:B------:R-:W-:Y:S05]  /*0b90*/  WARPSYNC.COLLECTIVE R27, `(.L_x_46) ;  /* 0x000000001b087348 */ /* 0x000fea0003c00000 */
[----:B------:R0:W1:Y:S02]  /*0ba0*/  SHFL.UP P0, R12, R39, R15, R44 ;  /* 0x0400000f270c7389 */ /* 0x000064000000002c */
[----:B01----:R-:W-:Y:S05]  /*0bb0*/  ENDCOLLECTIVE ;  /* 0x000000000000791b */ /* 0x003fea0003800000 */
.L_x_46:
[----:B------:R-:W-:Y:S02]  /*0bc0*/  IMAD.MOV.U32 R15, RZ, RZ, 0x2 ;  /* 0x00000002ff0f7424 */ /* 0x000fe400078e00ff */
[----:B------:R-:W-:-:S05]  /*0bd0*/  IMAD.MOV.U32 R35, RZ, RZ, R12 ;  /* 0x000000ffff237224 */ /* 0x000fca00078e000c */
[----:B------:R-:W-:-:S05]  /*0be0*/  @P0 IADD3 R35, PT, PT, R9, R35, RZ ;  /* 0x0000002309230210 */ /* 0x000fca0007ffe0ff */
[----:B------:R-:W-:-:S07]  /*0bf0*/  IMAD.MOV.U32 R39, RZ, RZ, R35 ;  /* 0x000000ffff277224 */ /* 0x000fce00078e0023 */
[----:B------:R-:W-:Y:S05]  /*0c00*/  WARPSYNC.COLLECTIVE R27, `(.L_x_47) ;  /* 0x000000001b087348 */ /* 0x000fea0003c00000 */
[----:B------:R0:W1:Y:S02]  /*0c10*/  SHFL.UP P0, R12, R39, R15, R44 ;  /* 0x0400000f270c7389 */ /* 0x000064000000002c */
[----:B01----:R-:W-:Y:S05]  /*0c20*/  ENDCOLLECTIVE ;  /* 0x000000000000791b */ /* 0x003fea0003800000 */
.L_x_47:
[----:B------:R-:W-:Y:S01]  /*0c30*/  IMAD.MOV.U32 R15, RZ, RZ, 0x4 ;  /* 0x00000004ff0f7424 */ /* 0x000fe200078e00ff */
[----:B------:R-:W-:-:S05]  /*0c40*/  MOV R39, R12 ;  /* 0x0000000c00277202 */ /* 0x000fca0000000f00 */
[----:B------:R-:W-:-:S07]  /*0c50*/  @P0 IMAD.IADD R39, R35, 0x1, R39 ;  /* 0x0000000123270824 */ /* 0x000fce00078e0227 */
[----:B------:R-:W-:Y:S05]  /*0c60*/  WARPSYNC.COLLECTIVE R27, `(.L_x_48) ;  /* 0x000000001b087348 */ /* 0x000fea0003c00000 */
[----:B------:R0:W1:Y:S02]  /*0c70*/  SHFL.UP P0, R12, R39, R15, R44 ;  /* 0x0400000f270c7389 */ /* 0x000064000000002c */
[----:B01----:R-:W-:Y:S05]  /*0c80*/  ENDCOLLECTIVE ;  /* 0x000000000000791b */ /* 0x003fea0003800000 */
.L_x_48:
[----:B------:R-:W-:Y:S01]  /*0c90*/  HFMA2 R15, -RZ, RZ, 0, 4.76837158203125e-07 ;  /* 0x00000008ff0f7431 */ /* 0x000fe200000001ff */
[----:B------:R-:W-:-:S05]  /*0ca0*/  MOV R45, R12 ;  /* 0x0000000c002d7202 */ /* 0x000fca0000000f00 */
[----:B------:R-:W-:-:S04]  /*0cb0*/  @P0 IMAD.IADD R45, R39, 0x1, R45 ;  /* 0x00000001272d0824 */ /* 0x000fc800078e022d */
[----:B------:R-:W-:-:S07]  /*0cc0*/  IMAD.MOV.U32 R39, RZ, RZ, R45 ;  /* 0x000000ffff277224 */ /* 0x000fce00078e002d */
[----:B------:R-:W-:Y:S05]  /*0cd0*/  WARPSYNC.COLLECTIVE R27, `(.L_x_49) ;  /* 0x000000001b087348 */ /* 0x000fea0003c00000 */
[----:B------:R0:W1:Y:S02]  /*0ce0*/  SHFL.UP P0, R12, R39, R15, R44 ;  /* 0x0400000f270c7389 */ /* 0x000064000000002c */
[----:B01----:R-:W-:Y:S05]  /*0cf0*/  ENDCOLLECTIVE ;  /* 0x000000000000791b */ /* 0x003fea0003800000 */
.L_x_49:
[----:B------:R-:W-:Y:S02]  /*0d00*/  IMAD.MOV.U32 R15, RZ, RZ, 0x10 ;  /* 0x00000010ff0f7424 */ /* 0x000fe400078e00ff */
[----:B------:R-:W-:-:S04]  /*0d10*/  IMAD.MOV.U32 R35, RZ, RZ, R12 ;  /* 0x000000ffff237224 */ /* 0x000fc800078e000c */
[----:B------:R-:W-:-:S05]  /*0d20*/  @P0 IMAD.IADD R35, R45, 0x1, R35 ;  /* 0x000000012d230824 */ /* 0x000fca00078e0223 */
[----:B------:R-:W-:-:S07]  /*0d30*/  MOV R39, R35 ;  /* 0x0000002300277202 */ /* 0x000fce0000000f00 */
[----:B------:R-:W-:Y:S05]  /*0d40*/  WARPSYNC.COLLECTIVE R27, `(.L_x_50) ;  /* 0x000000001b087348 */ /* 0x000fea0003c00000 */
[----:B------:R0:W1:Y:S02]  /*0d50*/  SHFL.UP P0, R12, R39, R15, R44 ;  /* 0x0400000f270c7389 */ /* 0x000064000000002c */
[----:B01----:R-:W-:Y:S05]  /*0d60*/  ENDCOLLECTIVE ;  /* 0x000000000000791b */ /* 0x003fea0003800000 */
.L_x_50:
[----:B------:R-:W-:Y:S05]  /*0d70*/  BRA `(.L_x_51) ;  /* 0xfffffff400f07947 */ /* 0x000fea000383ffff */
.L_x_52:
        /* <DEDUP_REMOVED lines=16> */
.L_x_111:


//--------------------- .text._Z20BlockPrefixSumKernelILi32ELi32ELN3cub18CUB_300001_SM_100018BlockScanAlgorithmE0EEvPiS3_Pl --------------------------
	.section	.text._Z20BlockPrefixSumKernelILi32ELi32ELN3cub18CUB_300001_SM_100018BlockScanAlgorithmE0EEvPiS3_Pl,"ax",@progbits
	.align	128
        .global         _Z20BlockPrefixSumKernelILi32ELi32ELN3cub18CUB_300001_SM_100018BlockScanAlgorithmE0EEvPiS3_Pl
        .type           _Z20BlockPrefixSumKernelILi32ELi32ELN3cub18CUB_300001_SM_100018BlockScanAlgorithmE0EEvPiS3_Pl,@function
        .size           _Z20BlockPrefixSumKernelILi32ELi32ELN3cub18CUB_300001_SM_100018BlockScanAlgorithmE0EEvPiS3_Pl,(.L_x_112 - _Z20BlockPrefixSumKernelILi32ELi32ELN3cub18CUB_300001_SM_100018BlockScanAlgorithmE0EEvPiS3_Pl)
        .other          _Z20BlockPrefixSumKernelILi32ELi32ELN3cub18CUB_300001_SM_100018BlockScanAlgorithmE0EEvPiS3_Pl,@"STO_CUDA_ENTRY STV_DEFAULT"
_Z20BlockPrefixSumKernelILi32ELi32ELN3cub18CUB_300001_SM_100018BlockScanAlgorithmE0EEvPiS3_Pl:
.text._Z20BlockPrefixSumKernelILi32ELi32ELN3cub18CUB_300001_SM_100018BlockScanAlgorithmE0EEvPiS3_Pl:
        /* <DEDUP_REMOVED lines=385> */
.L_x_53:
        /* <DEDUP_REMOVED lines=15> */
.L_x_112:


//--------------------- .text._Z20BlockPrefixSumKernelILi64ELi16ELN3cub18CUB_300001_SM_100018BlockScanAlgorithmE0EEvPiS3_Pl --------------------------
	.section	.text._Z20BlockPrefixSumKernelILi64ELi16ELN3cub18CUB_300001_SM_100018BlockScanAlgorithmE0EEvPiS3_Pl,"ax",@progbits
	.align	128
        .global         _Z20BlockPrefixSumKernelILi64ELi16ELN3cub18CUB_300001_SM_100018BlockScanAlgorithmE0EEvPiS3_Pl
        .type           _Z20BlockPrefixSumKernelILi64ELi16ELN3cub18CUB_300001_SM_100018BlockScanAlgorithmE0EEvPiS3_Pl,@function
        .size           _Z20BlockPrefixSumKernelILi64ELi16ELN3cub18CUB_300001_SM_100018BlockScanAlgorithmE0EEvPiS3_Pl,(.L_x_113 - _Z20BlockPrefixSumKernelILi64ELi16ELN3cub18CUB_300001_SM_100018BlockScanAlgorithmE0EEvPiS3_Pl)
        .other          _Z20BlockPrefixSumKernelILi64ELi16ELN3cub18CUB_300001_SM_100018BlockScanAlgorithmE0EEvPiS3_Pl,@"STO_CUDA_ENTRY STV_DEFAULT"
_Z20BlockPrefixSumKernelILi64ELi16ELN3cub18CUB_300001_SM_100018BlockScanAlgorithmE0EEvPiS3_Pl:
.text._Z20BlockPrefixSumKernelILi64ELi16ELN3cub18CUB_300001_SM_100018BlockScanAlgorithmE0EEvPiS3_Pl:
        /* <DEDUP_REMOVED lines=150> */
.L_x_61:
        /* <DEDUP_REMOVED lines=8> */
.L_x_54:
        /* <DEDUP_REMOVED lines=89> */
.L_x_55:
[----:B------:R-:W-:Y:S02]  /*0f70*/  HFMA2 R15, -RZ, RZ, 0, 5.9604644775390625e-08 ;  /* 0x00000001ff0f7431 */ /* 0x000fe400000001ff */
[----:B------:R-:W-:Y:S02]  /*0f80*/  IMAD.MOV.U32 R13, RZ, RZ, -0x1 ;  /* 0xffffffffff0d7424 */ /* 0x000fe400078e00ff */
[----:B------:R-:W-:Y:S02]  /*0f90*/  IMAD.MOV.U32 R45, RZ, RZ, R42 ;  /* 0x000000ffff2d7224 */ /* 0x000fe400078e002a */
[----:B------:R-:W-:-:S07]  /*0fa0*/  IMAD.MOV.U32 R14, RZ, RZ, RZ ;  /* 0x000000ffff0e7224 */ /* 0x000fce00078e00ff */
[----:B------:R-:W-:Y:S05]  /*0fb0*/  WARPSYNC.COLLECTIVE R13, `(.L_x_56) ;  /* 0x000000000d087348 */ /* 0x000fea0003c00000 */
[----:B------:R0:W1:Y:S02]  /*0fc0*/  SHFL.UP P0, R13, R45, R15, R14 ;  /* 0x0400000f2d0d7389 */ /* 0x000064000000000e */
[----:B01----:R-:W-:Y:S05]  /*0fd0*/  ENDCOLLECTIVE ;  /* 0x000000000000791b */ /* 0x003fea0003800000 */
.L_x_56:
        /* <DEDUP_REMOVED lines=8> */
.L_x_57:
        /* <DEDUP_REMOVED lines=8> */
.L_x_58:
        /* <DEDUP_REMOVED lines=8> */
.L_x_59:
[----:B------:R-:W-:Y:S01]  /*1160*/  MOV R15, 0x10 ;  /* 0x00000010000f7802 */ /* 0x000fe20000000f00 */
[----:B------:R-:W-:Y:S02]  /*1170*/  IMAD.MOV.U32 R45, RZ, RZ, R13 ;  /* 0x000000ffff2d7224 */ /* 0x000fe400078e000d */
[----:B------:R-:W-:Y:S02]  /*1180*/  IMAD.MOV.U32 R13, RZ, RZ, -0x1 ;  /* 0xffffffffff0d7424 */ /* 0x000fe400078e00ff */
[----:B------:R-:W-:-:S07]  /*1190*/  @P0 IMAD.IADD R45, R44, 0x1, R45 ;  /* 0x000000012c2d0824 */ /* 0x000fce00078e022d */
[----:B------:R-:W-:Y:S05]  /*11a0*/  WARPSYNC.COLLECTIVE R13, `(.L_x_60) ;  /* 0x000000000d087348 */ /* 0x000fea0003c00000 */
[----:B------:R0:W1:Y:S02]  /*11b0*/  SHFL.UP P0, R13, R45, R15, R14 ;  /* 0x0400000f2d0d7389 */ /* 0x000064000000000e */
[----:B01----:R-:W-:Y:S05]  /*11c0*/  ENDCOLLECTIVE ;  /* 0x000000000000791b */ /* 0x003fea0003800000 */
.L_x_60:
[----:B------:R-:W-:Y:S01]  /*11d0*/  IMAD.MOV.U32 R43, RZ, RZ, R13 ;  /* 0x000000ffff2b7224 */ /* 0x000fe200078e000d */
[----:B------:R-:W-:Y:S06]  /*11e0*/  BRA `(.L_x_61) ;  /* 0xfffffff400dc7947 */ /* 0x000fec000383ffff */
.L_x_62:
        /* <DEDUP_REMOVED lines=9> */
.L_x_113:


//--------------------- .text._Z20BlockPrefixSumKernelILi128ELi8ELN3cub18CUB_300001_SM_100018BlockScanAlgorithmE0EEvPiS3_Pl --------------------------
	.section	.text._Z20BlockPrefixSumKernelILi128ELi8ELN3cub18CUB_300001_SM_100018BlockScanAlgorithmE0EEvPiS3_Pl,"ax",@progbits
	.align	128
        .global         _Z20BlockPrefixSumKernelILi128ELi8ELN3cub18CUB_300001_SM_100018BlockScanAlgorithmE0EEvPiS3_Pl
        .type           _Z20BlockPrefixSumKernelILi128ELi8ELN3cub18CUB_300001_SM_100018BlockScanAlgorithmE0EEvPiS3_Pl,@function
        .size           _Z20BlockPrefixSumKernelILi128ELi8ELN3cub18CUB_300001_SM_100018BlockScanAlgorithmE0EEvPiS3_Pl,(.L_x_114 - _Z20BlockPrefixSumKernelILi128ELi8ELN3cub18CUB_300001_SM_100018BlockScanAlgorithmE0EEvPiS3_Pl)
        .other          _Z20BlockPrefixSumKernelILi128ELi8ELN3cub18CUB_300001_SM_100018BlockScanAlgorithmE0EEvPiS3_Pl,@"STO_CUDA_ENTRY STV_DEFAULT"
_Z20BlockPrefixSumKernelILi128ELi8ELN3cub18CUB_300001_SM_100018BlockScanAlgorithmE0EEvPiS3_Pl:
.text._Z20BlockPrefixSumKernelILi128ELi8ELN3cub18CUB_300001_SM_100018BlockScanAlgorithmE0EEvPiS3_Pl:
        /* <DEDUP_REMOVED lines=99> */
.L_x_70:
        /* <DEDUP_REMOVED lines=14> */
.L_x_63:
        /* <DEDUP_REMOVED lines=54> */
.L_x_64:
[----:B------:R-:W-:Y:S01]  /*0a70*/  MOV R33, R28 ;  /* 0x0000001c00217202 */ /* 0x000fe20000000f00 */
[----:B------:R-:W-:Y:S01]  /*0a80*/  IMAD.MOV.U32 R34, RZ, RZ, 0x1 ;  /* 0x00000001ff227424 */ /* 0x000fe200078e00ff */
[----:B------:R-:W-:Y:S01]  /*0a90*/  MOV R32, 0xffffffff ;  /* 0xffffffff00207802 */ /* 0x000fe20000000f00 */
[----:B------:R-:W-:-:S07]  /*0aa0*/  IMAD.MOV.U32 R35, RZ, RZ, RZ ;  /* 0x000000ffff237224 */ /* 0x000fce00078e00ff */
[----:B------:R-:W-:Y:S05]  /*0ab0*/  WARPSYNC.COLLECTIVE R32, `(.L_x_65) ;  /* 0x0000000020087348 */ /* 0x000fea0003c00000 */
[----:B------:R0:W1:Y:S02]  /*0ac0*/  SHFL.UP P0, R31, R33, R34, R35 ;  /* 0x04000022211f7389 */ /* 0x0000640000000023 */
[----:B01----:R-:W-:Y:S05]  /*0ad0*/  ENDCOLLECTIVE ;  /* 0x000000000000791b */ /* 0x003fea0003800000 */
.L_x_65:
[----:B------:R-:W-:Y:S02]  /*0ae0*/  IMAD.MOV.U32 R34, RZ, RZ, 0x2 ;  /* 0x00000002ff227424 */ /* 0x000fe400078e00ff */
[----:B------:R-:W-:-:S04]  /*0af0*/  IMAD.MOV.U32 R27, RZ, RZ, R31 ;  /* 0x000000ffff1b7224 */ /* 0x000fc800078e001f */
[----:B------:R-:W-:-:S05]  /*0b00*/  @P0 IMAD.IADD R27, R28, 0x1, R27 ;  /* 0x000000011c1b0824 */ /* 0x000fca00078e021b */
[----:B------:R-:W-:-:S07]  /*0b10*/  MOV R33, R27 ;  /* 0x0000001b00217202 */ /* 0x000fce0000000f00 */
[----:B------:R-:W-:Y:S05]  /*0b20*/  WARPSYNC.COLLECTIVE R32, `(.L_x_66) ;  /* 0x0000000020087348 */ /* 0x000fea0003c00000 */
[----:B------:R0:W1:Y:S02]  /*0b30*/  SHFL.UP P0, R31, R33, R34, R35 ;  /* 0x04000022211f7389 */ /* 0x0000640000000023 */
[----:B01----:R-:W-:Y:S05]  /*0b40*/  ENDCOLLECTIVE ;  /* 0x000000000000791b */ /* 0x003fea0003800000 */
.L_x_66:
[----:B------:R-:W-:Y:S02]  /*0b50*/  HFMA2 R34, -RZ, RZ, 0, 2.384185791015625e-07 ;  /* 0x00000004ff227431 */ /* 0x000fe400000001ff */
[----:B------:R-:W-:-:S05]  /*0b60*/  IMAD.MOV.U32 R26, RZ, RZ, R31 ;  /* 0x000000ffff1a7224 */ /* 0x000fca00078e001f */
[----:B------:R-:W-:-:S05]  /*0b70*/  @P0 IADD3 R26, PT, PT, R27, R26, RZ ;  /* 0x0000001a1b1a0210 */ /* 0x000fca0007ffe0ff */
[----:B------:R-:W-:-:S07]  /*0b80*/  IMAD.MOV.U32 R33, RZ, RZ, R26 ;  /* 0x000000ffff217224 */ /* 0x000fce00078e001a */
[----:B------:R-:W-:Y:S05]  /*0b90*/  WARPSYNC.COLLECTIVE R32, `(.L_x_67) ;  /* 0x0000000020087348 */ /* 0x000fea0003c00000 */
[----:B------:R0:W1:Y:S02]  /*0ba0*/  SHFL.UP P0, R31, R33, R34, R35 ;  /* 0x04000022211f7389 */ /* 0x0000640000000023 */
[----:B01----:R-:W-:Y:S05]  /*0bb0*/  ENDCOLLECTIVE ;  /* 0x000000000000791b */ /* 0x003fea0003800000 */
.L_x_67:
[----:B------:R-:W-:Y:S01]  /*0bc0*/  MOV R34, 0x8 ;  /* 0x0000000800227802 */ /* 0x000fe20000000f00 */
[----:B------:R-:W-:-:S05]  /*0bd0*/  IMAD.MOV.U32 R29, RZ, RZ, R31 ;  /* 0x000000ffff1d7224 */ /* 0x000fca00078e001f */
[----:B------:R-:W-:-:S05]  /*0be0*/  @P0 IADD3 R29, PT, PT, R26, R29, RZ ;  /* 0x0000001d1a1d0210 */ /* 0x000fca0007ffe0ff */
[----:B------:R-:W-:-:S07]  /*0bf0*/  IMAD.MOV.U32 R33, RZ, RZ, R29 ;  /* 0x000000ffff217224 */ /* 0x000fce00078e001d */
[----:B------:R-:W-:Y:S05]  /*0c00*/  WARPSYNC.COLLECTIVE R32, `(.L_x_68) ;  /* 0x0000000020087348 */ /* 0x000fea0003c00000 */
[----:B------:R0:W1:Y:S02]  /*0c10*/  SHFL.UP P0, R31, R33, R34, R35 ;  /* 0x04000022211f7389 */ /* 0x0000640000000023 */
[----:B01----:R-:W-:Y:S05]  /*0c20*/  ENDCOLLECTIVE ;  /* 0x000000000000791b */ /* 0x003fea0003800000 */
.L_x_68:
[----:B------:R-:W-:Y:S02]  /*0c30*/  HFMA2 R34, -RZ, RZ, 0, 9.5367431640625e-07 ;  /* 0x00000010ff227431 */ /* 0x000fe400000001ff */
[----:B------:R-:W-:-:S05]  /*0c40*/  IMAD.MOV.U32 R30, RZ, RZ, R31 ;  /* 0x000000ffff1e7224 */ /* 0x000fca00078e001f */
[----:B------:R-:W-:-:S05]  /*0c50*/  @P0 IADD3 R30, PT, PT, R29, R30, RZ ;  /* 0x0000001e1d1e0210 */ /* 0x000fca0007ffe0ff */
[----:B------:R-:W-:-:S07]  /*0c60*/  IMAD.MOV.U32 R33, RZ, RZ, R30 ;  /* 0x000000ffff217224 */ /* 0x000fce00078e001e */
[----:B------:R-:W-:Y:S05]  /*0c70*/  WARPSYNC.COLLECTIVE R32, `(.L_x_69) ;  /* 0x0000000020087348 */ /* 0x000fea0003c00000 */
[----:B------:R0:W1:Y:S02]  /*0c80*/  SHFL.UP P0, R31, R33, R34, R35 ;  /* 0x04000022211f7389 */ /* 0x0000640000000023 */
[----:B01----:R-:W-:Y:S05]  /*0c90*/  ENDCOLLECTIVE ;  /* 0x000000000000791b */ /* 0x003fea0003800000 */
.L_x_69:
[----:B------:R-:W-:Y:S05]  /*0ca0*/  BRA `(.L_x_70) ;  /* 0xfffffff800607947 */ /* 0x000fea000383ffff */
.L_x_71:
        /* <DEDUP_REMOVED lines=13> */
.L_x_114:


//--------------------- .text._Z20BlockPrefixSumKernelILi256ELi4ELN3cub18CUB_300001_SM_100018BlockScanAlgorithmE0EEvPiS3_Pl --------------------------
	.section	.text._Z20BlockPrefixSumKernelILi256ELi4ELN3cub18CUB_300001_SM_100018BlockScanAlgorithmE0EEvPiS3_Pl,"ax",@progbits
	.align	128
        .global         _Z20BlockPrefixSumKernelILi256ELi4ELN3cub18CUB_300001_SM_100018BlockScanAlgorithmE0EEvPiS3_Pl
        .type           _Z20BlockPrefixSumKernelILi256ELi4ELN3cub18CUB_300001_SM_100018BlockScanAlgorithmE0EEvPiS3_Pl,@function
        .size           _Z20BlockPrefixSumKernelILi256ELi4ELN3cub18CUB_300001_SM_100018BlockScanAlgorithmE0EEvPiS3_Pl,(.L_x_115 - _Z20BlockPrefixSumKernelILi256ELi4ELN3cub18CUB_300001_SM_100018BlockScanAlgorithmE0EEvPiS3_Pl)
        .other          _Z20BlockPrefixSumKernelILi256ELi4ELN3cub18CUB_300001_SM_100018BlockScanAlgorithmE0EEvPiS3_Pl,@"STO_CUDA_ENTRY STV_DEFAULT"
_Z20BlockPrefixSumKernelILi256ELi4ELN3cub18CUB_300001_SM_100018BlockScanAlgorithmE0EEvPiS3_Pl:
.text._Z20BlockPrefixSumKernelILi256ELi4ELN3cub18CUB_300001_SM_100018BlockScanAlgorithmE0EEvPiS3_Pl:
        /* <DEDUP_REMOVED lines=62> */
.L_x_79:
        /* <DEDUP_REMOVED lines=21> */
.L_x_72:
        /* <DEDUP_REMOVED lines=35> */
.L_x_73:
[----:B------:R-:W-:Y:S02]  /*0760*/  HFMA2 R28, -RZ, RZ, 0, 5.9604644775390625e-08 ;  /* 0x00000001ff1c7431 */ /* 0x000fe400000001ff */
[----:B------:R-:W-:Y:S02]  /*0770*/  IMAD.MOV.U32 R27, RZ, RZ, R20 ;  /* 0x000000ffff1b7224 */ /* 0x000fe400078e0014 */
[----:B------:R-:W-:Y:S02]  /*0780*/  IMAD.MOV.U32 R29, RZ, RZ, RZ ;  /* 0x000000ffff1d7224 */ /* 0x000fe400078e00ff */
[----:B------:R-:W-:-:S07]  /*0790*/  IMAD.MOV.U32 R26, RZ, RZ, -0x1 ;  /* 0xffffffffff1a7424 */ /* 0x000fce00078e00ff */
[----:B------:R-:W-:Y:S05]  /*07a0*/  WARPSYNC.COLLECTIVE R26, `(.L_x_74) ;  /* 0x000000001a087348 */ /* 0x000fea0003c00000 */
[----:B------:R0:W1:Y:S02]  /*07b0*/  SHFL.UP P0, R25, R27, R28, R29 ;  /* 0x0400001c1b197389 */ /* 0x000064000000001d */
[----:B01----:R-:W-:Y:S05]  /*07c0*/  ENDCOLLECTIVE ;  /* 0x000000000000791b */ /* 0x003fea0003800000 */
.L_x_74:
[----:B------:R-:W-:Y:S01]  /*07d0*/  HFMA2 R28, -RZ, RZ, 0, 1.1920928955078125e-07 ;  /* 0x00000002ff1c7431 */ /* 0x000fe200000001ff */
[----:B------:R-:W-:-:S05]  /*07e0*/  MOV R21, R25 ;  /* 0x0000001900157202 */ /* 0x000fca0000000f00 */
[----:B------:R-:W-:-:S04]  /*07f0*/  @P0 IMAD.IADD R21, R20, 0x1, R21 ;  /* 0x0000000114150824 */ /* 0x000fc800078e0215 */
[----:B------:R-:W-:-:S07]  /*0800*/  IMAD.MOV.U32 R27, RZ, RZ, R21 ;  /* 0x000000ffff1b7224 */ /* 0x000fce00078e0015 */
[----:B------:R-:W-:Y:S05]  /*0810*/  WARPSYNC.COLLECTIVE R26, `(.L_x_75) ;  /* 0x000000001a087348 */ /* 0x000fea0003c00000 */
[----:B------:R0:W1:Y:S02]  /*0820*/  SHFL.UP P0, R25, R27, R28, R29 ;  /* 0x0400001c1b197389 */ /* 0x000064000000001d */
[----:B01----:R-:W-:Y:S05]  /*0830*/  ENDCOLLECTIVE ;  /* 0x000000000000791b */ /* 0x003fea0003800000 */
.L_x_75:
[----:B------:R-:W-:Y:S02]  /*0840*/  IMAD.MOV.U32 R28, RZ, RZ, 0x4 ;  /* 0x00000004ff1c7424 */ /* 0x000fe400078e00ff */
[----:B------:R-:W-:-:S04]  /*0850*/  IMAD.MOV.U32 R22, RZ, RZ, R25 ;  /* 0x000000ffff167224 */ /* 0x000fc800078e0019 */
[----:B------:R-:W-:-:S05]  /*0860*/  @P0 IMAD.IADD R22, R21, 0x1, R22 ;  /* 0x0000000115160824 */ /* 0x000fca00078e0216 */
[----:B------:R-:W-:-:S07]  /*0870*/  MOV R27, R22 ;  /* 0x00000016001b7202 */ /* 0x000fce0000000f00 */
[----:B------:R-:W-:Y:S05]  /*0880*/  WARPSYNC.COLLECTIVE R26, `(.L_x_76) ;  /* 0x000000001a087348 */ /* 0x000fea0003c00000 */
[----:B------:R0:W1:Y:S02]  /*0890*/  SHFL.UP P0, R25, R27, R28, R29 ;  /* 0x0400001c1b197389 */ /* 0x000064000000001d */
[----:B01----:R-:W-:Y:S05]  /*08a0*/  ENDCOLLECTIVE ;  /* 0x000000000000791b */ /* 0x003fea0003800000 */
.L_x_76:
[----:B------:R-:W-:Y:S02]  /*08b0*/  HFMA2 R28, -RZ, RZ, 0, 4.76837158203125e-07 ;  /* 0x00000008ff1c7431 */ /* 0x000fe400000001ff */
[----:B------:R-:W-:-:S05]  /*08c0*/  IMAD.MOV.U32 R23, RZ, RZ, R25 ;  /* 0x000000ffff177224 */ /* 0x000fca00078e0019 */
[----:B------:R-:W-:-:S05]  /*08d0*/  @P0 IADD3 R23, PT, PT, R22, R23, RZ ;  /* 0x0000001716170210 */ /* 0x000fca0007ffe0ff */
[----:B------:R-:W-:-:S07]  /*08e0*/  IMAD.MOV.U32 R27, RZ, RZ, R23 ;  /* 0x000000ffff1b7224 */ /* 0x000fce00078e0017 */
[----:B------:R-:W-:Y:S05]  /*08f0*/  WARPSYNC.COLLECTIVE R26, `(.L_x_77) ;  /* 0x000000001a087348 */ /* 0x000fea0003c00000 */
[----:B------:R0:W1:Y:S02]  /*0900*/  SHFL.UP P0, R25, R27, R28, R29 ;  /* 0x0400001c1b197389 */ /* 0x000064000000001d */
[----:B01----:R-:W-:Y:S05]  /*0910*/  ENDCOLLECTIVE ;  /* 0x000000000000791b */ /* 0x003fea0003800000 */
.L_x_77:
[----:B------:R-:W-:Y:S01]  /*0920*/  MOV R28, 0x10 ;  /* 0x00000010001c7802 */ /* 0x000fe20000000f00 */
[----:B------:R-:W-:-:S05]  /*0930*/  IMAD.MOV.U32 R24, RZ, RZ, R25 ;  /* 0x000000ffff187224 */ /* 0x000fca00078e0019 */
[----:B------:R-:W-:-:S05]  /*0940*/  @P0 IADD3 R24, PT, PT, R23, R24, RZ ;  /* 0x0000001817180210 */ /* 0x000fca0007ffe0ff */
[----:B------:R-:W-:-:S07]  /*0950*/  IMAD.MOV.U32 R27, RZ, RZ, R24 ;  /* 0x000000ffff1b7224 */ /* 0x000fce00078e0018 */
[----:B------:R-:W-:Y:S05]  /*0960*/  WARPSYNC.COLLECTIVE R26, `(.L_x_78) ;  /* 0x000000001a087348 */ /* 0x000fea0003c00000 */
[----:B------:R0:W1:Y:S02]  /*0970*/  SHFL.UP P0, R25, R27, R28, R29 ;  /* 0x0400001c1b197389 */ /* 0x000064000000001d */
[----:B01----:R-:W-:Y:S05]  /*0980*/  ENDCOLLECTIVE ;  /* 0x000000000000791b */ /* 0x003fea0003800000 */
.L_x_78:
[----:B------:R-:W-:Y:S05]  /*0990*/  BRA `(.L_x_79) ;  /* 0xfffffff800907947 */ /* 0x000fea000383ffff */
.L_x_80:
        /* <DEDUP_REMOVED lines=14> */
.L_x_115:


//--------------------- .text._Z20BlockPrefixSumKernelILi512ELi2ELN3cub18CUB_300001_SM_100018BlockScanAlgorithmE0EEvPiS3_Pl --------------------------
	.section	.text._Z20BlockPrefixSumKernelILi512ELi2ELN3cub18CUB_300001_SM_100018BlockScanAlgorithmE0EEvPiS3_Pl,"ax",@progbits
	.align	128
        .global         _Z20BlockPrefixSumKernelILi512ELi2ELN3cub18CUB_300001_SM_100018BlockScanAlgorithmE0EEvPiS3_Pl
        .type           _Z20BlockPrefixSumKernelILi512ELi2ELN3cub18CUB_300001_SM_100018BlockScanAlgorithmE0EEvPiS3_Pl,@function
        .size           _Z20BlockPrefixSumKernelILi512ELi2ELN3cub18CUB_300001_SM_100018BlockScanAlgorithmE0EEvPiS3_Pl,(.L_x_116 - _Z20BlockPrefixSumKernelILi512ELi2ELN3cub18CUB_300001_SM_100018BlockScanAlgorithmE0EEvPiS3_Pl)
        .other          _Z20BlockPrefixSumKernelILi512ELi2ELN3cub18CUB_300001_SM_100018BlockScanAlgorithmE0EEvPiS3_Pl,@"STO_CUDA_ENTRY STV_DEFAULT"
_Z20BlockPrefixSumKernelILi512ELi2ELN3cub18CUB_300001_SM_100018BlockScanAlgorithmE0EEvPiS3_Pl:
.text._Z20BlockPrefixSumKernelILi512ELi2ELN3cub18CUB_300001_SM_100018BlockScanAlgorithmE0EEvPiS3_Pl:
        /* <DEDUP_REMOVED lines=68> */
.L_x_88:
        /* <DEDUP_REMOVED lines=37> */
.L_x_81:
        /* <DEDUP_REMOVED lines=29> */
.L_x_82:
[----:B------:R-:W-:Y:S02]  /*0860*/  HFMA2 R34, -RZ, RZ, 0, 5.9604644775390625e-08 ;  /* 0x00000001ff227431 */ /* 0x000fe400000001ff */
[----:B------:R-:W-:Y:S02]  /*0870*/  IMAD.MOV.U32 R33, RZ, RZ, R27 ;  /* 0x000000ffff217224 */ /* 0x000fe400078e001b */
[----:B------:R-:W-:Y:S02]  /*0880*/  IMAD.MOV.U32 R35, RZ, RZ, RZ ;  /* 0x000000ffff237224 */ /* 0x000fe400078e00ff */
[----:B------:R-:W-:-:S07]  /*0890*/  IMAD.MOV.U32 R32, RZ, RZ, -0x1 ;  /* 0xffffffffff207424 */ /* 0x000fce00078e00ff */
[----:B------:R-:W-:Y:S05]  /*08a0*/  WARPSYNC.COLLECTIVE R32, `(.L_x_83) ;  /* 0x0000000020087348 */ /* 0x000fea0003c00000 */
[----:B------:R0:W1:Y:S02]  /*08b0*/  SHFL.UP P0, R26, R33, R34, R35 ;  /* 0x04000022211a7389 */ /* 0x0000640000000023 */
[----:B01----:R-:W-:Y:S05]  /*08c0*/  ENDCOLLECTIVE ;  /* 0x000000000000791b */ /* 0x003fea0003800000 */
.L_x_83:
[----:B------:R-:W-:Y:S01]  /*08d0*/  HFMA2 R34, -RZ, RZ, 0, 1.1920928955078125e-07 ;  /* 0x00000002ff227431 */ /* 0x000fe200000001ff */
[----:B------:R-:W-:-:S05]  /*08e0*/  MOV R28, R26 ;  /* 0x0000001a001c7202 */ /* 0x000fca0000000f00 */
[----:B------:R-:W-:-:S04]  /*08f0*/  @P0 IMAD.IADD R28, R27, 0x1, R28 ;  /* 0x000000011b1c0824 */ /* 0x000fc800078e021c */
[----:B------:R-:W-:-:S07]  /*0900*/  IMAD.MOV.U32 R33, RZ, RZ, R28 ;  /* 0x000000ffff217224 */ /* 0x000fce00078e001c */
[----:B------:R-:W-:Y:S05]  /*0910*/  WARPSYNC.COLLECTIVE R32, `(.L_x_84) ;  /* 0x0000000020087348 */ /* 0x000fea0003c00000 */
[----:B------:R0:W1:Y:S02]  /*0920*/  SHFL.UP P0, R26, R33, R34, R35 ;  /* 0x04000022211a7389 */ /* 0x0000640000000023 */
[----:B01----:R-:W-:Y:S05]  /*0930*/  ENDCOLLECTIVE ;  /* 0x000000000000791b */ /* 0x003fea0003800000 */
.L_x_84:
[----:B------:R-:W-:Y:S02]  /*0940*/  IMAD.MOV.U32 R34, RZ, RZ, 0x4 ;  /* 0x00000004ff227424 */ /* 0x000fe400078e00ff */
[----:B------:R-:W-:-:S04]  /*0950*/  IMAD.MOV.U32 R29, RZ, RZ, R26 ;  /* 0x000000ffff1d7224 */ /* 0x000fc800078e001a */
[----:B------:R-:W-:-:S05]  /*0960*/  @P0 IMAD.IADD R29, R28, 0x1, R29 ;  /* 0x000000011c1d0824 */ /* 0x000fca00078e021d */
[----:B------:R-:W-:-:S07]  /*0970*/  MOV R33, R29 ;  /* 0x0000001d00217202 */ /* 0x000fce0000000f00 */
[----:B------:R-:W-:Y:S05]  /*0980*/  WARPSYNC.COLLECTIVE R32, `(.L_x_85) ;  /* 0x0000000020087348 */ /* 0x000fea0003c00000 */
[----:B------:R0:W1:Y:S02]  /*0990*/  SHFL.UP P0, R26, R33, R34, R35 ;  /* 0x04000022211a7389 */ /* 0x0000640000000023 */
[----:B01----:R-:W-:Y:S05]  /*09a0*/  ENDCOLLECTIVE ;  /* 0x000000000000791b */ /* 0x003fea0003800000 */
.L_x_85:
[----:B------:R-:W-:Y:S02]  /*09b0*/  IMAD.MOV.U32 R34, RZ, RZ, 0x8 ;  /* 0x00000008ff227424 */ /* 0x000fe400078e00ff */
[----:B------:R-:W-:-:S05]  /*09c0*/  IMAD.MOV.U32 R30, RZ, RZ, R26 ;  /* 0x000000ffff1e7224 */ /* 0x000fca00078e001a */
[----:B------:R-:W-:-:S05]  /*09d0*/  @P0 IADD3 R30, PT, PT, R29, R30, RZ ;  /* 0x0000001e1d1e0210 */ /* 0x000fca0007ffe0ff */
[----:B------:R-:W-:-:S07]  /*09e0*/  IMAD.MOV.U32 R33, RZ, RZ, R30 ;  /* 0x000000ffff217224 */ /* 0x000fce00078e001e */
[----:B------:R-:W-:Y:S05]  /*09f0*/  WARPSYNC.COLLECTIVE R32, `(.L_x_86) ;  /* 0x0000000020087348 */ /* 0x000fea0003c00000 */
[----:B------:R0:W1:Y:S02]  /*0a00*/  SHFL.UP P0, R26, R33, R34, R35 ;  /* 0x04000022211a7389 */ /* 0x0000640000000023 */
[----:B01----:R-:W-:Y:S05]  /*0a10*/  ENDCOLLECTIVE ;  /* 0x000000000000791b */ /* 0x003fea0003800000 */
.L_x_86:
[----:B------:R-:W-:Y:S01]  /*0a20*/  HFMA2 R34, -RZ, RZ, 0, 9.5367431640625e-07 ;  /* 0x00000010ff227431 */ /* 0x000fe200000001ff */
[----:B------:R-:W-:-:S05]  /*0a30*/  MOV R31, R26 ;  /* 0x0000001a001f7202 */ /* 0x000fca0000000f00 */
[----:B------:R-:W-:-:S04]  /*0a40*/  @P0 IMAD.IADD R31, R30, 0x1, R31 ;  /* 0x000000011e1f0824 */ /* 0x000fc800078e021f */
[----:B------:R-:W-:-:S07]  /*0a50*/  IMAD.MOV.U32 R33, RZ, RZ, R31 ;  /* 0x000000ffff217224 */ /* 0x000fce00078e001f */
[----:B------:R-:W-:Y:S05]  /*0a60*/  WARPSYNC.COLLECTIVE R32, `(.L_x_87) ;  /* 0x0000000020087348 */ /* 0x000fea0003c00000 */
[----:B------:R0:W1:Y:S02]  /*0a70*/  SHFL.UP P0, R26, R33, R34, R35 ;  /* 0x04000022211a7389 */ /* 0x0000640000000023 */
[----:B01----:R-:W-:Y:S05]  /*0a80*/  ENDCOLLECTIVE ;  /* 0x000000000000791b */ /* 0x003fea0003800000 */
.L_x_87:
[----:B------:R-:W-:Y:S05]  /*0a90*/  BRA `(.L_x_88) ;  /* 0xfffffff800687947 */ /* 0x000fea000383ffff */
.L_x_89:
        /* <DEDUP_REMOVED lines=14> */
.L_x_116:


//--------------------- .text._Z20BlockPrefixSumKernelILi1024ELi1ELN3cub18CUB_300001_SM_100018BlockScanAlgorithmE0EEvPiS3_Pl --------------------------
	.section	.text._Z20BlockPrefixSumKernelILi1024ELi1ELN3cub18CUB_300001_SM_100018BlockScanAlgorithmE0EEvPiS3_Pl,"ax",@progbits
	.align	128
        .global         _Z20BlockPrefixSumKernelILi1024ELi1ELN3cub18CUB_300001_SM_100018BlockScanAlgorithmE0EEvPiS3_Pl
        .type           _Z20BlockPrefixSumKernelILi1024ELi1ELN3cub18CUB_300001_SM_100018BlockScanAlgorithmE0EEvPiS3_Pl,@function
        .size           _Z20BlockPrefixSumKernelILi1024ELi1ELN3cub18CUB_300001_SM_100018BlockScanAlgorithmE0EEvPiS3_Pl,(.L_x_117 - _Z20BlockPrefixSumKernelILi1024ELi1ELN3cub18CUB_300001_SM_100018BlockScanAlgorithmE0EEvPiS3_Pl)
        .other          _Z20BlockPrefixSumKernelILi1024ELi1ELN3cub18CUB_300001_SM_100018BlockScanAlgorithmE0EEvPiS3_Pl,@"STO_CUDA_ENTRY STV_DEFAULT"
_Z20BlockPrefixSumKernelILi1024ELi1ELN3cub18CUB_300001_SM_100018BlockScanAlgorithmE0EEvPiS3_Pl:
.text._Z20BlockPrefixSumKernelILi1024ELi1ELN3cub18CUB_300001_SM_100018BlockScanAlgorithmE0EEvPiS3_Pl:
        /* <DEDUP_REMOVED lines=84> */
.L_x_97:
        /* <DEDUP_REMOVED lines=69> */
.L_x_90:
        /* <DEDUP_REMOVED lines=28> */
.L_x_91:
[----:B------:R-:W-:Y:S02]  /*0b50*/  HFMA2 R44, -RZ, RZ, 0, 0 ;  /* 0x00000000ff2c7431 */ /* 0x000fe400000001ff */
[----:B------:R-:W-:Y:S02]  /*0b60*/  IMAD.MOV.U32 R39, RZ, RZ, R9 ;  /* 0x000000ffff277224 */ /* 0x000fe400078e0009 */
[----:B------:R-:W-:Y:S02]  /*0b70*/  IMAD.MOV.U32 R15, RZ, RZ, 0x1 ;  /* 0x00000001ff0f7424 */ /* 0x000fe400078e00ff */
[----:B------:R-:W-:-:S07]  /*0b80*/  IMAD.MOV.U32 R27, RZ, RZ, -0x1 ;  /* 0xffffffffff1b7424 */ /* 0x000fce00078e00ff */
[----:B------:R-:W-:Y:S05]  /*0b90*/  WARPSYNC.COLLECTIVE R27, `(.L_x_92) ;  /* 0x000000001b087348 */ /* 0x000fea0003c00000 */
[----:B------:R0:W1:Y:S02]  /*0ba0*/  SHFL.UP P0, R12, R39, R15, R44 ;  /* 0x0400000f270c7389 */ /* 0x000064000000002c */
[----:B01----:R-:W-:Y:S05]  /*0bb0*/  ENDCOLLECTIVE ;  /* 0x000000000000791b */ /* 0x003fea0003800000 */
.L_x_92:
[----:B------:R-:W-:Y:S02]  /*0bc0*/  IMAD.MOV.U32 R15, RZ, RZ, 0x2 ;  /* 0x00000002ff0f7424 */ /* 0x000fe400078e00ff */
[----:B------:R-:W-:-:S05]  /*0bd0*/  IMAD.MOV.U32 R35, RZ, RZ, R12 ;  /* 0x000000ffff237224 */ /* 0x000fca00078e000c */
[----:B------:R-:W-:-:S05]  /*0be0*/  @P0 IADD3 R35, PT, PT, R9, R35, RZ ;  /* 0x0000002309230210 */ /* 0x000fca0007ffe0ff */
[----:B------:R-:W-:-:S07]  /*0bf0*/  IMAD.MOV.U32 R39, RZ, RZ, R35 ;  /* 0x000000ffff277224 */ /* 0x000fce00078e0023 */
[----:B------:R-:W-:Y:S05]  /*0c00*/  WARPSYNC.COLLECTIVE R27, `(.L_x_93) ;  /* 0x000000001b087348 */ /* 0x000fea0003c00000 */
[----:B------:R0:W1:Y:S02]  /*0c10*/  SHFL.UP P0, R12, R39, R15, R44 ;  /* 0x0400000f270c7389 */ /* 0x000064000000002c */
[----:B01----:R-:W-:Y:S05]  /*0c20*/  ENDCOLLECTIVE ;  /* 0x000000000000791b */ /* 0x003fea0003800000 */
.L_x_93:
[----:B------:R-:W-:Y:S01]  /*0c30*/  IMAD.MOV.U32 R15, RZ, RZ, 0x4 ;  /* 0x00000004ff0f7424 */ /* 0x000fe200078e00ff */
[----:B------:R-:W-:-:S05]  /*0c40*/  MOV R39, R12 ;  /* 0x0000000c00277202 */ /* 0x000fca0000000f00 */
[----:B------:R-:W-:-:S07]  /*0c50*/  @P0 IMAD.IADD R39, R35, 0x1, R39 ;  /* 0x0000000123270824 */ /* 0x000fce00078e0227 */
[----:B------:R-:W-:Y:S05]  /*0c60*/  WARPSYNC.COLLECTIVE R27, `(.L_x_94) ;  /* 0x000000001b087348 */ /* 0x000fea0003c00000 */
[----:B------:R0:W1:Y:S02]  /*0c70*/  SHFL.UP P0, R12, R39, R15, R44 ;  /* 0x0400000f270c7389 */ /* 0x000064000000002c */
[----:B01----:R-:W-:Y:S05]  /*0c80*/  ENDCOLLECTIVE ;  /* 0x000000000000791b */ /* 0x003fea0003800000 */
.L_x_94:
[----:B------:R-:W-:Y:S01]  /*0c90*/  HFMA2 R15, -RZ, RZ, 0, 4.76837158203125e-07 ;  /* 0x00000008ff0f7431 */ /* 0x000fe200000001ff */
[----:B------:R-:W-:-:S05]  /*0ca0*/  MOV R45, R12 ;  /* 0x0000000c002d7202 */ /* 0x000fca0000000f00 */
[----:B------:R-:W-:-:S04]  /*0cb0*/  @P0 IMAD.IADD R45, R39, 0x1, R45 ;  /* 0x00000001272d0824 */ /* 0x000fc800078e022d */
[----:B------:R-:W-:-:S07]  /*0cc0*/  IMAD.MOV.U32 R39, RZ, RZ, R45 ;  /* 0x000000ffff277224 */ /* 0x000fce00078e002d */
[----:B------:R-:W-:Y:S05]  /*0cd0*/  WARPSYNC.COLLECTIVE R27, `(.L_x_95) ;  /* 0x000000001b087348 */ /* 0x000fea0003c00000 */
[----:B------:R0:W1:Y:S02]  /*0ce0*/  SHFL.UP P0, R12, R39, R15, R44 ;  /* 0x0400000f270c7389 */ /* 0x000064000000002c */
[----:B01----:R-:W-:Y:S05]  /*0cf0*/  ENDCOLLECTIVE ;  /* 0x000000000000791b */ /* 0x003fea0003800000 */
.L_x_95:
[----:B------:R-:W-:Y:S02]  /*0d00*/  IMAD.MOV.U32 R15, RZ, RZ, 0x10 ;  /* 0x00000010ff0f7424 */ /* 0x000fe400078e00ff */
[----:B------:R-:W-:-:S04]  /*0d10*/  IMAD.MOV.U32 R35, RZ, RZ, R12 ;  /* 0x000000ffff237224 */ /* 0x000fc800078e000c */
[----:B------:R-:W-:-:S05]  /*0d20*/  @P0 IMAD.IADD R35, R45, 0x1, R35 ;  /* 0x000000012d230824 */ /* 0x000fca00078e0223 */
[----:B------:R-:W-:-:S07]  /*0d30*/  MOV R39, R35 ;  /* 0x0000002300277202 */ /* 0x000fce0000000f00 */
[----:B------:R-:W-:Y:S05]  /*0d40*/  WARPSYNC.COLLECTIVE R27, `(.L_x_96) ;  /* 0x000000001b087348 */ /* 0x000fea0003c00000 */
[----:B------:R0:W1:Y:S02]  /*0d50*/  SHFL.UP P0, R12, R39, R15, R44 ;  /* 0x0400000f270c7389 */ /* 0x000064000000002c */
[----:B01----:R-:W-:Y:S05]  /*0d60*/  ENDCOLLECTIVE ;  /* 0x000000000000791b */ /* 0x003fea0003800000 */
.L_x_96:
[----:B------:R-:W-:Y:S05]  /*0d70*/  BRA `(.L_x_97) ;  /* 0xfffffff400f07947 */ /* 0x000fea000383ffff */
.L_x_98:
        /* <DEDUP_REMOVED lines=16> */
.L_x_117:


//--------------------- .nv.shared.reserved.0     --------------------------
	.section	.nv.shared.reserved.0,"aw",@nobits
	.weak		__nv_reservedSMEM_offset_0_alias
	.size		__nv_reservedSMEM_offset_0_alias, 0, 64
	.other		__nv_reservedSMEM_offset_0_alias,@"STO_CUDA_RESERVED_SHARED STV_DEFAULT"
__nv_reservedSMEM_offset_0_alias:
	.zero		0
	.zero		64


//--------------------- .nv.global                --------------------------
	.section	.nv.global,"aw",@nobits
.nv.global:
	.type		_ZN34_INTERNAL_8e733d34_4_k_cu_edf0dd896thrust24THRUST_300001_SM_1000_NS12placeholders2_5E,@object
	.size		_ZN34_INTERNAL_8e733d34_4_k_cu_edf0dd896thrust24THRUST_300001_SM_1000_NS12placeholders2_5E,(_ZN34_INTERNAL_8e733d34_4_k_cu_edf0dd894cuda3std3__45__cpo6cbeginE - _ZN34_INTERNAL_8e733d34_4_k_cu_edf0dd896thrust24THRUST_300001_SM_1000_NS12placeholders2_5E)
_ZN34_INTERNAL_8e733d34_4_k_cu_edf0dd896thrust24THRUST_300001_SM_1000_NS12placeholders2_5E:
	.zero		1
	.type		_ZN34_INTERNAL_8e733d34_4_k_cu_edf0dd894cuda3std3__45__cpo6cbeginE,@object
	.size		_ZN34_INTERNAL_8e733d34_4_k_cu_edf0dd894cuda3std3__45__cpo6cbeginE,(_ZN34_INTERNAL_8e733d34_4_k_cu_edf0dd894cuda3std6ranges3__45__cpo6cbeginE - _ZN34_INTERNAL_8e733d34_4_k_cu_edf0dd894cuda3std3__45__cpo6cbeginE)
_ZN34_INTERNAL_8e733d34_4_k_cu_edf0dd894cuda3std3__45__cpo6cbeginE:
	.zero		1
	.type		_ZN34_INTERNAL_8e733d34_4_k_cu_edf0dd894cuda3std6ranges3__45__cpo6cbeginE,@object
	.size		_ZN34_INTERNAL_8e733d34_4_k_cu_edf0dd894cuda3std6ranges3__45__cpo6cbeginE,(_ZN34_INTERNAL_8e733d34_4_k_cu_edf0dd894cuda3std3__48in_placeE - _ZN34_INTERNAL_8e733d34_4_k_cu_edf0dd894cuda3std6ranges3__45__cpo6cbeginE)
_ZN34_INTERNAL_8e733d34_4_k_cu_edf0dd894cuda3std6ranges3__45__cpo6cbeginE:
	.zero		1
	.type		_ZN34_INTERNAL_8e733d34_4_k_cu_edf0dd894cuda3std3__48in_placeE,@object
	.size		_ZN34_INTERNAL_8e733d34_4_k_cu_edf0dd894cuda3std3__48in_placeE,(_ZN34_INTERNAL_8e733d34_4_k_cu_edf0dd894cuda3std6ranges3__45__cpo4sizeE - _ZN34_INTERNAL_8e733d34_4_k_cu_edf0dd894cuda3std3__48in_placeE)
_ZN34_INTERNAL_8e733d34_4_k_cu_edf0dd894cuda3std3__48in_placeE:
	.zero		1
	.type		_ZN34_INTERNAL_8e733d34_4_k_cu_edf0dd894cuda3std6ranges3__45__cpo4sizeE,@object
	.size		_ZN34_INTERNAL_8e733d34_4_k_cu_edf0dd894cuda3std6ranges3__45__cpo4sizeE,(_ZN34_INTERNAL_8e733d34_4_k_cu_edf0dd896thrust24THRUST_300001_SM_1000_NS12placeholders2_9E - _ZN34_INTERNAL_8e733d34_4_k_cu_edf0dd894cuda3std6ranges3__45__cpo4sizeE)
_ZN34_INTERNAL_8e733d34_4_k_cu_edf0dd894cuda3std6ranges3__45__cpo4sizeE:
	.zero		1
	.type		_ZN34_INTERNAL_8e733d34_4_k_cu_edf0dd896thrust24THRUST_300001_SM_1000_NS12placeholders2_9E,@object
	.size		_ZN34_INTERNAL_8e733d34_4_k_cu_edf0dd896thrust24THRUST_300001_SM_1000_NS12placeholders2_9E,(_ZN34_INTERNAL_8e733d34_4_k_cu_edf0dd894cuda3std3__45__cpo7crbeginE - _ZN34_INTERNAL_8e733d34_4_k_cu_edf0dd896thrust24THRUST_300001_SM_1000_NS12placeholders2_9E)
_ZN34_INTERNAL_8e733d34_4_k_cu_edf0dd896thrust24THRUST_300001_SM_1000_NS12placeholders2_9E:
	.zero		1
	.type		_ZN34_INTERNAL_8e733d34_4_k_cu_edf0dd894cuda3std3__45__cpo7crbeginE,@object
	.size		_ZN34_INTERNAL_8e733d34_4_k_cu_edf0dd894cuda3std3__45__cpo7crbeginE,(_ZN34_INTERNAL_8e733d34_4_k_cu_edf0dd894cuda3std6ranges3__45__cpo4nextE - _ZN34_INTERNAL_8e733d34_4_k_cu_edf0dd894cuda3std3__45__cpo7crbeginE)
_ZN34_INTERNAL_8e733d34_4_k_cu_edf0dd894cuda3std3__45__cpo7crbeginE:
	.zero		1
	.type		_ZN34_INTERNAL_8e733d34_4_k_cu_edf0dd894cuda3std6ranges3__45__cpo4nextE,@object
	.size		_ZN34_INTERNAL_8e733d34_4_k_cu_edf0dd894cuda3std6ranges3__45__cpo4nextE,(_ZN34_INTERNAL_8e733d34_4_k_cu_edf0dd894cuda3std6ranges3__45__cpo4swapE - _ZN34_INTERNAL_8e733d34_4_k_cu_edf0dd894cuda3std6ranges3__45__cpo4nextE)
_ZN34_INTERNAL_8e733d34_4_k_cu_edf0dd894cuda3std6ranges3__45__cpo4nextE:
	.zero		1
	.type		_ZN34_INTERNAL_8e733d34_4_k_cu_edf0dd894cuda3std6ranges3__45__cpo4swapE,@object
	.size		_ZN34_INTERNAL_8e733d34_4_k_cu_edf0dd894cuda3std6ranges3__45__cpo4swapE,(_ZN34_INTERNAL_8e733d34_4_k_cu_edf0dd896thrust24THRUST_300001_SM_1000_NS12placeholders2_1E - _ZN34_INTERNAL_8e733d34_4_k_cu_edf0dd894cuda3std6ranges3__45__cpo4swapE)
_ZN34_INTERNAL_8e733d34_4_k_cu_edf0dd894cuda3std6ranges3__45__cpo4swapE:
	.zero		1
	.type		_ZN34_INTERNAL_8e733d34_4_k_cu_edf0dd896thrust24THRUST_300001_SM_1000_NS12placeholders2_1E,@object
	.size		_ZN34_INTERNAL_8e733d34_4_k_cu_edf0dd896thrust24THRUST_300001_SM_1000_NS12placeholders2_1E,(_ZN34_INTERNAL_8e733d34_4_k_cu_edf0dd896thrust24THRUST_300001_SM_1000_NS12placeholders2_3E - _ZN34_INTERNAL_8e733d34_4_k_cu_edf0dd896thrust24THRUST_300001_SM_1000_NS12placeholders2_1E)
_ZN34_INTERNAL_8e733d34_4_k_cu_edf0dd896thrust24THRUST_300001_SM_1000_NS12placeholders2_1E:
	.zero		1
	.type		_ZN34_INTERNAL_8e733d34_4_k_cu_edf0dd896thrust24THRUST_300001_SM_1000_NS12placeholders2_3E,@object
	.size		_ZN34_INTERNAL_8e733d34_4_k_cu_edf0dd896thrust24THRUST_300001_SM_1000_NS12placeholders2_3E,(_ZN34_INTERNAL_8e733d34_4_k_cu_edf0dd894cuda3std3__45__cpo5beginE - _ZN34_INTERNAL_8e733d34_4_k_cu_edf0dd896thrust24THRUST_300001_SM_1000_NS12placeholders2_3E)
_ZN34_INTERNAL_8e733d34_4_k_cu_edf0dd896thrust24THRUST_300001_SM_1000_NS12placeholders2_3E:
	.zero		1
	.type		_ZN34_INTERNAL_8e733d34_4_k_cu_edf0dd894cuda3std3__45__cpo5beginE,@object
	.size		_ZN34_INTERNAL_8e733d34_4_k_cu_edf0dd894cuda3std3__45__cpo5beginE,(_ZN34_INTERNAL_8e733d34_4_k_cu_edf0dd894cuda3std6ranges3__45__cpo5beginE - _ZN34_INTERNAL_8e733d34_4_k_cu_edf0dd894cuda3std3__45__cpo5beginE)
_ZN34_INTERNAL_8e733d34_4_k_cu_edf0dd894cuda3std3__45__cpo5beginE:
	.zero		1
	.type		_ZN34_INTERNAL_8e733d34_4_k_cu_edf0dd894cuda3std6ranges3__45__cpo5beginE,@object
	.size		_ZN34_INTERNAL_8e733d34_4_k_cu_edf0dd894cuda3std6ranges3__45__cpo5beginE,(_ZN34_INTERNAL_8e733d34_4_k_cu_edf0dd894cuda3std3__436_GLOBAL__N__8e733d34_4_k_cu_edf0dd896ignoreE - _ZN34_INTERNAL_8e733d34_4_k_cu_edf0dd894cuda3std6ranges3__45__cpo5beginE)
_ZN34_INTERNAL_8e733d34_4_k_cu_edf0dd894cuda3std6ranges3__45__cpo5beginE:
	.zero		1
	.type		_ZN34_INTERNAL_8e733d34_4_k_cu_edf0dd894cuda3std3__436_GLOBAL__N__8e733d34_4_k_cu_edf0dd896ignoreE,@object
	.size		_ZN34_INTERNAL_8e733d34_4_k_cu_edf0dd894cuda3std3__436_GLOBAL__N__8e733d34_4_k_cu_edf0dd896ignoreE,(_ZN34_INTERNAL_8e733d34_4_k_cu_edf0dd894cuda3std6ranges3__45__cpo4dataE - _ZN34_INTERNAL_8e733d34_4_k_cu_edf0dd894cuda3std3__436_GLOBAL__N__8e733d34_4_k_cu_edf0dd896ignoreE)
_ZN34_INTERNAL_8e733d34_4_k_cu_edf0dd894cuda3std3__436_GLOBAL__N__8e733d34_4_k_cu_edf0dd896ignoreE:
	.zero		1
	.type		_ZN34_INTERNAL_8e733d34_4_k_cu_edf0dd894cuda3std6ranges3__45__cpo4dataE,@object
	.size		_ZN34_INTERNAL_8e733d34_4_k_cu_edf0dd894cuda3std6ranges3__45__cpo4dataE,(_ZN34_INTERNAL_8e733d34_4_k_cu_edf0dd896thrust24THRUST_300001_SM_1000_NS12placeholders2_7E - _ZN34_INTERNAL_8e733d34_4_k_cu_edf0dd894cuda3std6ranges3__45__cpo4dataE)
_ZN34_INTERNAL_8e733d34_4_k_cu_edf0dd894cuda3std6ranges3__45__cpo4dataE:
	.zero		1
	.type		_ZN34_INTERNAL_8e733d34_4_k_cu_edf0dd896thrust24THRUST_300001_SM_1000_NS12placeholders2_7E,@object
	.size		_ZN34_INTERNAL_8e733d34_4_k_cu_edf0dd896thrust24THRUST_300001_SM_1000_NS12placeholders2_7E,(_ZN34_INTERNAL_8e733d34_4_k_cu_edf0dd894cuda3std3__45__cpo6rbeginE - _ZN34_INTERNAL_8e733d34_4_k_cu_edf0dd896thrust24THRUST_300001_SM_1000_NS12placeholders2_7E)
_ZN34_INTERNAL_8e733d34_4_k_cu_edf0dd896thrust24THRUST_300001_SM_1000_NS12placeholders2_7E:
	.zero		1
	.type		_ZN34_INTERNAL_8e733d34_4_k_cu_edf0dd894cuda3std3__45__cpo6rbeginE,@object
	.size		_ZN34_INTERNAL_8e733d34_4_k_cu_edf0dd894cuda3std3__45__cpo6rbeginE,(_ZN34_INTERNAL_8e733d34_4_k_cu_edf0dd894cuda3std6ranges3__45__cpo7advanceE - _ZN34_INTERNAL_8e733d34_4_k_cu_edf0dd894cuda3std3__45__cpo6rbeginE)
_ZN34_INTERNAL_8e733d34_4_k_cu_edf0dd894cuda3std3__45__cpo6rbeginE:
	.zero		1
	.type		_ZN34_INTERNAL_8e733d34_4_k_cu_edf0dd894cuda3std6ranges3__45__cpo7advanceE,@object
	.size		_ZN34_INTERNAL_8e733d34_4_k_cu_edf0dd894cuda3std6ranges3__45__cpo7advanceE,(_ZN34_INTERNAL_8e733d34_4_k_cu_edf0dd894cuda3std3__47nulloptE - _ZN34_INTERNAL_8e733d34_4_k_cu_edf0dd894cuda3std6ranges3__45__cpo7advanceE)
_ZN34_INTERNAL_8e733d34_4_k_cu_edf0dd894cuda3std6ranges3__45__cpo7advanceE:
	.zero		1
	.type		_ZN34_INTERNAL_8e733d34_4_k_cu_edf0dd894cuda3std3__47nulloptE,@object
	.size		_ZN34_INTERNAL_8e733d34_4_k_cu_edf0dd894cuda3std3__47nulloptE,(_ZN34_INTERNAL_8e733d34_4_k_cu_edf0dd894cuda3std6ranges3__45__cpo8distanceE - _ZN34_INTERNAL_8e733d34_4_k_cu_edf0dd894cuda3std3__47nulloptE)
_ZN34_INTERNAL_8e733d34_4_k_cu_edf0dd894cuda3std3__47nulloptE:
	.zero		1
	.type		_ZN34_INTERNAL_8e733d34_4_k_cu_edf0dd894cuda3std6ranges3__45__cpo8distanceE,@object
	.size		_ZN34_INTERNAL_8e733d34_4_k_cu_edf0dd894cuda3std6ranges3__45__cpo8distanceE,(_ZN34_INTERNAL_8e733d34_4_k_cu_edf0dd896thrust24THRUST_300001_SM_1000_NS12placeholders2_6E - _ZN34_INTERNAL_8e733d34_4_k_cu_edf0dd894cuda3std6ranges3__45__cpo8distanceE)
_ZN34_INTERNAL_8e733d34_4_k_cu_edf0dd894cuda3std6ranges3__45__cpo8distanceE:
	.zero		1
	.type		_ZN34_INTERNAL_8e733d34_4_k_cu_edf0dd896thrust24THRUST_300001_SM_1000_NS12placeholders2_6E,@object
	.size		_ZN34_INTERNAL_8e733d34_4_k_cu_edf0dd896thrust24THRUST_300001_SM_1000_NS12placeholders2_6E,(_ZN34_INTERNAL_8e733d34_4_k_cu_edf0dd894cuda3std3__45__cpo4cendE - _ZN34_INTERNAL_8e733d34_4_k_cu_edf0dd896thrust24THRUST_300001_SM_1000_NS12placeholders2_6E)
_ZN34_INTERNAL_8e733d34_4_k_cu_edf0dd896thrust24THRUST_300001_SM_1000_NS12placeholders2_6E:
	.zero		1
	.type		_ZN34_INTERNAL_8e733d34_4_k_cu_edf0dd894cuda3std3__45__cpo4cendE,@object
	.size		_ZN34_INTERNAL_8e733d34_4_k_cu_edf0dd894cuda3std3__45__cpo4cendE,(_ZN34_INTERNAL_8e733d34_4_k_cu_edf0dd894cuda3std6ranges3__45__cpo4cendE - _ZN34_INTERNAL_8e733d34_4_k_cu_edf0dd894cuda3std3__45__cpo4cendE)
_ZN34_INTERNAL_8e733d34_4_k_cu_edf0dd894cuda3std3__45__cpo4cendE:
	.zero		1
	.type		_ZN34_INTERNAL_8e733d34_4_k_cu_edf0dd894cuda3std6ranges3__45__cpo4cendE,@object
	.size		_ZN34_INTERNAL_8e733d34_4_k_cu_edf0dd894cuda3std6ranges3__45__cpo4cendE,(_ZN34_INTERNAL_8e733d34_4_k_cu_edf0dd894cuda3std3__420unreachable_sentinelE - _ZN34_INTERNAL_8e733d34_4_k_cu_edf0dd894cuda3std6ranges3__45__cpo4cendE)
_ZN34_INTERNAL_8e733d34_4_k_cu_edf0dd894cuda3std6ranges3__45__cpo4cendE:
	.zero		1
	.type		_ZN34_INTERNAL_8e733d34_4_k_cu_edf0dd894cuda3std3__420unreachable_sentinelE,@object
	.size		_ZN34_INTERNAL_8e733d34_4_k_cu_edf0dd894cuda3std3__420unreachable_sentinelE,(_ZN34_INTERNAL_8e733d34_4_k_cu_edf0dd894cuda3std6ranges3__45__cpo5ssizeE - _ZN34_INTERNAL_8e733d34_4_k_cu_edf0dd894cuda3std3__420unreachable_sentinelE)
_ZN34_INTERNAL_8e733d34_4_k_cu_edf0dd894cuda3std3__420unreachable_sentinelE:
	.zero		1
	.type		_ZN34_INTERNAL_8e733d34_4_k_cu_edf0dd894cuda3std6ranges3__45__cpo5ssizeE,@object
	.size		_ZN34_INTERNAL_8e733d34_4_k_cu_edf0dd894cuda3std6ranges3__45__cpo5ssizeE,(_ZN34_INTERNAL_8e733d34_4_k_cu_edf0dd896thrust24THRUST_300001_SM_1000_NS12placeholders3_10E - _ZN34_INTERNAL_8e733d34_4_k_cu_edf0dd894cuda3std6ranges3__45__cpo5ssizeE)
_ZN34_INTERNAL_8e733d34_4_k_cu_edf0dd894cuda3std6ranges3__45__cpo5ssizeE:
	.zero		1
	.type		_ZN34_INTERNAL_8e733d34_4_k_cu_edf0dd896thrust24THRUST_300001_SM_1000_NS12placeholders3_10E,@object
	.size		_ZN34_INTERNAL_8e733d34_4_k_cu_edf0dd896thrust24THRUST_300001_SM_1000_NS12placeholders3_10E,(_ZN34_INTERNAL_8e733d34_4_k_cu_edf0dd894cuda3std3__45__cpo5crendE - _ZN34_INTERNAL_8e733d34_4_k_cu_edf0dd896thrust24THRUST_300001_SM_1000_NS12placeholders3_10E)
_ZN34_INTERNAL_8e733d34_4_k_cu_edf0dd896thrust24THRUST_300001_SM_1000_NS12placeholders3_10E:
	.zero		1
	.type		_ZN34_INTERNAL_8e733d34_4_k_cu_edf0dd894cuda3std3__45__cpo5crendE,@object
	.size		_ZN34_INTERNAL_8e733d34_4_k_cu_edf0dd894cuda3std3__45__cpo5crendE,(_ZN34_INTERNAL_8e733d34_4_k_cu_edf0dd894cuda3std6ranges3__45__cpo4prevE - _ZN34_INTERNAL_8e733d34_4_k_cu_edf0dd894cuda3std3__45__cpo5crendE)
_ZN34_INTERNAL_8e733d34_4_k_cu_edf0dd894cuda3std3__45__cpo5crendE:
	.zero		1
	.type		_ZN34_INTERNAL_8e733d34_4_k_cu_edf0dd894cuda3std6ranges3__45__cpo4prevE,@object
	.size		_ZN34_INTERNAL_8e733d34_4_k_cu_edf0dd894cuda3std6ranges3__45__cpo4prevE,(_ZN34_INTERNAL_8e733d34_4_k_cu_edf0dd894cuda3std6ranges3__45__cpo9iter_moveE - _ZN34_INTERNAL_8e733d34_4_k_cu_edf0dd894cuda3std6ranges3__45__cpo4prevE)
_ZN34_INTERNAL_8e733d34_4_k_cu_edf0dd894cuda3std6ranges3__45__cpo4prevE:
	.zero		1
	.type		_ZN34_INTERNAL_8e733d34_4_k_cu_edf0dd894cuda3std6ranges3__45__cpo9iter_moveE,@object
	.size		_ZN34_INTERNAL_8e733d34_4_k_cu_edf0dd894cuda3std6ranges3__45__cpo9iter_moveE,(_ZN34_INTERNAL_8e733d34_4_k_cu_edf0dd896thrust24THRUST_300001_SM_1000_NS12placeholders2_2E - _ZN34_INTERNAL_8e733d34_4_k_cu_edf0dd894cuda3std6ranges3__45__cpo9iter_moveE)
_ZN34_INTERNAL_8e733d34_4_k_cu_edf0dd894cuda3std6ranges3__45__cpo9iter_moveE:
	.zero		1
	.type		_ZN34_INTERNAL_8e733d34_4_k_cu_edf0dd896thrust24THRUST_300001_SM_1000_NS12placeholders2_2E,@object
	.size		_ZN34_INTERNAL_8e733d34_4_k_cu_edf0dd896thrust24THRUST_300001_SM_1000_NS12placeholders2_2E,(_ZN34_INTERNAL_8e733d34_4_k_cu_edf0dd896thrust24THRUST_300001_SM_1000_NS12placeholders2_4E - _ZN34_INTERNAL_8e733d34_4_k_cu_edf0dd896thrust24THRUST_300001_SM_1000_NS12placeholders2_2E)
_ZN34_INTERNAL_8e733d34_4_k_cu_edf0dd896thrust24THRUST_300001_SM_1000_NS12placeholders2_2E:
	.zero		1
	.type		_ZN34_INTERNAL_8e733d34_4_k_cu_edf0dd896thrust24THRUST_300001_SM_1000_NS12placeholders2_4E,@object
	.size		_ZN34_INTERNAL_8e733d34_4_k_cu_edf0dd896thrust24THRUST_300001_SM_1000_NS12placeholders2_4E,(_ZN34_INTERNAL_8e733d34_4_k_cu_edf0dd894cuda3std3__45__cpo3endE - _ZN34_INTERNAL_8e733d34_4_k_cu_edf0dd896thrust24THRUST_300001_SM_1000_NS12placeholders2_4E)
_ZN34_INTERNAL_8e733d34_4_k_cu_edf0dd896thrust24THRUST_300001_SM_1000_NS12placeholders2_4E:
	.zero		1
	.type		_ZN34_INTERNAL_8e733d34_4_k_cu_edf0dd894cuda3std3__45__cpo3endE,@object
	.size		_ZN34_INTERNAL_8e733d34_4_k_cu_edf0dd894cuda3std3__45__cpo3endE,(_ZN34_INTERNAL_8e733d34_4_k_cu_edf0dd894cuda3std6ranges3__45__cpo3endE - _ZN34_INTERNAL_8e733d34_4_k_cu_edf0dd894cuda3std3__45__cpo3endE)
_ZN34_INTERNAL_8e733d34_4_k_cu_edf0dd894cuda3std3__45__cpo3endE:
	.zero		1
	.type		_ZN34_INTERNAL_8e733d34_4_k_cu_edf0dd894cuda3std6ranges3__45__cpo3endE,@object
	.size		_ZN34_INTERNAL_8e733d34_4_k_cu_edf0dd894cuda3std6ranges3__45__cpo3endE,(_ZN34_INTERNAL_8e733d34_4_k_cu_edf0dd894cuda3std3__419piecewise_constructE - _ZN34_INTERNAL_8e733d34_4_k_cu_edf0dd894cuda3std6ranges3__45__cpo3endE)
_ZN34_INTERNAL_8e733d34_4_k_cu_edf0dd894cuda3std6ranges3__45__cpo3endE:
	.zero		1
	.type		_ZN34_INTERNAL_8e733d34_4_k_cu_edf0dd894cuda3std3__419piecewise_constructE,@object
	.size		_ZN34_INTERNAL_8e733d34_4_k_cu_edf0dd894cuda3std3__419piecewise_constructE,(_ZN34_INTERNAL_8e733d34_4_k_cu_edf0dd894cuda3std6ranges3__45__cpo5cdataE - _ZN34_INTERNAL_8e733d34_4_k_cu_edf0dd894cuda3std3__419piecewise_constructE)
_ZN34_INTERNAL_8e733d34_4_k_cu_edf0dd894cuda3std3__419piecewise_constructE:
	.zero		1
	.type		_ZN34_INTERNAL_8e733d34_4_k_cu_edf0dd894cuda3std6ranges3__45__cpo5cdataE,@object
	.size		_ZN34_INTERNAL_8e733d34_4_k_cu_edf0dd894cuda3std6ranges3__45__cpo5cdataE,(_ZN34_INTERNAL_8e733d34_4_k_cu_edf0dd896thrust24THRUST_300001_SM_1000_NS12placeholders2_8E - _ZN34_INTERNAL_8e733d34_4_k_cu_edf0dd894cuda3std6ranges3__45__cpo5cdataE)
_ZN34_INTERNAL_8e733d34_4_k_cu_edf0dd894cuda3std6ranges3__45__cpo5cdataE:
	.zero		1
	.type		_ZN34_INTERNAL_8e733d34_4_k_cu_edf0dd896thrust24THRUST_300001_SM_1000_NS12placeholders2_8E,@object
	.size		_ZN34_INTERNAL_8e733d34_4_k_cu_edf0dd896thrust24THRUST_300001_SM_1000_NS12placeholders2_8E,(_ZN34_INTERNAL_8e733d34_4_k_cu_edf0dd894cuda3std3__45__cpo4rendE - _ZN34_INTERNAL_8e733d34_4_k_cu_edf0dd896thrust24THRUST_300001_SM_1000_NS12placeholders2_8E)
_ZN34_INTERNAL_8e733d34_4_k_cu_edf0dd896thrust24THRUST_300001_SM_1000_NS12placeholders2_8E:
	.zero		1
	.type		_ZN34_INTERNAL_8e733d34_4_k_cu_edf0dd894cuda3std3__45__cpo4rendE,@object
	.size		_ZN34_INTERNAL_8e733d34_4_k_cu_edf0dd894cuda3std3__45__cpo4rendE,(_ZN34_INTERNAL_8e733d34_4_k_cu_edf0dd894cuda3std6ranges3__45__cpo9iter_swapE - _ZN34_INTERNAL_8e733d34_4_k_cu_edf0dd894cuda3std3__45__cpo4rendE)
_ZN34_INTERNAL_8e733d34_4_k_cu_edf0dd894cuda3std3__45__cpo4rendE:
	.zero		1
	.type		_ZN34_INTERNAL_8e733d34_4_k_cu_edf0dd894cuda3std6ranges3__45__cpo9iter_swapE,@object
	.size		_ZN34_INTERNAL_8e733d34_4_k_cu_edf0dd894cuda3std6ranges3__45__cpo9iter_swapE,(_ZN34_INTERNAL_8e733d34_4_k_cu_edf0dd894cuda3std3__48unexpectE - _ZN34_INTERNAL_8e733d34_4_k_cu_edf0dd894cuda3std6ranges3__45__cpo9iter_swapE)
_ZN34_INTERNAL_8e733d34_4_k_cu_edf0dd894cuda3std6ranges3__45__cpo9iter_swapE:
	.zero		1
	.type		_ZN34_INTERNAL_8e733d34_4_k_cu_edf0dd894cuda3std3__48unexpectE,@object
	.size		_ZN34_INTERNAL_8e733d34_4_k_cu_edf0dd894cuda3std3__48unexpectE,(_ZN34_INTERNAL_8e733d34_4_k_cu_edf0dd896thrust24THRUST_300001_SM_1000_NS6system6detail10sequential3seqE - _ZN34_INTERNAL_8e733d34_4_k_cu_edf0dd894cuda3std3__48unexpectE)
_ZN34_INTERNAL_8e733d34_4_k_cu_edf0dd894cuda3std3__48unexpectE:
	.zero		1
	.type		_ZN34_INTERNAL_8e733d34_4_k_cu_edf0dd896thrust24THRUST_300001_SM_1000_NS6system6detail10sequential3seqE,@object
	.size		_ZN34_INTERNAL_8e733d34_4_k_cu_edf0dd896thrust24THRUST_300001_SM_1000_NS6system6detail10sequential3seqE,(.L_29 - _ZN34_INTERNAL_8e733d34_4_k_cu_edf0dd896thrust24THRUST_300001_SM_1000_NS6system6detail10sequential3seqE)
_ZN34_INTERNAL_8e733d34_4_k_cu_edf0dd896thrust24THRUST_300001_SM_1000_NS6system6detail10sequential3seqE:
	.zero		1
.L_29:


//--------------------- .nv.shared._Z20BlockPrefixSumKernelILi32ELi32ELN3cub18CUB_300001_SM_100018BlockScanAlgorithmE2EEvPiS3_Pl --------------------------
	.section	.nv.shared._Z20BlockPrefixSumKernelILi32ELi32ELN3cub18CUB_300001_SM_100018BlockScanAlgorithmE2EEvPiS3_Pl,"aw",@nobits
	.sectionflags	@""
	.align	16
.nv.shared._Z20BlockPrefixSumKernelILi32ELi32ELN3cub18CUB_300001_SM_100018BlockScanAlgorithmE2EEvPiS3_Pl:
	.zero		5264


//--------------------- .nv.shared._Z20BlockPrefixSumKernelILi64ELi16ELN3cub18CUB_300001_SM_100018BlockScanAlgorithmE2EEvPiS3_Pl --------------------------
	.section	.nv.shared._Z20BlockPrefixSumKernelILi64ELi16ELN3cub18CUB_300001_SM_100018BlockScanAlgorithmE2EEvPiS3_Pl,"aw",@nobits
	.sectionflags	@""
	.align	16
.nv.shared._Z20BlockPrefixSumKernelILi64ELi16ELN3cub18CUB_300001_SM_100018BlockScanAlgorithmE2EEvPiS3_Pl:
	.zero		5264


//--------------------- .nv.shared._Z20BlockPrefixSumKernelILi128ELi8ELN3cub18CUB_300001_SM_100018BlockScanAlgorithmE2EEvPiS3_Pl --------------------------
	.section	.nv.shared._Z20BlockPrefixSumKernelILi128ELi8ELN3cub18CUB_300001_SM_100018BlockScanAlgorithmE2EEvPiS3_Pl,"aw",@nobits
	.sectionflags	@""
	.align	16
.nv.shared._Z20BlockPrefixSumKernelILi128ELi8ELN3cub18CUB_300001_SM_100018BlockScanAlgorithmE2EEvPiS3_Pl:
	.zero		5264


//--------------------- .nv.shared._Z20BlockPrefixSumKernelILi256ELi4ELN3cub18CUB_300001_SM_100018BlockScanAlgorithmE2EEvPiS3_Pl --------------------------
	.section	.nv.shared._Z20BlockPrefixSumKernelILi256ELi4ELN3cub18CUB_300001_SM_100018BlockScanAlgorithmE2EEvPiS3_Pl,"aw",@nobits
	.sectionflags	@""
	.align	16
.nv.shared._Z20BlockPrefixSumKernelILi256ELi4ELN3cub18CUB_300001_SM_100018BlockScanAlgorithmE2EEvPiS3_Pl:
	.zero		5136


//--------------------- .nv.shared._Z20BlockPrefixSumKernelILi512ELi2ELN3cub18CUB_300001_SM_100018BlockScanAlgorithmE2EEvPiS3_Pl --------------------------
	.section	.nv.shared._Z20BlockPrefixSumKernelILi512ELi2ELN3cub18CUB_300001_SM_100018BlockScanAlgorithmE2EEvPiS3_Pl,"aw",@nobits
	.sectionflags	@""
	.align	16
.nv.shared._Z20BlockPrefixSumKernelILi512ELi2ELN3cub18CUB_300001_SM_100018BlockScanAlgorithmE2EEvPiS3_Pl:
	.zero		5136


//--------------------- .nv.shared._Z20BlockPrefixSumKernelILi1024ELi1ELN3cub18CUB_300001_SM_100018BlockScanAlgorithmE2EEvPiS3_Pl --------------------------
	.section	.nv.shared._Z20BlockPrefixSumKernelILi1024ELi1ELN3cub18CUB_300001_SM_100018BlockScanAlgorithmE2EEvPiS3_Pl,"aw",@nobits
	.sectionflags	@""
	.align	16
.nv.shared._Z20BlockPrefixSumKernelILi1024ELi1ELN3cub18CUB_300001_SM_100018BlockScanAlgorithmE2EEvPiS3_Pl:
	.zero		5136


//--------------------- .nv.shared._Z20BlockPrefixSumKernelILi32ELi32ELN3cub18CUB_300001_SM_100018BlockScanAlgorithmE1EEvPiS3_Pl --------------------------
	.section	.nv.shared._Z20BlockPrefixSumKernelILi32ELi32ELN3cub18CUB_300001_SM_100018BlockScanAlgorithmE1EEvPiS3_Pl,"aw",@nobits
	.sectionflags	@""
	.align	16
.nv.shared._Z20BlockPrefixSumKernelILi32ELi32ELN3cub18CUB_300001_SM_100018BlockScanAlgorithmE1EEvPiS3_Pl:
	.zero		5264


//--------------------- .nv.shared._Z20BlockPrefixSumKernelILi64ELi16ELN3cub18CUB_300001_SM_100018BlockScanAlgorithmE1EEvPiS3_Pl --------------------------
	.section	.nv.shared._Z20BlockPrefixSumKernelILi64ELi16ELN3cub18CUB_300001_SM_100018BlockScanAlgorithmE1EEvPiS3_Pl,"aw",@nobits
	.sectionflags	@""
	.align	16
.nv.shared._Z20BlockPrefixSumKernelILi64ELi16ELN3cub18CUB_300001_SM_100018BlockScanAlgorithmE1EEvPiS3_Pl:
	.zero		5264


//--------------------- .nv.shared._Z20BlockPrefixSumKernelILi128ELi8ELN3cub18CUB_300001_SM_100018BlockScanAlgorithmE1EEvPiS3_Pl --------------------------
	.section	.nv.shared._Z20BlockPrefixSumKernelILi128ELi8ELN3cub18CUB_300001_SM_100018BlockScanAlgorithmE1EEvPiS3_Pl,"aw",@nobits
	.sectionflags	@""
	.align	16
.nv.shared._Z20BlockPrefixSumKernelILi128ELi8ELN3cub18CUB_300001_SM_100018BlockScanAlgorithmE1EEvPiS3_Pl:
	.zero		5264


//--------------------- .nv.shared._Z20BlockPrefixSumKernelILi256ELi4ELN3cub18CUB_300001_SM_100018BlockScanAlgorithmE1EEvPiS3_Pl --------------------------
	.section	.nv.shared._Z20BlockPrefixSumKernelILi256ELi4ELN3cub18CUB_300001_SM_100018BlockScanAlgorithmE1EEvPiS3_Pl,"aw",@nobits
	.sectionflags	@""
	.align	16
.nv.shared._Z20BlockPrefixSumKernelILi256ELi4ELN3cub18CUB_300001_SM_100018BlockScanAlgorithmE1EEvPiS3_Pl:
	.zero		5136


//--------------------- .nv.shared._Z20BlockPrefixSumKernelILi512ELi2ELN3cub18CUB_300001_SM_100018BlockScanAlgorithmE1EEvPiS3_Pl --------------------------
	.section	.nv.shared._Z20BlockPrefixSumKernelILi512ELi2ELN3cub18CUB_300001_SM_100018BlockScanAlgorithmE1EEvPiS3_Pl,"aw",@nobits
	.sectionflags	@""
	.align	16
.nv.shared._Z20BlockPrefixSumKernelILi512ELi2ELN3cub18CUB_300001_SM_100018BlockScanAlgorithmE1EEvPiS3_Pl:
	.zero		5136


//--------------------- .nv.shared._Z20BlockPrefixSumKernelILi1024ELi1ELN3cub18CUB_300001_SM_100018BlockScanAlgorithmE1EEvPiS3_Pl --------------------------
	.section	.nv.shared._Z20BlockPrefixSumKernelILi1024ELi1ELN3cub18CUB_300001_SM_100018BlockScanAlgorithmE1EEvPiS3_Pl,"aw",@nobits
	.sectionflags	@""
	.align	16
.nv.shared._Z20BlockPrefixSumKernelILi1024ELi1ELN3cub18CUB_300001_SM_100018BlockScanAlgorithmE1EEvPiS3_Pl:
	.zero		5280


//--------------------- .nv.shared._Z20BlockPrefixSumKernelILi32ELi32ELN3cub18CUB_300001_SM_100018BlockScanAlgorithmE0EEvPiS3_Pl --------------------------
	.section	.nv.shared._Z20BlockPrefixSumKernelILi32ELi32ELN3cub18CUB_300001_SM_100018BlockScanAlgorithmE0EEvPiS3_Pl,"aw",@nobits
	.sectionflags	@""
	.align	16
.nv.shared._Z20BlockPrefixSumKernelILi32ELi32ELN3cub18CUB_300001_SM_100018BlockScanAlgorithmE0EEvPiS3_Pl:
	.zero		5264


//--------------------- .nv.shared._Z20BlockPrefixSumKernelILi64ELi16ELN3cub18CUB_300001_SM_100018BlockScanAlgorithmE0EEvPiS3_Pl --------------------------
	.section	.nv.shared._Z20BlockPrefixSumKernelILi64ELi16ELN3cub18CUB_300001_SM_100018BlockScanAlgorithmE0EEvPiS3_Pl,"aw",@nobits
	.sectionflags	@""
	.align	16
.nv.shared._Z20BlockPrefixSumKernelILi64ELi16ELN3cub18CUB_300001_SM_100018BlockScanAlgorithmE0EEvPiS3_Pl:
	.zero		5264


//--------------------- .nv.shared._Z20BlockPrefixSumKernelILi128ELi8ELN3cub18CUB_300001_SM_100018BlockScanAlgorithmE0EEvPiS3_Pl --------------------------
	.section	.nv.shared._Z20BlockPrefixSumKernelILi128ELi8ELN3cub18CUB_300001_SM_100018BlockScanAlgorithmE0EEvPiS3_Pl,"aw",@nobits
	.sectionflags	@""
	.align	16
.nv.shared._Z20BlockPrefixSumKernelILi128ELi8ELN3cub18CUB_300001_SM_100018BlockScanAlgorithmE0EEvPiS3_Pl:
	.zero		5264


//--------------------- .nv.shared._Z20BlockPrefixSumKernelILi256ELi4ELN3cub18CUB_300001_SM_100018BlockScanAlgorithmE0EEvPiS3_Pl --------------------------
	.section	.nv.shared._Z20BlockPrefixSumKernelILi256ELi4ELN3cub18CUB_300001_SM_100018BlockScanAlgorithmE0EEvPiS3_Pl,"aw",@nobits
	.sectionflags	@""
	.align	16
.nv.shared._Z20BlockPrefixSumKernelILi256ELi4ELN3cub18CUB_300001_SM_100018BlockScanAlgorithmE0EEvPiS3_Pl:
	.zero		5136


//--------------------- .nv.shared._Z20BlockPrefixSumKernelILi512ELi2ELN3cub18CUB_300001_SM_100018BlockScanAlgorithmE0EEvPiS3_Pl --------------------------
	.section	.nv.shared._Z20BlockPrefixSumKernelILi512ELi2ELN3cub18CUB_300001_SM_100018BlockScanAlgorithmE0EEvPiS3_Pl,"aw",@nobits
	.sectionflags	@""
	.align	16
.nv.shared._Z20BlockPrefixSumKernelILi512ELi2ELN3cub18CUB_300001_SM_100018BlockScanAlgorithmE0EEvPiS3_Pl:
	.zero		5136


//--------------------- .nv.shared._Z20BlockPrefixSumKernelILi1024ELi1ELN3cub18CUB_300001_SM_100018BlockScanAlgorithmE0EEvPiS3_Pl --------------------------
	.section	.nv.shared._Z20BlockPrefixSumKernelILi1024ELi1ELN3cub18CUB_300001_SM_100018BlockScanAlgorithmE0EEvPiS3_Pl,"aw",@nobits
	.sectionflags	@""
	.align	16
.nv.shared._Z20BlockPrefixSumKernelILi1024ELi1ELN3cub18CUB_300001_SM_100018BlockScanAlgorithmE0EEvPiS3_Pl:
	.zero		5280


//--------------------- .nv.constant0._ZN3cub18CUB_300001_SM_10006detail11EmptyKernelIvEEvv --------------------------
	.section	.nv.constant0._ZN3cub18CUB_300001_SM_10006detail11EmptyKernelIvEEvv,"a",@progbits
	.sectionflags	@""
	.align	4
.nv.constant0._ZN3cub18CUB_300001_SM_10006detail11EmptyKernelIvEEvv:
	.zero		896


//--------------------- .nv.constant0._Z20BlockPrefixSumKernelILi32ELi32ELN3cub18CUB_300001_SM_100018BlockScanAlgorithmE2EEvPiS3_Pl --------------------------
	.section	.nv.constant0._Z20BlockPrefixSumKernelILi32ELi32ELN3cub18CUB_300001_SM_100018BlockScanAlgorithmE2EEvPiS3_Pl,"a",@progbits
	.sectionflags	@""
	.align	4
.nv.constant0._Z20BlockPrefixSumKernelILi32ELi32ELN3cub18CUB_300001_SM_100018BlockScanAlgorithmE2EEvPiS3_Pl:
	.zero		920


//--------------------- .nv.constant0._Z20BlockPrefixSumKernelILi64ELi16ELN3cub18CUB_300001_SM_100018BlockScanAlgorithmE2EEvPiS3_Pl --------------------------
	.section	.nv.constant0._Z20BlockPrefixSumKernelILi64ELi16ELN3cub18CUB_300001_SM_100018BlockScanAlgorithmE2EEvPiS3_Pl,"a",@progbits
	.sectionflags	@""
	.align	4
.nv.constant0._Z20BlockPrefixSumKernelILi64ELi16ELN3cub18CUB_300001_SM_100018BlockScanAlgorithmE2EEvPiS3_Pl:
	.zero		920


//--------------------- .nv.constant0._Z20BlockPrefixSumKernelILi128ELi8ELN3cub18CUB_300001_SM_100018BlockScanAlgorithmE2EEvPiS3_Pl --------------------------
	.section	.nv.constant0._Z20BlockPrefixSumKernelILi128ELi8ELN3cub18CUB_300001_SM_100018BlockScanAlgorithmE2EEvPiS3_Pl,"a",@progbits
	.sectionflags	@""
	.align	4
.nv.constant0._Z20BlockPrefixSumKernelILi128ELi8ELN3cub18CUB_300001_SM_100018BlockScanAlgorithmE2EEvPiS3_Pl:
	.zero		920


//--------------------- .nv.constant0._Z20BlockPrefixSumKernelILi256ELi4ELN3cub18CUB_300001_SM_100018BlockScanAlgorithmE2EEvPiS3_Pl --------------------------
	.section	.nv.constant0._Z20BlockPrefixSumKernelILi256ELi4ELN3cub18CUB_300001_SM_100018BlockScanAlgorithmE2EEvPiS3_Pl,"a",@progbits
	.sectionflags	@""
	.align	4
.nv.constant0._Z20BlockPrefixSumKernelILi256ELi4ELN3cub18CUB_300001_SM_100018BlockScanAlgorithmE2EEvPiS3_Pl:
	.zero		920


//--------------------- .nv.constant0._Z20BlockPrefixSumKernelILi512ELi2ELN3cub18CUB_300001_SM_100018BlockScanAlgorithmE2EEvPiS3_Pl --------------------------
	.section	.nv.constant0._Z20BlockPrefixSumKernelILi512ELi2ELN3cub18CUB_300001_SM_100018BlockScanAlgorithmE2EEvPiS3_Pl,"a",@progbits
	.sectionflags	@""
	.align	4
.nv.constant0._Z20BlockPrefixSumKernelILi512ELi2ELN3cub18CUB_300001_SM_100018BlockScanAlgorithmE2EEvPiS3_Pl:
	.zero		920


//--------------------- .nv.constant0._Z20BlockPrefixSumKernelILi1024ELi1ELN3cub18CUB_300001_SM_100018BlockScanAlgorithmE2EEvPiS3_Pl --------------------------
	.section	.nv.constant0._Z20BlockPrefixSumKernelILi1024ELi1ELN3cub18CUB_300001_SM_100018BlockScanAlgorithmE2EEvPiS3_Pl,"a",@progbits
	.sectionflags	@""
	.align	4
.nv.constant0._Z20BlockPrefixSumKernelILi1024ELi1ELN3cub18CUB_300001_SM_100018BlockScanAlgorithmE2EEvPiS3_Pl:
	.zero		920


//--------------------- .nv.constant0._Z20BlockPrefixSumKernelILi32ELi32ELN3cub18CUB_300001_SM_100018BlockScanAlgorithmE1EEvPiS3_Pl --------------------------
	.section	.nv.constant0._Z20BlockPrefixSumKernelILi32ELi32ELN3cub18CUB_300001_SM_100018BlockScanAlgorithmE1EEvPiS3_Pl,"a",@progbits
	.sectionflags	@""
	.align	4
.nv.constant0._Z20BlockPrefixSumKernelILi32ELi32ELN3cub18CUB_300001_SM_100018BlockScanAlgorithmE1EEvPiS3_Pl:
	.zero		920


//--------------------- .nv.constant0._Z20BlockPrefixSumKernelILi64ELi16ELN3cub18CUB_300001_SM_100018BlockScanAlgorithmE1EEvPiS3_Pl --------------------------
	.section	.nv.constant0._Z20BlockPrefixSumKernelILi64ELi16ELN3cub18CUB_300001_SM_100018BlockScanAlgorithmE1EEvPiS3_Pl,"a",@progbits
	.sectionflags	@""
	.align	4
.nv.constant0._Z20BlockPrefixSumKernelILi64ELi16ELN3cub18CUB_300001_SM_100018BlockScanAlgorithmE1EEvPiS3_Pl:
	.zero		920


//--------------------- .nv.constant0._Z20BlockPrefixSumKernelILi128ELi8ELN3cub18CUB_300001_SM_100018BlockScanAlgorithmE1EEvPiS3_Pl --------------------------
	.section	.nv.constant0._Z20BlockPrefixSumKernelILi128ELi8ELN3cub18CUB_300001_SM_100018BlockScanAlgorithmE1EEvPiS3_Pl,"a",@progbits
	.sectionflags	@""
	.align	4
.nv.constant0._Z20BlockPrefixSumKernelILi128ELi8ELN3cub18CUB_300001_SM_100018BlockScanAlgorithmE1EEvPiS3_Pl:
	.zero		920


//--------------------- .nv.constant0._Z20BlockPrefixSumKernelILi256ELi4ELN3cub18CUB_300001_SM_100018BlockScanAlgorithmE1EEvPiS3_Pl --------------------------
	.section	.nv.constant0._Z20BlockPrefixSumKernelILi256ELi4ELN3cub18CUB_300001_SM_100018BlockScanAlgorithmE1EEvPiS3_Pl,"a",@progbits
	.sectionflags	@""
	.align	4
.nv.constant0._Z20BlockPrefixSumKernelILi256ELi4ELN3cub18CUB_300001_SM_100018BlockScanAlgorithmE1EEvPiS3_Pl:
	.zero		920


//--------------------- .nv.constant0._Z20BlockPrefixSumKernelILi512ELi2ELN3cub18CUB_300001_SM_100018BlockScanAlgorithmE1EEvPiS3_Pl --------------------------
	.section	.nv.constant0._Z20BlockPrefixSumKernelILi512ELi2ELN3cub18CUB_300001_SM_100018BlockScanAlgorithmE1EEvPiS3_Pl,"a",@progbits
	.sectionflags	@""
	.align	4
.nv.constant0._Z20BlockPrefixSumKernelILi512ELi2ELN3cub18CUB_300001_SM_100018BlockScanAlgorithmE1EEvPiS3_Pl:
	.zero		920


//--------------------- .nv.constant0._Z20BlockPrefixSumKernelILi1024ELi1ELN3cub18CUB_300001_SM_100018BlockScanAlgorithmE1EEvPiS3_Pl --------------------------
	.section	.nv.constant0._Z20BlockPrefixSumKernelILi1024ELi1ELN3cub18CUB_300001_SM_100018BlockScanAlgorithmE1EEvPiS3_Pl,"a",@progbits
	.sectionflags	@""
	.align	4
.nv.constant0._Z20BlockPrefixSumKernelILi1024ELi1ELN3cub18CUB_300001_SM_100018BlockScanAlgorithmE1EEvPiS3_Pl:
	.zero		920


//--------------------- .nv.constant0._Z20BlockPrefixSumKernelILi32ELi32ELN3cub18CUB_300001_SM_100018BlockScanAlgorithmE0EEvPiS3_Pl --------------------------
	.section	.nv.constant0._Z20BlockPrefixSumKernelILi32ELi32ELN3cub18CUB_300001_SM_100018BlockScanAlgorithmE0EEvPiS3_Pl,"a",@progbits
	.sectionflags	@""
	.align	4
.nv.constant0._Z20BlockPrefixSumKernelILi32ELi32ELN3cub18CUB_300001_SM_100018BlockScanAlgorithmE0EEvPiS3_Pl:
	.zero		920


//--------------------- .nv.constant0._Z20BlockPrefixSumKernelILi64ELi16ELN3cub18CUB_300001_SM_100018BlockScanAlgorithmE0EEvPiS3_Pl --------------------------
	.section	.nv.constant0._Z20BlockPrefixSumKernelILi64ELi16ELN3cub18CUB_300001_SM_100018BlockScanAlgorithmE0EEvPiS3_Pl,"a",@progbits
	.sectionflags	@""
	.align	4
.nv.constant0._Z20BlockPrefixSumKernelILi64ELi16ELN3cub18CUB_300001_SM_100018BlockScanAlgorithmE0EEvPiS3_Pl:
	.zero		920


//--------------------- .nv.constant0._Z20BlockPrefixSumKernelILi128ELi8ELN3cub18CUB_300001_SM_100018BlockScanAlgorithmE0EEvPiS3_Pl --------------------------
	.section	.nv.constant0._Z20BlockPrefixSumKernelILi128ELi8ELN3cub18CUB_300001_SM_100018BlockScanAlgorithmE0EEvPiS3_Pl,"a",@progbits
	.sectionflags	@""
	.align	4
.nv.constant0._Z20BlockPrefixSumKernelILi128ELi8ELN3cub18CUB_300001_SM_100018BlockScanAlgorithmE0EEvPiS3_Pl:
	.zero		920


//--------------------- .nv.constant0._Z20BlockPrefixSumKernelILi256ELi4ELN3cub18CUB_300001_SM_100018BlockScanAlgorithmE0EEvPiS3_Pl --------------------------
	.section	.nv.constant0._Z20BlockPrefixSumKernelILi256ELi4ELN3cub18CUB_300001_SM_100018BlockScanAlgorithmE0EEvPiS3_Pl,"a",@progbits
	.sectionflags	@""
	.align	4
.nv.constant0._Z20BlockPrefixSumKernelILi256ELi4ELN3cub18CUB_300001_SM_100018BlockScanAlgorithmE0EEvPiS3_Pl:
	.zero		920


//--------------------- .nv.constant0._Z20BlockPrefixSumKernelILi512ELi2ELN3cub18CUB_300001_SM_100018BlockScanAlgorithmE0EEvPiS3_Pl --------------------------
	.section	.nv.constant0._Z20BlockPrefixSumKernelILi512ELi2ELN3cub18CUB_300001_SM_100018BlockScanAlgorithmE0EEvPiS3_Pl,"a",@progbits
	.sectionflags	@""
	.align	4
.nv.constant0._Z20BlockPrefixSumKernelILi512ELi2ELN3cub18CUB_300001_SM_100018BlockScanAlgorithmE0EEvPiS3_Pl:
	.zero		920


//--------------------- .nv.constant0._Z20BlockPrefixSumKernelILi1024ELi1ELN3cub18CUB_300001_SM_100018BlockScanAlgorithmE0EEvPiS3_Pl --------------------------
	.section	.nv.constant0._Z20BlockPrefixSumKernelILi1024ELi1ELN3cub18CUB_300001_SM_100018BlockScanAlgorithmE0EEvPiS3_Pl,"a",@progbits
	.sectionflags	@""
	.align	4
.nv.constant0._Z20BlockPrefixSumKernelILi1024ELi1ELN3cub18CUB_300001_SM_100018BlockScanAlgorithmE0EEvPiS3_Pl:
	.zero		920


//--------------------- SYMBOLS --------------------------

	.type		.nv.reservedSmem.offset0,@object
	.size		.nv.reservedSmem.offset0,0x4
	.type		.nv.reservedSmem.cap,@object
	.size		.nv.reservedSmem.cap,0x4
